	.target	sm_90a

	.elftype	@"ET_EXEC"


//--------------------- .note.nv.tkinfo           --------------------------
	.section	.note.nv.tkinfo,"",@"SHT_NOTE"
	.sectionflags	@"SHF_NOTE_NV_TKINFO"
	.tkinfo
        /*0018*/ 	.word	0x00000002
        /*0030*/ 	.string	""
        /*0030*/ 	.string	"ptxas"
        /*0030*/ 	.string	"Cuda compilation tools, release 13.0, V13.0.88"
        /*0030*/ 	.string	"Build cuda_13.0.r13.0/compiler.36424714_0"
        /*0030*/ 	.string	"-arch sm_90a -m 64 "



//--------------------- .note.nv.cuinfo           --------------------------
	.section	.note.nv.cuinfo,"",@"SHT_NOTE"
	.sectionflags	@"SHF_NOTE_NV_CUINFO"
        /*0018*/ 	.short	0x0002
        /*001a*/ 	.short	0x005a
        /*001c*/ 	.short	0x0082
	.zero		2


//--------------------- .nv.info                  --------------------------
	.section	.nv.info,"",@"SHT_CUDA_INFO"
	.align	4


	//----- nvinfo : EIATTR_REGCOUNT
	.align		4
        /*0000*/ 	.byte	0x04, 0x2f
        /*0002*/ 	.short	(.L_15 - .L_14)
	.align		4
.L_14:
        /*0004*/ 	.word	index@(_ZN7cutlass13device_kernelINS_4gemm6kernel13GemmUniversalIN4cute5tupleIJiiiiEEENS1_10collective13CollectiveMmaINS1_34MainloopSm90TmaGmmaWarpSpecializedILi2ENS5_IJNS4_1CILi2EEENSA_ILi1EEESC_EEENS1_35KernelTmaWarpSpecializedCooperativeEEENS5_IJNSA_ILi512EEENSA_ILi192EEENSA_ILi64EEEEEENS_10bfloat16_tENS5_IJlSC_lEEESK_SL_NS4_8TiledMMAINS4_8MMA_AtomIJNS4_4SM904GMMA28MMA_64x192x16_F32BF16BF16_SSILNSP_5MajorE0ELSR_0ELNSP_7ScaleInE1ELSS_1EEEEEENS4_6LayoutISD_NS5_IJSC_NSA_ILi0EEESW_EEEEENS5_IJNS4_10UnderscoreESZ_SZ_EEEEENS4_13SM90_TMA_LOADENS4_14ComposedLayoutINS4_7SwizzleILi3ELi4ELi3EEENS4_18smem_ptr_flag_bitsILi16EEENSV_INS5_IJNSA_ILi8EEESI_EEENS5_IJSI_SC_EEEEEEEvNS4_8identityENS4_23SM90_TMA_LOAD_MULTICASTES1C_vS1D_EENS_8epilogue10collective6detail29Sm90TmaWarpSpecializedAdapterINS1H_15DefaultEpilogueISK_SL_SL_NS1G_6thread17LinearCombinationISK_Li1EffLNS1L_9ScaleType4KindE0ELNS_15FloatRoundStyleE2ESK_EENS1_15EpilogueDefaultEEEEEvvEEEEvNT_6ParamsE)
        /*0008*/ 	.word	0x000000a8


	//----- nvinfo : EIATTR_FRAME_SIZE
	.align		4
.L_15:
        /*000c*/ 	.byte	0x04, 0x11
        /*000e*/ 	.short	(.L_17 - .L_16)
	.align		4
.L_16:
        /*0010*/ 	.word	index@(_ZN7cutlass13device_kernelINS_4gemm6kernel13GemmUniversalIN4cute5tupleIJiiiiEEENS1_10collective13CollectiveMmaINS1_34MainloopSm90TmaGmmaWarpSpecializedILi2ENS5_IJNS4_1CILi2EEENSA_ILi1EEESC_EEENS1_35KernelTmaWarpSpecializedCooperativeEEENS5_IJNSA_ILi512EEENSA_ILi192EEENSA_ILi64EEEEEENS_10bfloat16_tENS5_IJlSC_lEEESK_SL_NS4_8TiledMMAINS4_8MMA_AtomIJNS4_4SM904GMMA28MMA_64x192x16_F32BF16BF16_SSILNSP_5MajorE0ELSR_0ELNSP_7ScaleInE1ELSS_1EEEEEENS4_6LayoutISD_NS5_IJSC_NSA_ILi0EEESW_EEEEENS5_IJNS4_10UnderscoreESZ_SZ_EEEEENS4_13SM90_TMA_LOADENS4_14ComposedLayoutINS4_7SwizzleILi3ELi4ELi3EEENS4_18smem_ptr_flag_bitsILi16EEENSV_INS5_IJNSA_ILi8EEESI_EEENS5_IJSI_SC_EEEEEEEvNS4_8identityENS4_23SM90_TMA_LOAD_MULTICASTES1C_vS1D_EENS_8epilogue10collective6detail29Sm90TmaWarpSpecializedAdapterINS1H_15DefaultEpilogueISK_SL_SL_NS1G_6thread17LinearCombinationISK_Li1EffLNS1L_9ScaleType4KindE0ELNS_15FloatRoundStyleE2ESK_EENS1_15EpilogueDefaultEEEEEvvEEEEvNT_6ParamsE)
        /*0014*/ 	.word	0x000010e8


	//----- nvinfo : EIATTR_MIN_STACK_SIZE
	.align		4
.L_17:
        /*0018*/ 	.byte	0x04, 0x12
        /*001a*/ 	.short	(.L_19 - .L_18)
	.align		4
.L_18:
        /*001c*/ 	.word	index@(_ZN7cutlass13device_kernelINS_4gemm6kernel13GemmUniversalIN4cute5tupleIJiiiiEEENS1_10collective13CollectiveMmaINS1_34MainloopSm90TmaGmmaWarpSpecializedILi2ENS5_IJNS4_1CILi2EEENSA_ILi1EEESC_EEENS1_35KernelTmaWarpSpecializedCooperativeEEENS5_IJNSA_ILi512EEENSA_ILi192EEENSA_ILi64EEEEEENS_10bfloat16_tENS5_IJlSC_lEEESK_SL_NS4_8TiledMMAINS4_8MMA_AtomIJNS4_4SM904GMMA28MMA_64x192x16_F32BF16BF16_SSILNSP_5MajorE0ELSR_0ELNSP_7ScaleInE1ELSS_1EEEEEENS4_6LayoutISD_NS5_IJSC_NSA_ILi0EEESW_EEEEENS5_IJNS4_10UnderscoreESZ_SZ_EEEEENS4_13SM90_TMA_LOADENS4_14ComposedLayoutINS4_7SwizzleILi3ELi4ELi3EEENS4_18smem_ptr_flag_bitsILi16EEENSV_INS5_IJNSA_ILi8EEESI_EEENS5_IJSI_SC_EEEEEEEvNS4_8identityENS4_23SM90_TMA_LOAD_MULTICASTES1C_vS1D_EENS_8epilogue10collective6detail29Sm90TmaWarpSpecializedAdapterINS1H_15DefaultEpilogueISK_SL_SL_NS1G_6thread17LinearCombinationISK_Li1EffLNS1L_9ScaleType4KindE0ELNS_15FloatRoundStyleE2ESK_EENS1_15EpilogueDefaultEEEEEvvEEEEvNT_6ParamsE)
        /*0020*/ 	.word	0x000010e8
.L_19:


//--------------------- .nv.compat                --------------------------
	.section	.nv.compat,"",@"SHT_CUDA_COMPAT_INFO"
	.align	4
        /*0000*/ 	.byte	0x02, 0x09, 0x01, 0x00, 0x02, 0x02, 0x04, 0x00, 0x02, 0x05, 0x05, 0x00, 0x03, 0x07, 0x01, 0x01
        /*0010*/ 	.byte	0x02, 0x03, 0x01, 0x00, 0x02, 0x06, 0x01, 0x00, 0x04, 0x0b, 0x08, 0x00, 0x00, 0x00, 0x00, 0x00
        /*0020*/ 	.byte	0x00, 0x00, 0x00, 0x00


//--------------------- .nv.info._ZN7cutlass13device_kernelINS_4gemm6kernel13GemmUniversalIN4cute5tupleIJiiiiEEENS1_10collective13CollectiveMmaINS1_34MainloopSm90TmaGmmaWarpSpecializedILi2ENS5_IJNS4_1CILi2EEENSA_ILi1EEESC_EEENS1_35KernelTmaWarpSpecializedCooperativeEEENS5_IJNSA_ILi512EEENSA_ILi192EEENSA_ILi64EEEEEENS_10bfloat16_tENS5_IJlSC_lEEESK_SL_NS4_8TiledMMAINS4_8MMA_AtomIJNS4_4SM904GMMA28MMA_64x192x16_F32BF16BF16_SSILNSP_5MajorE0ELSR_0ELNSP_7ScaleInE1ELSS_1EEEEEENS4_6LayoutISD_NS5_IJSC_NSA_ILi0EEESW_EEEEENS5_IJNS4_10UnderscoreESZ_SZ_EEEEENS4_13SM90_TMA_LOADENS4_14ComposedLayoutINS4_7SwizzleILi3ELi4ELi3EEENS4_18smem_ptr_flag_bitsILi16EEENSV_INS5_IJNSA_ILi8EEESI_EEENS5_IJSI_SC_EEEEEEEvNS4_8identityENS4_23SM90_TMA_LOAD_MULTICASTES1C_vS1D_EENS_8epilogue10collective6detail29Sm90TmaWarpSpecializedAdapterINS1H_15DefaultEpilogueISK_SL_SL_NS1G_6thread17LinearCombinationISK_Li1EffLNS1L_9ScaleType4KindE0ELNS_15FloatRoundStyleE2ESK_EENS1_15EpilogueDefaultEEEEEvvEEEEvNT_6ParamsE --------------------------
	.section	.nv.info._ZN7cutlass13device_kernelINS_4gemm6kernel13GemmUniversalIN4cute5tupleIJiiiiEEENS1_10collective13CollectiveMmaINS1_34MainloopSm90TmaGmmaWarpSpecializedILi2ENS5_IJNS4_1CILi2EEENSA_ILi1EEESC_EEENS1_35KernelTmaWarpSpecializedCooperativeEEENS5_IJNSA_ILi512EEENSA_ILi192EEENSA_ILi64EEEEEENS_10bfloat16_tENS5_IJlSC_lEEESK_SL_NS4_8TiledMMAINS4_8MMA_AtomIJNS4_4SM904GMMA28MMA_64x192x16_F32BF16BF16_SSILNSP_5MajorE0ELSR_0ELNSP_7ScaleInE1ELSS_1EEEEEENS4_6LayoutISD_NS5_IJSC_NSA_ILi0EEESW_EEEEENS5_IJNS4_10UnderscoreESZ_SZ_EEEEENS4_13SM90_TMA_LOADENS4_14ComposedLayoutINS4_7SwizzleILi3ELi4ELi3EEENS4_18smem_ptr_flag_bitsILi16EEENSV_INS5_IJNSA_ILi8EEESI_EEENS5_IJSI_SC_EEEEEEEvNS4_8identityENS4_23SM90_TMA_LOAD_MULTICASTES1C_vS1D_EENS_8epilogue10collective6detail29Sm90TmaWarpSpecializedAdapterINS1H_15DefaultEpilogueISK_SL_SL_NS1G_6thread17LinearCombinationISK_Li1EffLNS1L_9ScaleType4KindE0ELNS_15FloatRoundStyleE2ESK_EENS1_15EpilogueDefaultEEEEEvvEEEEvNT_6ParamsE,"",@"SHT_CUDA_INFO"
	.sectionflags	@""
	.align	4


	//----- nvinfo : EIATTR_CUDA_API_VERSION
	.align		4
        /*0000*/ 	.byte	0x04, 0x37
        /*0002*/ 	.short	(.L_21 - .L_20)
.L_20:
        /*0004*/ 	.word	0x00000082


	//----- nvinfo : EIATTR_KPARAM_INFO
	.align		4
.L_21:
        /*0008*/ 	.byte	0x04, 0x17
        /*000a*/ 	.short	(.L_23 - .L_22)
.L_22:
        /*000c*/ 	.word	0x00000000
        /*0010*/ 	.short	0x0000
        /*0012*/ 	.short	0x0070
        /*0014*/ 	.byte	0x00, 0xf0, 0x01, 0x10


	//----- nvinfo : EIATTR_SPARSE_MMA_MASK
	.align		4
.L_23:
        /*0018*/ 	.byte	0x03, 0x50
        /*001a*/ 	.short	0x0000


	//----- nvinfo : EIATTR_MAXREG_COUNT
	.align		4
        /*001c*/ 	.byte	0x03, 0x1b
        /*001e*/ 	.short	0x00a8


	//----- nvinfo : EIATTR_NUM_BARRIERS
	.align		4
        /*0020*/ 	.byte	0x02, 0x4c
        /*0022*/ 	.byte	0x01
	.zero		1


	//----- nvinfo : EIATTR_EXTERNS
	.align		4
        /*0024*/ 	.byte	0x04, 0x0f
        /*0026*/ 	.short	(.L_25 - .L_24)


	//   ....[0]....
	.align		4
.L_24:
        /*0028*/ 	.word	index@(__assertfail)


	//----- nvinfo : EIATTR_ANNOTATIONS
	.align		4
.L_25:
        /*002c*/ 	.byte	0x04, 0x55
        /*002e*/ 	.short	(.L_27 - .L_26)


	//   ....[0]....
.L_26:
        /*0030*/ 	.word	0x00000001
        /*0034*/ 	.byte	0x00, 0x07, 0x00, 0x00, 0x01, 0x00, 0x00, 0x00, 0xd0, 0x09, 0x00, 0x00, 0x01, 0x00, 0x00, 0x00
        /* <DEDUP_REMOVED lines=1737> */
        /*6cd4*/ 	.byte	0x00, 0xc5, 0x02, 0x00


	//----- nvinfo : EIATTR_MERCURY_ISA_VERSION
	.align		4
.L_27:
        /*6cd8*/ 	.byte	0x03, 0x5f
        /*6cda*/ 	.short	0x0101


	//----- nvinfo : EIATTR_INT_WARP_WIDE_INSTR_OFFSETS
	.align		4
        /*6cdc*/ 	.byte	0x04, 0x31
        /*6cde*/ 	.short	(.L_29 - .L_28)


	//   ....[0]....
.L_28:
        /*6ce0*/ 	.word	0x00000540


	//   ....[1]....
        /*6ce4*/ 	.word	0x00000550


	//   ....[2]....
        /*6ce8*/ 	.word	0x000006d0


	//   ....[3]....
        /*6cec*/ 	.word	0x000114d0


	//----- nvinfo : EIATTR_COOP_GROUP_MASK_REGIDS
	.align		4
.L_29:
        /*6cf0*/ 	.byte	0x04, 0x29
        /*6cf2*/ 	.short	(.L_31 - .L_30)


	//   ....[0]....
.L_30:
        /*6cf4*/ 	.word	0xffffffff


	//   ....[1]....
        /*6cf8*/ 	.word	0xffffffff


	//   ....[2]....
        /*6cfc*/ 	.word	0xffffffff


	//   ....[3]....
        /*6d00*/ 	.word	0xffffffff


	//   ....[4]....
        /*6d04*/ 	.word	0xffffffff


	//   ....[5]....
        /*6d08*/ 	.word	0xffffffff


	//----- nvinfo : EIATTR_COOP_GROUP_INSTR_OFFSETS
	.align		4
.L_31:
        /*6d0c*/ 	.byte	0x04, 0x28
        /*6d0e*/ 	.short	(.L_33 - .L_32)


	//   ....[0]....
.L_32:
        /*6d10*/ 	.word	0x00000070


	//   ....[1]....
        /*6d14*/ 	.word	0x00000080


	//   ....[2]....
        /*6d18*/ 	.word	0x000001a0


	//   ....[3]....
        /*6d1c*/ 	.word	0x00000390


	//   ....[4]....
        /*6d20*/ 	.word	0x00000810


	//   ....[5]....
        /*6d24*/ 	.word	0x000013e0


	//----- nvinfo : EIATTR_REG_RECONFIG
	.align		4
.L_33:
        /*6d28*/ 	.byte	0x01, 0x54
	.zero		2


	//----- nvinfo : EIATTR_SYSCALL_OFFSETS
	.align		4
        /*6d2c*/ 	.byte	0x04, 0x46
        /*6d2e*/ 	.short	(.L_35 - .L_34)


	//   ....[0]....
.L_34:
        /*6d30*/ 	.word	0x00001590


	//----- nvinfo : EIATTR_MBARRIER_INSTR_OFFSETS
	.align		4
.L_35:
        /*6d34*/ 	.byte	0x04, 0x39
        /*6d36*/ 	.short	(.L_37 - .L_36)


	//   ....[0]....
.L_36:
        /*6d38*/ 	.word	0x00000320
        /*6d3c*/ 	.word	0x000000ff
        /*6d40*/ 	.word	0x00000000
        /*6d44*/ 	.short	0x0100
        /*6d46*/ 	.byte	0x08
	.zero		1


	//   ....[1]....
        /*6d48*/ 	.word	0x00000330
        /*6d4c*/ 	.word	0x000000ff
        /*6d50*/ 	.word	0x00000010
        /*6d54*/ 	.short	0x0100
        /*6d56*/ 	.byte	0x08
	.zero		1


	//   ....[2]....
        /*6d58*/ 	.word	0x00000340
        /*6d5c*/ 	.word	0x000000ff
        /*6d60*/ 	.word	0x00000008
        /*6d64*/ 	.short	0x0100
        /*6d66*/ 	.byte	0x08
	.zero		1


	//   ....[3]....
        /*6d68*/ 	.word	0x00000350
        /*6d6c*/ 	.word	0x000000ff
        /*6d70*/ 	.word	0x00000018
        /*6d74*/ 	.short	0x0100
        /*6d76*/ 	.byte	0x08
	.zero		1


	//   ....[4]....
        /*6d78*/ 	.word	0x00000740
        /*6d7c*/ 	.word	0x000000ff
        /*6d80*/ 	.word	0x00000030
        /*6d84*/ 	.short	0x0100
        /*6d86*/ 	.byte	0x06
	.zero		1


	//   ....[5]....
        /*6d88*/ 	.word	0x00000770
        /*6d8c*/ 	.word	0x000000ff
        /*6d90*/ 	.word	0x00000038
        /*6d94*/ 	.short	0x0100
        /*6d96*/ 	.byte	0x06
	.zero		1


	//   ....[6]....
        /*6d98*/ 	.word	0x00001670
        /*6d9c*/ 	.word	0x00000004
        /*6da0*/ 	.word	0x00000000
        /*6da4*/ 	.short	0x010a
        /*6da6*/ 	.byte	0x3f
	.zero		1


	//   ....[7]....
        /*6da8*/ 	.word	0x000016b0
        /*6dac*/ 	.word	0x00000004
        /*6db0*/ 	.word	0x00000000
        /*6db4*/ 	.short	0x010a
        /*6db6*/ 	.byte	0x3f
	.zero		1


	//   ....[8]....
        /*6db8*/ 	.word	0x00008840
        /*6dbc*/ 	.word	0x00000004
        /*6dc0*/ 	.word	0x00000000
        /*6dc4*/ 	.short	0x010a
        /*6dc6*/ 	.byte	0x3f
	.zero		1


	//   ....[9]....
        /*6dc8*/ 	.word	0x00008880
        /*6dcc*/ 	.word	0x00000004
        /*6dd0*/ 	.word	0x00000000
        /*6dd4*/ 	.short	0x010a
        /*6dd6*/ 	.byte	0x3f
	.zero		1


	//   ....[10]....
        /*6dd8*/ 	.word	0x00011350
        /*6ddc*/ 	.word	0x00000004
        /*6de0*/ 	.word	0x00000000
        /*6de4*/ 	.short	0x0101
        /*6de6*/ 	.byte	0x3f
	.zero		1


	//   ....[11]....
        /*6de8*/ 	.word	0x00011560
        /*6dec*/ 	.word	0x00000000
        /*6df0*/ 	.word	0x00000000
        /*6df4*/ 	.short	0x0101
        /*6df6*/ 	.byte	0x3f
	.zero		1


	//   ....[12]....
        /*6df8*/ 	.word	0x0002c050
        /*6dfc*/ 	.word	0x0000000f
        /*6e00*/ 	.word	0x00000010
        /*6e04*/ 	.short	0x010a
        /*6e06*/ 	.byte	0x3f
	.zero		1


	//   ....[13]....
        /*6e08*/ 	.word	0x0002c470
        /*6e0c*/ 	.word	0x00000002
        /*6e10*/ 	.word	0x00000038
        /*6e14*/ 	.short	0x0101
        /*6e16*/ 	.byte	0x3f
	.zero		1


	//   ....[14]....
        /*6e18*/ 	.word	0x0002cc10
        /*6e1c*/ 	.word	0x00000005
        /*6e20*/ 	.word	0x00000000
        /*6e24*/ 	.short	0x010a
        /*6e26*/ 	.byte	0x3f
	.zero		1


	//   ....[15]....
        /*6e28*/ 	.word	0x0002cca0
        /*6e2c*/ 	.word	0x00000003
        /*6e30*/ 	.word	0x00000000
        /*6e34*/ 	.short	0x010a
        /*6e36*/ 	.byte	0x3f
	.zero		1


	//   ....[16]....
        /*6e38*/ 	.word	0x0002cd00
        /*6e3c*/ 	.word	0x00000004
        /*6e40*/ 	.word	0x00000000
        /*6e44*/ 	.short	0x010a
        /*6e46*/ 	.byte	0x3f
	.zero		1


	//   ....[17]....
        /*6e48*/ 	.word	0x0002cd50
        /*6e4c*/ 	.word	0x00000004
        /*6e50*/ 	.word	0x00000000
        /*6e54*/ 	.short	0x010a
        /*6e56*/ 	.byte	0x3f
	.zero		1


	//   ....[18]....
        /*6e58*/ 	.word	0x0002ce20
        /*6e5c*/ 	.word	0x0000000f
        /*6e60*/ 	.word	0x00000010
        /*6e64*/ 	.short	0x010a
        /*6e66*/ 	.byte	0x3f
	.zero		1


	//   ....[19]....
        /*6e68*/ 	.word	0x0002cef0
        /*6e6c*/ 	.word	0x00000005
        /*6e70*/ 	.word	0x00000000
        /*6e74*/ 	.short	0x010a
        /*6e76*/ 	.byte	0x3f
	.zero		1


	//----- nvinfo : EIATTR_NUM_MBARRIERS
	.align		4
.L_37:
        /*6e78*/ 	.byte	0x03, 0x38
        /*6e7a*/ 	.short	0x0006


	//----- nvinfo : EIATTR_EXIT_INSTR_OFFSETS
	.align		4
        /*6e7c*/ 	.byte	0x04, 0x1c
        /*6e7e*/ 	.short	(.L_39 - .L_38)


	//   ....[0]....
.L_38:
        /*6e80*/ 	.word	0x00000a70


	//   ....[1]....
        /*6e84*/ 	.word	0x00001300


	//   ....[2]....
        /*6e88*/ 	.word	0x0002b6e0


	//   ....[3]....
        /*6e8c*/ 	.word	0x0002bd00


	//   ....[4]....
        /*6e90*/ 	.word	0x0002ccf0


	//----- nvinfo : EIATTR_MAX_THREADS
	.align		4
.L_39:
        /*6e94*/ 	.byte	0x04, 0x05
        /*6e96*/ 	.short	(.L_41 - .L_40)
.L_40:
        /*6e98*/ 	.word	0x00000180
        /*6e9c*/ 	.word	0x00000001
        /*6ea0*/ 	.word	0x00000001


	//----- nvinfo : EIATTR_CRS_STACK_SIZE
	.align		4
.L_41:
        /*6ea4*/ 	.byte	0x04, 0x1e
        /*6ea6*/ 	.short	(.L_43 - .L_42)
.L_42:
        /*6ea8*/ 	.word	0x00000000


	//----- nvinfo : EIATTR_CBANK_PARAM_SIZE
	.align		4
.L_43:
        /*6eac*/ 	.byte	0x03, 0x19
        /*6eae*/ 	.short	0x0470


	//----- nvinfo : EIATTR_PARAM_CBANK
	.align		4
        /*6eb0*/ 	.byte	0x04, 0x0a
        /*6eb2*/ 	.short	(.L_45 - .L_44)
	.align		4
.L_44:
        /*6eb4*/ 	.word	index@(.nv.constant0._ZN7cutlass13device_kernelINS_4gemm6kernel13GemmUniversalIN4cute5tupleIJiiiiEEENS1_10collective13CollectiveMmaINS1_34MainloopSm90TmaGmmaWarpSpecializedILi2ENS5_IJNS4_1CILi2EEENSA_ILi1EEESC_EEENS1_35KernelTmaWarpSpecializedCooperativeEEENS5_IJNSA_ILi512EEENSA_ILi192EEENSA_ILi64EEEEEENS_10bfloat16_tENS5_IJlSC_lEEESK_SL_NS4_8TiledMMAINS4_8MMA_AtomIJNS4_4SM904GMMA28MMA_64x192x16_F32BF16BF16_SSILNSP_5MajorE0ELSR_0ELNSP_7ScaleInE1ELSS_1EEEEEENS4_6LayoutISD_NS5_IJSC_NSA_ILi0EEESW_EEEEENS5_IJNS4_10UnderscoreESZ_SZ_EEEEENS4_13SM90_TMA_LOADENS4_14ComposedLayoutINS4_7SwizzleILi3ELi4ELi3EEENS4_18smem_ptr_flag_bitsILi16EEENSV_INS5_IJNSA_ILi8EEESI_EEENS5_IJSI_SC_EEEEEEEvNS4_8identityENS4_23SM90_TMA_LOAD_MULTICASTES1C_vS1D_EENS_8epilogue10collective6detail29Sm90TmaWarpSpecializedAdapterINS1H_15DefaultEpilogueISK_SL_SL_NS1G_6thread17LinearCombinationISK_Li1EffLNS1L_9ScaleType4KindE0ELNS_15FloatRoundStyleE2ESK_EENS1_15EpilogueDefaultEEEEEvvEEEEvNT_6ParamsE)
        /*6eb8*/ 	.short	0x0210
        /*6eba*/ 	.short	0x0470


	//----- nvinfo : EIATTR_SW_WAR
	.align		4
.L_45:
        /*6ebc*/ 	.byte	0x04, 0x36
        /*6ebe*/ 	.short	(.L_47 - .L_46)
.L_46:
        /*6ec0*/ 	.word	0x00000008
.L_47:


//--------------------- .nv.callgraph             --------------------------
	.section	.nv.callgraph,"",@"SHT_CUDA_CALLGRAPH"
	.align	4
	.sectionentsize	8
	.align		4
        /*0000*/ 	.word	0x00000000
	.align		4
        /*0004*/ 	.word	0xffffffff
	.align		4
        /*0008*/ 	.word	index@(_ZN7cutlass13device_kernelINS_4gemm6kernel13GemmUniversalIN4cute5tupleIJiiiiEEENS1_10collective13CollectiveMmaINS1_34MainloopSm90TmaGmmaWarpSpecializedILi2ENS5_IJNS4_1CILi2EEENSA_ILi1EEESC_EEENS1_35KernelTmaWarpSpecializedCooperativeEEENS5_IJNSA_ILi512EEENSA_ILi192EEENSA_ILi64EEEEEENS_10bfloat16_tENS5_IJlSC_lEEESK_SL_NS4_8TiledMMAINS4_8MMA_AtomIJNS4_4SM904GMMA28MMA_64x192x16_F32BF16BF16_SSILNSP_5MajorE0ELSR_0ELNSP_7ScaleInE1ELSS_1EEEEEENS4_6LayoutISD_NS5_IJSC_NSA_ILi0EEESW_EEEEENS5_IJNS4_10UnderscoreESZ_SZ_EEEEENS4_13SM90_TMA_LOADENS4_14ComposedLayoutINS4_7SwizzleILi3ELi4ELi3EEENS4_18smem_ptr_flag_bitsILi16EEENSV_INS5_IJNSA_ILi8EEESI_EEENS5_IJSI_SC_EEEEEEEvNS4_8identityENS4_23SM90_TMA_LOAD_MULTICASTES1C_vS1D_EENS_8epilogue10collective6detail29Sm90TmaWarpSpecializedAdapterINS1H_15DefaultEpilogueISK_SL_SL_NS1G_6thread17LinearCombinationISK_Li1EffLNS1L_9ScaleType4KindE0ELNS_15FloatRoundStyleE2ESK_EENS1_15EpilogueDefaultEEEEEvvEEEEvNT_6ParamsE)
	.align		4
        /*000c*/ 	.word	index@(__assertfail)
	.align		4
        /*0010*/ 	.word	0x00000000
	.align		4
        /*0014*/ 	.word	0xfffffffe
	.align		4
        /*0018*/ 	.word	0x00000000
	.align		4
        /*001c*/ 	.word	0xfffffffd
	.align		4
        /*0020*/ 	.word	0x00000000
	.align		4
        /*0024*/ 	.word	0xfffffffc


//--------------------- .nv.constant4             --------------------------
	.section	.nv.constant4,"a",@progbits
	.align	8
	.align		8
.nv.constant4:
        /*0000*/ 	.dword	__assertfail
	.align		8
        /*0008*/ 	.dword	__unnamed_1
	.align		8
        /*0010*/ 	.dword	_ZN40_INTERNAL_cfa4e094_4_k_cu_2a3115b2_107014cuda3std3__45__cpo5beginE
	.align		8
        /*0018*/ 	.dword	_ZN40_INTERNAL_cfa4e094_4_k_cu_2a3115b2_107014cuda3std3__45__cpo3endE
	.align		8
        /*0020*/ 	.dword	_ZN40_INTERNAL_cfa4e094_4_k_cu_2a3115b2_107014cuda3std3__45__cpo6cbeginE
	.align		8
        /*0028*/ 	.dword	_ZN40_INTERNAL_cfa4e094_4_k_cu_2a3115b2_107014cuda3std3__45__cpo4cendE
	.align		8
        /*0030*/ 	.dword	_ZN40_INTERNAL_cfa4e094_4_k_cu_2a3115b2_107014cuda3std3__442_GLOBAL__N__cfa4e094_4_k_cu_2a3115b2_107016ignoreE
	.align		8
        /*0038*/ 	.dword	_ZN40_INTERNAL_cfa4e094_4_k_cu_2a3115b2_107014cuda3std3__419piecewise_constructE
	.align		8
        /*0040*/ 	.dword	_ZN40_INTERNAL_cfa4e094_4_k_cu_2a3115b2_107014cuda3std3__48in_placeE
	.align		8
        /*0048*/ 	.dword	_ZN40_INTERNAL_cfa4e094_4_k_cu_2a3115b2_107014cuda3std6ranges3__45__cpo4swapE
	.align		8
        /*0050*/ 	.dword	_ZN40_INTERNAL_cfa4e094_4_k_cu_2a3115b2_107014cuda3std6ranges3__45__cpo9iter_moveE
	.align		8
        /*0058*/ 	.dword	_ZN40_INTERNAL_cfa4e094_4_k_cu_2a3115b2_107014cute7productE
	.align		8
        /*0060*/ 	.dword	_ZN40_INTERNAL_cfa4e094_4_k_cu_2a3115b2_107014cute1_E
	.align		8
        /*0068*/ 	.dword	$str$22
	.align		8
        /*0070*/ 	.dword	$str$23


//--------------------- .text._ZN7cutlass13device_kernelINS_4gemm6kernel13GemmUniversalIN4cute5tupleIJiiiiEEENS1_10collective13CollectiveMmaINS1_34MainloopSm90TmaGmmaWarpSpecializedILi2ENS5_IJNS4_1CILi2EEENSA_ILi1EEESC_EEENS1_35KernelTmaWarpSpecializedCooperativeEEENS5_IJNSA_ILi512EEENSA_ILi192EEENSA_ILi64EEEEEENS_10bfloat16_tENS5_IJlSC_lEEESK_SL_NS4_8TiledMMAINS4_8MMA_AtomIJNS4_4SM904GMMA28MMA_64x192x16_F32BF16BF16_SSILNSP_5MajorE0ELSR_0ELNSP_7ScaleInE1ELSS_1EEEEEENS4_6LayoutISD_NS5_IJSC_NSA_ILi0EEESW_EEEEENS5_IJNS4_10UnderscoreESZ_SZ_EEEEENS4_13SM90_TMA_LOADENS4_14ComposedLayoutINS4_7SwizzleILi3ELi4ELi3EEENS4_18smem_ptr_flag_bitsILi16EEENSV_INS5_IJNSA_ILi8EEESI_EEENS5_IJSI_SC_EEEEEEEvNS4_8identityENS4_23SM90_TMA_LOAD_MULTICASTES1C_vS1D_EENS_8epilogue10collective6detail29Sm90TmaWarpSpecializedAdapterINS1H_15DefaultEpilogueISK_SL_SL_NS1G_6thread17LinearCombinationISK_Li1EffLNS1L_9ScaleType4KindE0ELNS_15FloatRoundStyleE2ESK_EENS1_15EpilogueDefaultEEEEEvvEEEEvNT_6ParamsE --------------------------
	.section	.text._ZN7cutlass13device_kernelINS_4gemm6kernel13GemmUniversalIN4cute5tupleIJiiiiEEENS1_10collective13CollectiveMmaINS1_34MainloopSm90TmaGmmaWarpSpecializedILi2ENS5_IJNS4_1CILi2EEENSA_ILi1EEESC_EEENS1_35KernelTmaWarpSpecializedCooperativeEEENS5_IJNSA_ILi512EEENSA_ILi192EEENSA_ILi64EEEEEENS_10bfloat16_tENS5_IJlSC_lEEESK_SL_NS4_8TiledMMAINS4_8MMA_AtomIJNS4_4SM904GMMA28MMA_64x192x16_F32BF16BF16_SSILNSP_5MajorE0ELSR_0ELNSP_7ScaleInE1ELSS_1EEEEEENS4_6LayoutISD_NS5_IJSC_NSA_ILi0EEESW_EEEEENS5_IJNS4_10UnderscoreESZ_SZ_EEEEENS4_13SM90_TMA_LOADENS4_14ComposedLayoutINS4_7SwizzleILi3ELi4ELi3EEENS4_18smem_ptr_flag_bitsILi16EEENSV_INS5_IJNSA_ILi8EEESI_EEENS5_IJSI_SC_EEEEEEEvNS4_8identityENS4_23SM90_TMA_LOAD_MULTICASTES1C_vS1D_EENS_8epilogue10collective6detail29Sm90TmaWarpSpecializedAdapterINS1H_15DefaultEpilogueISK_SL_SL_NS1G_6thread17LinearCombinationISK_Li1EffLNS1L_9ScaleType4KindE0ELNS_15FloatRoundStyleE2ESK_EENS1_15EpilogueDefaultEEEEEvvEEEEvNT_6ParamsE,"ax",@progbits
	.align	128
.text._ZN7cutlass13device_kernelINS_4gemm6kernel13GemmUniversalIN4cute5tupleIJiiiiEEENS1_10collective13CollectiveMmaINS1_34MainloopSm90TmaGmmaWarpSpecializedILi2ENS5_IJNS4_1CILi2EEENSA_ILi1EEESC_EEENS1_35KernelTmaWarpSpecializedCooperativeEEENS5_IJNSA_ILi512EEENSA_ILi192EEENSA_ILi64EEEEEENS_10bfloat16_tENS5_IJlSC_lEEESK_SL_NS4_8TiledMMAINS4_8MMA_AtomIJNS4_4SM904GMMA28MMA_64x192x16_F32BF16BF16_SSILNSP_5MajorE0ELSR_0ELNSP_7ScaleInE1ELSS_1EEEEEENS4_6LayoutISD_NS5_IJSC_NSA_ILi0EEESW_EEEEENS5_IJNS4_10UnderscoreESZ_SZ_EEEEENS4_13SM90_TMA_LOADENS4_14ComposedLayoutINS4_7SwizzleILi3ELi4ELi3EEENS4_18smem_ptr_flag_bitsILi16EEENSV_INS5_IJNSA_ILi8EEESI_EEENS5_IJSI_SC_EEEEEEEvNS4_8identityENS4_23SM90_TMA_LOAD_MULTICASTES1C_vS1D_EENS_8epilogue10collective6detail29Sm90TmaWarpSpecializedAdapterINS1H_15DefaultEpilogueISK_SL_SL_NS1G_6thread17LinearCombinationISK_Li1EffLNS1L_9ScaleType4KindE0ELNS_15FloatRoundStyleE2ESK_EENS1_15EpilogueDefaultEEEEEvvEEEEvNT_6ParamsE:
        .type           _ZN7cutlass13device_kernelINS_4gemm6kernel13GemmUniversalIN4cute5tupleIJiiiiEEENS1_10collective13CollectiveMmaINS1_34MainloopSm90TmaGmmaWarpSpecializedILi2ENS5_IJNS4_1CILi2EEENSA_ILi1EEESC_EEENS1_35KernelTmaWarpSpecializedCooperativeEEENS5_IJNSA_ILi512EEENSA_ILi192EEENSA_ILi64EEEEEENS_10bfloat16_tENS5_IJlSC_lEEESK_SL_NS4_8TiledMMAINS4_8MMA_AtomIJNS4_4SM904GMMA28MMA_64x192x16_F32BF16BF16_SSILNSP_5MajorE0ELSR_0ELNSP_7ScaleInE1ELSS_1EEEEEENS4_6LayoutISD_NS5_IJSC_NSA_ILi0EEESW_EEEEENS5_IJNS4_10UnderscoreESZ_SZ_EEEEENS4_13SM90_TMA_LOADENS4_14ComposedLayoutINS4_7SwizzleILi3ELi4ELi3EEENS4_18smem_ptr_flag_bitsILi16EEENSV_INS5_IJNSA_ILi8EEESI_EEENS5_IJSI_SC_EEEEEEEvNS4_8identityENS4_23SM90_TMA_LOAD_MULTICASTES1C_vS1D_EENS_8epilogue10collective6detail29Sm90TmaWarpSpecializedAdapterINS1H_15DefaultEpilogueISK_SL_SL_NS1G_6thread17LinearCombinationISK_Li1EffLNS1L_9ScaleType4KindE0ELNS_15FloatRoundStyleE2ESK_EENS1_15EpilogueDefaultEEEEEvvEEEEvNT_6ParamsE,@function
        .size           _ZN7cutlass13device_kernelINS_4gemm6kernel13GemmUniversalIN4cute5tupleIJiiiiEEENS1_10collective13CollectiveMmaINS1_34MainloopSm90TmaGmmaWarpSpecializedILi2ENS5_IJNS4_1CILi2EEENSA_ILi1EEESC_EEENS1_35KernelTmaWarpSpecializedCooperativeEEENS5_IJNSA_ILi512EEENSA_ILi192EEENSA_ILi64EEEEEENS_10bfloat16_tENS5_IJlSC_lEEESK_SL_NS4_8TiledMMAINS4_8MMA_AtomIJNS4_4SM904GMMA28MMA_64x192x16_F32BF16BF16_SSILNSP_5MajorE0ELSR_0ELNSP_7ScaleInE1ELSS_1EEEEEENS4_6LayoutISD_NS5_IJSC_NSA_ILi0EEESW_EEEEENS5_IJNS4_10UnderscoreESZ_SZ_EEEEENS4_13SM90_TMA_LOADENS4_14ComposedLayoutINS4_7SwizzleILi3ELi4ELi3EEENS4_18smem_ptr_flag_bitsILi16EEENSV_INS5_IJNSA_ILi8EEESI_EEENS5_IJSI_SC_EEEEEEEvNS4_8identityENS4_23SM90_TMA_LOAD_MULTICASTES1C_vS1D_EENS_8epilogue10collective6detail29Sm90TmaWarpSpecializedAdapterINS1H_15DefaultEpilogueISK_SL_SL_NS1G_6thread17LinearCombinationISK_Li1EffLNS1L_9ScaleType4KindE0ELNS_15FloatRoundStyleE2ESK_EENS1_15EpilogueDefaultEEEEEvvEEEEvNT_6ParamsE,(.L_x_827 - _ZN7cutlass13device_kernelINS_4gemm6kernel13GemmUniversalIN4cute5tupleIJiiiiEEENS1_10collective13CollectiveMmaINS1_34MainloopSm90TmaGmmaWarpSpecializedILi2ENS5_IJNS4_1CILi2EEENSA_ILi1EEESC_EEENS1_35KernelTmaWarpSpecializedCooperativeEEENS5_IJNSA_ILi512EEENSA_ILi192EEENSA_ILi64EEEEEENS_10bfloat16_tENS5_IJlSC_lEEESK_SL_NS4_8TiledMMAINS4_8MMA_AtomIJNS4_4SM904GMMA28MMA_64x192x16_F32BF16BF16_SSILNSP_5MajorE0ELSR_0ELNSP_7ScaleInE1ELSS_1EEEEEENS4_6LayoutISD_NS5_IJSC_NSA_ILi0EEESW_EEEEENS5_IJNS4_10UnderscoreESZ_SZ_EEEEENS4_13SM90_TMA_LOADENS4_14ComposedLayoutINS4_7SwizzleILi3ELi4ELi3EEENS4_18smem_ptr_flag_bitsILi16EEENSV_INS5_IJNSA_ILi8EEESI_EEENS5_IJSI_SC_EEEEEEEvNS4_8identityENS4_23SM90_TMA_LOAD_MULTICASTES1C_vS1D_EENS_8epilogue10collective6detail29Sm90TmaWarpSpecializedAdapterINS1H_15DefaultEpilogueISK_SL_SL_NS1G_6thread17LinearCombinationISK_Li1EffLNS1L_9ScaleType4KindE0ELNS_15FloatRoundStyleE2ESK_EENS1_15EpilogueDefaultEEEEEvvEEEEvNT_6ParamsE)
        .other          _ZN7cutlass13device_kernelINS_4gemm6kernel13GemmUniversalIN4cute5tupleIJiiiiEEENS1_10collective13CollectiveMmaINS1_34MainloopSm90TmaGmmaWarpSpecializedILi2ENS5_IJNS4_1CILi2EEENSA_ILi1EEESC_EEENS1_35KernelTmaWarpSpecializedCooperativeEEENS5_IJNSA_ILi512EEENSA_ILi192EEENSA_ILi64EEEEEENS_10bfloat16_tENS5_IJlSC_lEEESK_SL_NS4_8TiledMMAINS4_8MMA_AtomIJNS4_4SM904GMMA28MMA_64x192x16_F32BF16BF16_SSILNSP_5MajorE0ELSR_0ELNSP_7ScaleInE1ELSS_1EEEEEENS4_6LayoutISD_NS5_IJSC_NSA_ILi0EEESW_EEEEENS5_IJNS4_10UnderscoreESZ_SZ_EEEEENS4_13SM90_TMA_LOADENS4_14ComposedLayoutINS4_7SwizzleILi3ELi4ELi3EEENS4_18smem_ptr_flag_bitsILi16EEENSV_INS5_IJNSA_ILi8EEESI_EEENS5_IJSI_SC_EEEEEEEvNS4_8identityENS4_23SM90_TMA_LOAD_MULTICASTES1C_vS1D_EENS_8epilogue10collective6detail29Sm90TmaWarpSpecializedAdapterINS1H_15DefaultEpilogueISK_SL_SL_NS1G_6thread17LinearCombinationISK_Li1EffLNS1L_9ScaleType4KindE0ELNS_15FloatRoundStyleE2ESK_EENS1_15EpilogueDefaultEEEEEvvEEEEvNT_6ParamsE,@"STO_CUDA_ENTRY STV_DEFAULT"
_ZN7cutlass13device_kernelINS_4gemm6kernel13GemmUniversalIN4cute5tupleIJiiiiEEENS1_10collective13CollectiveMmaINS1_34MainloopSm90TmaGmmaWarpSpecializedILi2ENS5_IJNS4_1CILi2EEENSA_ILi1EEESC_EEENS1_35KernelTmaWarpSpecializedCooperativeEEENS5_IJNSA_ILi512EEENSA_ILi192EEENSA_ILi64EEEEEENS_10bfloat16_tENS5_IJlSC_lEEESK_SL_NS4_8TiledMMAINS4_8MMA_AtomIJNS4_4SM904GMMA28MMA_64x192x16_F32BF16BF16_SSILNSP_5MajorE0ELSR_0ELNSP_7ScaleInE1ELSS_1EEEEEENS4_6LayoutISD_NS5_IJSC_NSA_ILi0EEESW_EEEEENS5_IJNS4_10UnderscoreESZ_SZ_EEEEENS4_13SM90_TMA_LOADENS4_14ComposedLayoutINS4_7SwizzleILi3ELi4ELi3EEENS4_18smem_ptr_flag_bitsILi16EEENSV_INS5_IJNSA_ILi8EEESI_EEENS5_IJSI_SC_EEEEEEEvNS4_8identityENS4_23SM90_TMA_LOAD_MULTICASTES1C_vS1D_EENS_8epilogue10collective6detail29Sm90TmaWarpSpecializedAdapterINS1H_15DefaultEpilogueISK_SL_SL_NS1G_6thread17LinearCombinationISK_Li1EffLNS1L_9ScaleType4KindE0ELNS_15FloatRoundStyleE2ESK_EENS1_15EpilogueDefaultEEEEEvvEEEEvNT_6ParamsE:
[----:B------:R-:W0:Y:S02]  /*0000*/  LDC R1, c[0x0][0x28] ;  /* 0x00000a00ff017b82 */ /* 0x000e240000000800 */
[----:B0-----:R-:W-:Y:S01]  /*0010*/  VIADD R1, R1, 0xffffef18 ;  /* 0xffffef1801017836 */ /* 0x001fe20000000000 */
[----:B------:R-:W0:Y:S01]  /*0020*/  S2R R4, SR_TID.X ;  /* 0x0000000000047919 */ /* 0x000e220000002100 */
[----:B------:R-:W-:Y:S01]  /*0030*/  ELECT P0, URZ, PT ;  /* 0x00000000003f782f */ /* 0x000fe20003800000 */
[----:B------:R-:W-:Y:S01]  /*0040*/  BSSY B0, `(.L_x_0) ;  /* 0x0000015000007945 */ /* 0x000fe20003800000 */
[--C-:B0-----:R-:W-:Y:S02]  /*0050*/  SHF.R.U32.HI R0, RZ, 0x5, R4.reuse ;  /* 0x00000005ff007819 */ /* 0x101fe40000011604 */
[----:B------:R-:W-:-:S03]  /*0060*/  SHF.R.U32.HI R2, RZ, 0x7, R4 ;  /* 0x00000007ff027819 */ /* 0x000fc60000011604 */
[----:B------:R-:W0:Y:S04]  /*0070*/  SHFL.IDX PT, R3, R0, RZ, 0x1f ;  /* 0x00001fff00037589 */ /* 0x000e2800000e0000 */
[----:B------:R-:W1:Y:S01]  /*0080*/  SHFL.IDX PT, R2, R2, RZ, 0x1f ;  /* 0x00001fff02027589 */ /* 0x000e6200000e0000 */
[----:B0-----:R-:W-:Y:S02]  /*0090*/  R2UR UR9, R3 ;  /* 0x00000000030972ca */ /* 0x001fe400000e0000 */
[----:B-1----:R-:W-:-:S11]  /*00a0*/  R2UR UR5, R2 ;  /* 0x00000000020572ca */ /* 0x002fd600000e0000 */
[----:B------:R-:W-:Y:S02]  /*00b0*/  USHF.R.S32.HI UR4, URZ, 0x1f, UR9 ;  /* 0x0000001f3f047899 */ /* 0x000fe40008011409 */
[----:B------:R-:W-:Y:S02]  /*00c0*/  ISETP.NE.OR P0, PT, RZ, UR9, !P0 ;  /* 0x00000009ff007c0c */ /* 0x000fe4000c705670 */
[----:B------:R-:W-:-:S04]  /*00d0*/  ULEA.HI UR4, UR4, UR9, URZ, 0x2 ;  /* 0x0000000904047291 */ /* 0x000fc8000f8f103f */
[----:B------:R-:W-:-:S04]  /*00e0*/  ULOP3.LUT UR4, UR4, 0xfffffffc, URZ, 0xc0, !UPT ;  /* 0xfffffffc04047892 */ /* 0x000fc8000f8ec03f */
[----:B------:R-:W-:-:S03]  /*00f0*/  UIADD3 UR9, UR9, -UR4, URZ ;  /* 0x8000000409097290 */ /* 0x000fc6000fffe03f */
[----:B------:R-:W-:Y:S09]  /*0100*/  @P0 BRA `(.L_x_1) ;  /* 0x0000000000200947 */ /* 0x000ff20003800000 */
[----:B------:R-:W-:Y:S02]  /*0110*/  ULDC.64 UR6, c[0x0][0x198] ;  /* 0x0000660000067ab9 */ /* 0x000fe40000000a00 */
[----:B------:R-:W-:Y:S02]  /*0120*/  UIADD3 UR10, UP0, UR6, 0xf0, URZ ;  /* 0x000000f0060a7890 */ /* 0x000fe4000ff1e03f */
[----:B------:R-:W-:Y:S02]  /*0130*/  UIADD3 UR6, UP1, UR6, 0x1f0, URZ ;  /* 0x000001f006067890 */ /* 0x000fe4000ff3e03f */
[----:B------:R-:W-:Y:S02]  /*0140*/  UIADD3.X UR11, URZ, UR7, URZ, UP0, !UPT ;  /* 0x000000073f0b7290 */ /* 0x000fe400087fe43f */
[----:B------:R-:W-:-:S07]  /*0150*/  UIADD3.X UR7, URZ, UR7, URZ, UP1, !UPT ;  /* 0x000000073f077290 */ /* 0x000fce0008ffe43f */
[----:B------:R0:W-:Y:S02]  /*0160*/  UTMACCTL.PF [UR10] ;  /* 0x000000000a0079b9 */ /* 0x0001e40008040000 */
[----:B------:R0:W-:Y:S02]  /*0170*/  UTMACCTL.PF [UR6] ;  /* 0x00000000060079b9 */ /* 0x0001e40008040000 */
[----:B0-----:R-:W-:Y:S01]  /*0180*/  NOP ;  /* 0x0000000000007918 */ /* 0x001fe20000000000 */
.L_x_1:
[----:B------:R-:W-:Y:S05]  /*0190*/  BSYNC B0 ;  /* 0x0000000000007941 */ /* 0x000fea0003800000 */
.L_x_0:
[----:B------:R-:W0:Y:S01]  /*01a0*/  SHFL.IDX PT, R2, R0, RZ, 0x1f ;  /* 0x00001fff00027589 */ /* 0x000e2200000e0000 */
[----:B------:R-:W-:Y:S01]  /*01b0*/  UISETP.NE.AND UP0, UPT, UR9, 0x3, UPT ;  /* 0x000000030900788c */ /* 0x000fe2000bf05270 */
[----:B------:R-:W-:Y:S01]  /*01c0*/  ISETP.NE.AND P1, PT, RZ, UR5, PT ;  /* 0x00000005ff007c0c */ /* 0x000fe2000bf25270 */
[----:B------:R-:W-:Y:S02]  /*01d0*/  UIADD3 UR16, UR5, -0x1, URZ ;  /* 0xffffffff05107890 */ /* 0x000fe4000fffe03f */
[----:B------:R-:W-:Y:S02]  /*01e0*/  UISETP.EQ.OR UP0, UPT, UR9, URZ, !UP0 ;  /* 0x0000003f0900728c */ /* 0x000fe4000c702670 */
[----:B------:R-:W-:Y:S02]  /*01f0*/  UISETP.GE.U32.AND UP1, UPT, UR16, 0x2, UPT ;  /* 0x000000021000788c */ /* 0x000fe4000bf26070 */
[----:B------:R-:W-:-:S04]  /*0200*/  UISETP.EQ.AND UP0, UPT, UR5, URZ, UP0 ;  /* 0x0000003f0500728c */ /* 0x000fc80008702270 */
[----:B------:R-:W-:-:S04]  /*0210*/  USEL UR38, URZ, 0x1, !UP0 ;  /* 0x000000013f267887 */ /* 0x000fc8000c000000 */
[----:B------:R-:W-:Y:S01]  /*0220*/  USEL UR38, UR38, 0x2, UP1 ;  /* 0x0000000226267887 */ /* 0x000fe20008800000 */
[----:B0-----:R-:W-:-:S13]  /*0230*/  ISETP.NE.AND P0, PT, R2, RZ, PT ;  /* 0x000000ff0200720c */ /* 0x001fda0003f05270 */
[----:B------:R-:W-:Y:S05]  /*0240*/  @P0 BRA `(.L_x_2) ;  /* 0x0000000000480947 */ /* 0x000fea0003800000 */
[----:B------:R-:W0:Y:S01]  /*0250*/  S2UR UR8, SR_CgaCtaId ;  /* 0x00000000000879c3 */ /* 0x000e220000008800 */
[----:B------:R-:W-:Y:S01]  /*0260*/  UMOV UR4, 0x400 ;  /* 0x0000040000047882 */ /* 0x000fe20000000000 */
[----:B------:R-:W-:Y:S01]  /*0270*/  UMOV UR5, 0x1 ;  /* 0x0000000100057882 */ /* 0x000fe20000000000 */
[----:B------:R-:W-:Y:S01]  /*0280*/  UMOV UR6, 0x4 ;  /* 0x0000000400067882 */ /* 0x000fe20000000000 */
[----:B------:R-:W-:Y:S01]  /*0290*/  ELECT P0, URZ, PT ;  /* 0x00000000003f782f */ /* 0x000fe20003800000 */
[----:B------:R-:W-:-:S04]  /*02a0*/  UIADD3 UR6, -UR6, 0x100000, URZ ;  /* 0x0010000006067890 */ /* 0x000fc8000fffe13f */
[----:B------:R-:W-:Y:S02]  /*02b0*/  USHF.L.U32 UR7, UR6, 0xb, URZ ;  /* 0x0000000b06077899 */ /* 0x000fe4000800063f */
[----:B------:R-:W-:Y:S02]  /*02c0*/  USHF.L.U32 UR6, UR6, 0x1, URZ ;  /* 0x0000000106067899 */ /* 0x000fe4000800063f */
[----:B0-----:R-:W-:Y:S02]  /*02d0*/  ULEA UR8, UR8, UR4, 0x18 ;  /* 0x0000000408087291 */ /* 0x001fe4000f8ec03f */
[----:B------:R-:W-:-:S04]  /*02e0*/  UIADD3 UR4, -UR5, 0x100000, URZ ;  /* 0x0010000005047890 */ /* 0x000fc8000fffe13f */
[----:B------:R-:W-:Y:S02]  /*02f0*/  USHF.L.U32 UR5, UR4, 0xb, URZ ;  /* 0x0000000b04057899 */ /* 0x000fe4000800063f */
[----:B------:R-:W-:Y:S01]  /*0300*/  USHF.L.U32 UR4, UR4, 0x1, URZ ;  /* 0x0000000104047899 */ /* 0x000fe2000800063f */
[----:B------:R-:W0:Y:S11]  /*0310*/  FENCE.VIEW.ASYNC.S ;  /* 0x00000000000073c6 */ /* 0x000e360000000000 */
[----:B0-----:R0:W1:Y:S01]  /*0320*/  SYNCS.EXCH.64 URZ, [UR8], UR4 ;  /* 0x00000004083f75b2 */ /* 0x0010620008000100 */
[----:B------:R0:W2:Y:S01]  /*0330*/  SYNCS.EXCH.64 URZ, [UR8+0x10], UR6 ;  /* 0x00001006083f75b2 */ /* 0x0000a20008000100 */
[----:B------:R0:W3:Y:S01]  /*0340*/  SYNCS.EXCH.64 URZ, [UR8+0x8], UR4 ;  /* 0x00000804083f75b2 */ /* 0x0000e20008000100 */
[----:B------:R0:W4:Y:S01]  /*0350*/  SYNCS.EXCH.64 URZ, [UR8+0x18], UR6 ;  /* 0x00001806083f75b2 */ /* 0x0001220008000100 */
[----:B------:R-:W-:Y:S01]  /*0360*/  NOP ;  /* 0x0000000000007918 */ /* 0x000fe20000000000 */
.L_x_2:
[----:B------:R-:W5:Y:S01]  /*0370*/  S2UR UR13, SR_CTAID.X ;  /* 0x00000000000d79c3 */ /* 0x000f620000002500 */
[----:B------:R-:W-:Y:S01]  /*0380*/  SHF.R.S32.HI R3, RZ, 0x1f, R4 ;  /* 0x0000001fff037819 */ /* 0x000fe20000011404 */
[----:B------:R5:W1:Y:S01]  /*0390*/  SHFL.IDX PT, R6, R0, RZ, 0x1f ;  /* 0x00001fff00067589 */ /* 0x000a6200000e0000 */
[----:B0-----:R-:W-:Y:S01]  /*03a0*/  ULDC UR4, c[0x0][0x150] ;  /* 0x0000540000047ab9 */ /* 0x001fe20000000800 */
[----:B------:R-:W-:Y:S02]  /*03b0*/  ELECT P0, URZ, PT ;  /* 0x00000000003f782f */ /* 0x000fe40003800000 */
[----:B------:R-:W-:Y:S01]  /*03c0*/  LEA.HI R3, R3, R4, RZ, 0x7 ;  /* 0x0000000403037211 */ /* 0x000fe200078f38ff */
[----:B------:R-:W-:Y:S01]  /*03d0*/  ULDC UR5, c[0x0][0x154] ;  /* 0x0000550000057ab9 */ /* 0x000fe20000000800 */
[----:B------:R-:W-:Y:S01]  /*03e0*/  SHF.R.S32.HI R7, RZ, 0x1f, R2 ;  /* 0x0000001fff077819 */ /* 0x000fe20000011402 */
[----:B------:R-:W0:Y:S01]  /*03f0*/  S2UR UR10, SR_CTAID.Y ;  /* 0x00000000000a79c3 */ /* 0x000e220000002600 */
[----:B------:R-:W-:Y:S01]  /*0400*/  LOP3.LUT R3, R3, 0xffffff80, RZ, 0xc0, !PT ;  /* 0xffffff8003037812 */ /* 0x000fe200078ec0ff */
[----:B------:R-:W-:Y:S01]  /*0410*/  ULDC UR8, c[0x0][0x144] ;  /* 0x0000510000087ab9 */ /* 0x000fe20000000800 */
[----:B------:R-:W-:Y:S01]  /*0420*/  LEA.HI R7, R7, R2, RZ, 0x2 ;  /* 0x0000000207077211 */ /* 0x000fe200078f10ff */
[----:B------:R-:W-:Y:S01]  /*0430*/  NOP ;  /* 0x0000000000007918 */ /* 0x000fe20000000000 */
[----:B------:R-:W-:Y:S01]  /*0440*/  NOP ;  /* 0x0000000000007918 */ /* 0x000fe20000000000 */
[----:B------:R-:W-:Y:S01]  /*0450*/  IMAD.IADD R3, R4, 0x1, -R3 ;  /* 0x0000000104037824 */ /* 0x000fe200078e0a03 */
[----:B------:R-:W-:Y:S01]  /*0460*/  LOP3.LUT R7, R7, 0x3ffffffc, RZ, 0xc0, !PT ;  /* 0x3ffffffc07077812 */ /* 0x000fe200078ec0ff */
[----:B------:R-:W-:Y:S01]  /*0470*/  ULDC UR11, c[0x0][0x148] ;  /* 0x00005200000b7ab9 */ /* 0x000fe20000000800 */
[----:B------:R-:W-:-:S02]  /*0480*/  MOV R17, 0x1 ;  /* 0x0000000100117802 */ /* 0x000fc40000000f00 */
[----:B------:R-:W-:Y:S02]  /*0490*/  SHF.R.S32.HI R4, RZ, 0x1f, R3 ;  /* 0x0000001fff047819 */ /* 0x000fe40000011403 */
[----:B------:R-:W-:Y:S02]  /*04a0*/  IADD3 R2, R2, -R7, RZ ;  /* 0x8000000702027210 */ /* 0x000fe40007ffe0ff */
[----:B------:R-:W-:Y:S02]  /*04b0*/  LEA.HI R4, R4, R3, RZ, 0x3 ;  /* 0x0000000304047211 */ /* 0x000fe400078f18ff */
[----:B-----5:R-:W-:Y:S02]  /*04c0*/  I2FP.F32.U32 R5, UR13 ;  /* 0x0000000d00057c45 */ /* 0x020fe40008201000 */
[--C-:B------:R-:W-:Y:S02]  /*04d0*/  SHF.R.S32.HI R0, RZ, 0x3, R4.reuse ;  /* 0x00000003ff007819 */ /* 0x100fe40000011404 */
[----:B-1----:R-:W-:Y:S01]  /*04e0*/  ISETP.NE.OR P0, PT, R6, RZ, !P0 ;  /* 0x000000ff0600720c */ /* 0x002fe20004705670 */
[----:B------:R-:W-:Y:S01]  /*04f0*/  FMUL R8, R5, UR4 ;  /* 0x0000000405087c20 */ /* 0x000fe20008400000 */
[----:B------:R-:W-:-:S04]  /*0500*/  SHF.R.S32.HI R5, RZ, 0x1f, R4 ;  /* 0x0000001fff057819 */ /* 0x000fc80000011404 */
[----:B------:R-:W-:Y:S01]  /*0510*/  LEA.HI R5, R5, R0, RZ, 0x2 ;  /* 0x0000000005057211 */ /* 0x000fe200078f10ff */
[----:B------:R-:W1:Y:S03]  /*0520*/  F2I.U32.TRUNC.NTZ R8, R8 ;  /* 0x0000000800087305 */ /* 0x000e66000020f000 */
[----:B------:R-:W-:-:S03]  /*0530*/  LOP3.LUT R5, R5, 0xfffffffc, RZ, 0xc0, !PT ;  /* 0xfffffffc05057812 */ /* 0x000fc600078ec0ff */
[----:B------:R-:W-:Y:S01]  /*0540*/  VOTEU.ALL UP0, P0 ;  /* 0x00000000003f7886 */ /* 0x000fe20000000000 */
[----:B------:R-:W-:Y:S01]  /*0550*/  VOTEU.ALL UP1, P0 ;  /* 0x00000000003f7886 */ /* 0x000fe20000020000 */
[----:B------:R-:W-:Y:S01]  /*0560*/  IMAD.IADD R5, R0, 0x1, -R5 ;  /* 0x0000000100057824 */ /* 0x000fe200078e0a05 */
[----:B0-----:R-:W-:Y:S02]  /*0570*/  I2FP.F32.U32 R0, UR10 ;  /* 0x0000000a00007c45 */ /* 0x001fe40008201000 */
[----:B------:R-:W0:Y:S01]  /*0580*/  @!UP0 S2UR UR7, SR_CgaCtaId ;  /* 0x00000000000789c3 */ /* 0x000e220000008800 */
[----:B------:R-:W-:Y:S01]  /*0590*/  IMAD R2, R2, 0x4, R5 ;  /* 0x0000000402027824 */ /* 0x000fe200078e0205 */
[----:B------:R-:W-:Y:S01]  /*05a0*/  @!UP0 UMOV UR6, 0x400 ;  /* 0x0000040000068882 */ /* 0x000fe20000000000 */
[----:B------:R-:W-:Y:S01]  /*05b0*/  FMUL R4, R0, UR5 ;  /* 0x0000000500047c20 */ /* 0x000fe20008400000 */
[----:B-1----:R-:W-:Y:S02]  /*05c0*/  R2UR UR4, R8 ;  /* 0x00000000080472ca */ /* 0x002fe400000e0000 */
[----:B------:R-:W-:-:S03]  /*05d0*/  LEA.HI R0, R2, R2, RZ, 0x1 ;  /* 0x0000000202007211 */ /* 0x000fc600078f08ff */
[----:B------:R-:W1:Y:S01]  /*05e0*/  F2I.U32.TRUNC.NTZ R4, R4 ;  /* 0x0000000400047305 */ /* 0x000e62000020f000 */
[----:B------:R-:W-:-:S05]  /*05f0*/  LOP3.LUT R5, R0, 0xfffffffe, RZ, 0xc0, !PT ;  /* 0xfffffffe00057812 */ /* 0x000fca00078ec0ff */
[----:B------:R-:W-:Y:S02]  /*0600*/  IMAD.IADD R5, R2, 0x1, -R5 ;  /* 0x0000000102057824 */ /* 0x000fe400078e0a05 */
[----:B------:R-:W-:-:S04]  /*0610*/  UIADD3 UR4, -UR4, URZ, URZ ;  /* 0x0000003f04047290 */ /* 0x000fc8000fffe13f */
[----:B------:R-:W-:Y:S01]  /*0620*/  UIMAD UR8, UR8, UR4, UR13 ;  /* 0x00000004080872a4 */ /* 0x000fe2000f8e020d */
[----:B-1----:R-:W-:Y:S02]  /*0630*/  R2UR UR12, R4 ;  /* 0x00000000040c72ca */ /* 0x002fe400000e0000 */
[----:B------:R-:W-:Y:S01]  /*0640*/  UMOV UR4, 0x20 ;  /* 0x0000002000047882 */ /* 0x000fe20000000000 */
[----:B------:R-:W1:Y:S02]  /*0650*/  LDC R4, c[0x0][0x140] ;  /* 0x00005000ff047b82 */ /* 0x000e640000000800 */
[----:B------:R-:W-:Y:S01]  /*0660*/  ISETP.NE.AND P3, PT, R5, UR8, PT ;  /* 0x0000000805007c0c */ /* 0x000fe2000bf65270 */
[----:B------:R-:W-:Y:S01]  /*0670*/  IMAD.SHL.U32 R5, R2, 0x4, RZ ;  /* 0x0000000402057824 */ /* 0x000fe200078e00ff */
[----:B------:R-:W-:-:S04]  /*0680*/  @!UP0 UIADD3 UR4, -UR4, 0x100000, URZ ;  /* 0x0010000004048890 */ /* 0x000fc8000fffe13f */
[----:B------:R-:W-:Y:S02]  /*0690*/  @!UP0 USHF.L.U32 UR5, UR4, 0xb, URZ ;  /* 0x0000000b04058899 */ /* 0x000fe4000800063f */
[----:B------:R-:W-:Y:S02]  /*06a0*/  @!UP0 USHF.L.U32 UR4, UR4, 0x1, URZ ;  /* 0x0000000104048899 */ /* 0x000fe4000800063f */
[----:B0-----:R-:W-:Y:S01]  /*06b0*/  @!UP0 ULEA UR6, UR7, UR6, 0x18 ;  /* 0x0000000607068291 */ /* 0x001fe2000f8ec03f */
[----:B------:R-:W-:Y:S01]  /*06c0*/  LOP3.LUT R9, R2, 0xc, R5, 0x78, !PT ;  /* 0x0000000c02097812 */ /* 0x000fe200078e7805 */
[----:B------:R-:W-:Y:S01]  /*06d0*/  VOTEU.ALL UP0, P0 ;  /* 0x00000000003f7886 */ /* 0x000fe20000000000 */
[----:B------:R-:W-:Y:S01]  /*06e0*/  LOP3.LUT P0, RZ, R3, 0x7, RZ, 0xc0, !PT ;  /* 0x0000000703ff7812 */ /* 0x000fe2000780c0ff */
[----:B------:R-:W-:Y:S02]  /*06f0*/  UIADD3 UR12, -UR12, URZ, URZ ;  /* 0x0000003f0c0c7290 */ /* 0x000fe4000fffe13f */
[----:B------:R0:W-:Y:S01]  /*0700*/  STL [R1+0x300], R9 ;  /* 0x0003000901007387 */ /* 0x0001e20000100800 */
[----:B------:R-:W-:-:S02]  /*0710*/  ISETP.LT.U32.AND P0, PT, R9, 0x2, !P0 ;  /* 0x000000020900780c */ /* 0x000fc40004701070 */
[----:B------:R-:W-:Y:S01]  /*0720*/  @P3 LEA.HI R0, R9, R9, RZ, 0x1 ;  /* 0x0000000909003211 */ /* 0x000fe200078f08ff */
[----:B------:R-:W5:Y:S02]  /*0730*/  FENCE.VIEW.ASYNC.S ;  /* 0x00000000000073c6 */ /* 0x000f640000000000 */
[----:B-----5:R-:W0:Y:S01]  /*0740*/  @!UP0 SYNCS.EXCH.64 URZ, [UR6+0x30], UR4 ;  /* 0x00003004063f85b2 */ /* 0x020e220008000100 */
[----:B------:R-:W-:Y:S02]  /*0750*/  @P3 SHF.R.S32.HI R0, RZ, 0x1, R0 ;  /* 0x00000001ff003819 */ /* 0x000fe40000011400 */
[----:B-1----:R-:W-:Y:S01]  /*0760*/  ISETP.EQ.U32.AND P2, PT, R4, 0x1, PT ;  /* 0x000000010400780c */ /* 0x002fe20003f42070 */
[----:B------:R1:W0:Y:S01]  /*0770*/  @!UP1 SYNCS.EXCH.64 URZ, [UR6+0x38], UR4 ;  /* 0x00003804063f95b2 */ /* 0x0002220008000100 */
[----:B------:R-:W-:Y:S01]  /*0780*/  NOP ;  /* 0x0000000000007918 */ /* 0x000fe20000000000 */
[----:B-1----:R-:W-:-:S06]  /*0790*/  UIMAD UR4, UR11, UR12, UR10 ;  /* 0x0000000c0b0472a4 */ /* 0x002fcc000f8e020a */
[----:B------:R-:W-:Y:S02]  /*07a0*/  @P3 ISETP.NE.AND P4, PT, R0, UR4, PT ;  /* 0x0000000400003c0c */ /* 0x000fe4000bf85270 */
[----:B------:R-:W-:Y:S02]  /*07b0*/  SEL R0, RZ, 0x1, !P0 ;  /* 0x00000001ff007807 */ /* 0x000fe40004000000 */
[----:B------:R-:W-:-:S04]  /*07c0*/  @P3 SEL R17, RZ, 0x1, P4 ;  /* 0x00000001ff113807 */ /* 0x000fc80002000000 */
[----:B------:R-:W-:Y:S01]  /*07d0*/  LOP3.LUT R17, R17, R0, RZ, 0xc0, !PT ;  /* 0x0000000011117212 */ /* 0x000fe200078ec0ff */
[----:B------:R-:W-:Y:S06]  /*07e0*/  @!P2 BRA `(.L_x_3) ;  /* 0x000000000008a947 */ /* 0x000fec0003800000 */
[----:B0-234-:R-:W-:Y:S01]  /*07f0*/  UCGABAR_ARV ;  /* 0x00000000000079c7 */ /* 0x01dfe20008000000 */
[----:B------:R-:W-:Y:S05]  /*0800*/  BRA `(.L_x_4) ;  /* 0x0000000000047947 */ /* 0x000fea0003800000 */
.L_x_3:
[----:B0-234-:R-:W-:Y:S01]  /*0810*/  NOP ;  /* 0x0000000000007918 */ /* 0x01dfe20000000000 */
.L_x_4:
[----:B------:R-:W-:Y:S01]  /*0820*/  ULDC UR4, c[0x0][0x65c] ;  /* 0x0001970000047ab9 */ /* 0x000fe20000000800 */
[----:B------:R-:W-:Y:S01]  /*0830*/  UMOV UR5, URZ ;  /* 0x0000003f00057c82 */ /* 0x000fe20008000000 */
[----:B------:R-:W-:-:S03]  /*0840*/  UISETP.NE.AND UP0, UPT, UR4, 0x1, UPT ;  /* 0x000000010400788c */ /* 0x000fc6000bf05270 */
[----:B------:R-:W-:Y:S01]  /*0850*/  UMOV UR4, UR13 ;  /* 0x0000000d00047c82 */ /* 0x000fe20008000000 */
[----:B------:R-:W-:Y:S02]  /*0860*/  UP2UR UR39, UPR, URZ, 0x1 ;  /* 0x000000013f277883 */ /* 0x000fe40008000000 */
[----:B------:R-:W-:Y:S02]  /*0870*/  PLOP3.LUT P0, PT, PT, PT, UP0, 0x80, 0x0 ;  /* 0x000000000000781c */ /* 0x000fe40003f0f008 */
[----:B------:R-:W-:Y:S02]  /*0880*/  PLOP3.LUT P3, PT, PT, PT, UP0, 0x80, 0x0 ;  /* 0x000000000000781c */ /* 0x000fe40003f6f008 */
[----:B------:R-:W-:Y:S01]  /*0890*/  PLOP3.LUT P5, PT, PT, PT, UP0, 0x80, 0x0 ;  /* 0x000000000000781c */ /* 0x000fe20003faf008 */
[----:B------:R-:W-:Y:S01]  /*08a0*/  @UP0 ULDC UR14, c[0x0][0x10] ;  /* 0x00000400000e0ab9 */ /* 0x000fe20000000800 */
[----:B------:R-:W-:Y:S01]  /*08b0*/  @UP0 UMOV UR6, UR10 ;  /* 0x0000000a00060c82 */ /* 0x000fe20008000000 */
[----:B------:R-:W-:Y:S01]  /*08c0*/  @UP0 UMOV UR7, URZ ;  /* 0x0000003f00070c82 */ /* 0x000fe20008000000 */
[----:B------:R-:W-:Y:S01]  /*08d0*/  PLOP3.LUT P4, PT, PT, PT, UP0, 0x80, 0x0 ;  /* 0x000000000000781c */ /* 0x000fe20003f8f008 */
[----:B------:R-:W-:-:S03]  /*08e0*/  @UP0 UIMAD.WIDE.U32 UR14, UR13, UR14, UR6 ;  /* 0x0000000e0d0e02a5 */ /* 0x000fc6000f8e0006 */
[----:B------:R-:W-:Y:S01]  /*08f0*/  @!UP0 ULDC UR7, c[0x0][0xc] ;  /* 0x0000030000078ab9 */ /* 0x000fe20000000800 */
[----:B------:R-:W-:Y:S01]  /*0900*/  @UP0 UMOV UR6, URZ ;  /* 0x0000003f00060c82 */ /* 0x000fe20008000000 */
[----:B------:R-:W-:Y:S01]  /*0910*/  @!UP0 UIMAD.WIDE.U32 UR4, UR10, UR7, UR4 ;  /* 0x000000070a0482a5 */ /* 0x000fe2000f8e0004 */
[----:B------:R-:W-:Y:S01]  /*0920*/  IMAD.U32 R2, RZ, RZ, UR14 ;  /* 0x0000000eff027e24 */ /* 0x000fe2000f8e00ff */
[----:B------:R-:W-:Y:S02]  /*0930*/  @UP0 UIADD3 UR6, UR15, UR6, URZ ;  /* 0x000000060f060290 */ /* 0x000fe4000fffe03f */
[----:B------:R-:W-:Y:S02]  /*0940*/  IMAD.U32 R3, RZ, RZ, UR15 ;  /* 0x0000000fff037e24 */ /* 0x000fe4000f8e00ff */
[----:B------:R-:W-:Y:S01]  /*0950*/  @P0 IMAD.MOV.U32 R7, RZ, RZ, R2 ;  /* 0x000000ffff070224 */ /* 0x000fe200078e0002 */
[----:B------:R-:W-:Y:S01]  /*0960*/  MOV R5, UR5 ;  /* 0x0000000500057c02 */ /* 0x000fe20008000f00 */
[----:B------:R-:W-:Y:S01]  /*0970*/  IMAD.U32 R2, RZ, RZ, UR4 ;  /* 0x00000004ff027e24 */ /* 0x000fe2000f8e00ff */
[----:B------:R-:W-:Y:S01]  /*0980*/  @P3 MOV R6, UR6 ;  /* 0x0000000600063c02 */ /* 0x000fe20008000f00 */
[----:B------:R-:W-:-:S02]  /*0990*/  IMAD.U32 R3, RZ, RZ, UR5 ;  /* 0x00000005ff037e24 */ /* 0x000fc4000f8e00ff */
[----:B------:R-:W-:Y:S02]  /*09a0*/  @!P5 IMAD.MOV.U32 R6, RZ, RZ, R5 ;  /* 0x000000ffff06d224 */ /* 0x000fe400078e0005 */
[----:B------:R-:W-:Y:S02]  /*09b0*/  @!P4 IMAD.MOV.U32 R7, RZ, RZ, R2 ;  /* 0x000000ffff07c224 */ /* 0x000fe400078e0002 */
[----:B------:R-:W-:Y:S01]  /*09c0*/  IMAD.U32 R4, RZ, RZ, UR4 ;  /* 0x00000004ff047e24 */ /* 0x000fe2000f8e00ff */
[----:B------:R0:W-:Y:S04]  /*09d0*/  STL [R1+0x304], R6 ;  /* 0x0003040601007387 */ /* 0x0001e80000100800 */
[----:B------:R0:W-:Y:S01]  /*09e0*/  STL [R1+0x308], R7 ;  /* 0x0003080701007387 */ /* 0x0001e20000100800 */
[----:B------:R-:W-:Y:S05]  /*09f0*/  @!P2 BRA `(.L_x_5) ;  /* 0x00000000000ca947 */ /* 0x000fea0003800000 */
[----:B------:R-:W-:Y:S01]  /*0a00*/  UCGABAR_WAIT ;  /* 0x0000000000007dc7 */ /* 0x000fe20008000000 */
[----:B------:R-:W-:Y:S01]  /*0a10*/  CCTL.IVALL ;  /* 0x00000000ff00798f */ /* 0x000fe20002000000 */
[----:B------:R-:W-:Y:S05]  /*0a20*/  BRA `(.L_x_6) ;  /* 0x0000000000047947 */ /* 0x000fea0003800000 */
.L_x_5:
[----:B------:R-:W-:Y:S06]  /*0a30*/  BAR.SYNC.DEFER_BLOCKING 0x0 ;  /* 0x0000000000007b1d */ /* 0x000fec0000010000 */
.L_x_6:
[----:B------:R-:W-:Y:S05]  /*0a40*/  @!P1 BRA `(.L_x_7) ;  /* 0x000002ac00289947 */ /* 0x000fea0003800000 */
[----:B------:R-:W-:-:S06]  /*0a50*/  UISETP.GT.U32.AND UP0, UPT, UR16, 0x1, UPT ;  /* 0x000000011000788c */ /* 0x000fcc000bf04070 */
[----:B------:R-:W-:-:S13]  /*0a60*/  PLOP3.LUT P0, PT, PT, PT, UP0, 0x80, 0x0 ;  /* 0x000000000000781c */ /* 0x000fda0003f0f008 */
[----:B------:R-:W-:Y:S05]  /*0a70*/  @P0 EXIT ;  /* 0x000000000000094d */ /* 0x000fea0003800000 */
[----:B------:R-:W-:Y:S01]  /*0a80*/  ULDC.64 UR4, c[0x0][0x650] ;  /* 0x0001940000047ab9 */ /* 0x000fe20000000a00 */
[----:B------:R-:W-:Y:S01]  /*0a90*/  UMOV UR40, 0xffffffff ;  /* 0xffffffff00287882 */ /* 0x000fe20000000000 */
[----:B------:R-:W-:Y:S01]  /*0aa0*/  ISETP.GE.U32.AND P0, PT, R7, UR4, PT ;  /* 0x0000000407007c0c */ /* 0x000fe2000bf06070 */
[----:B------:R-:W-:Y:S01]  /*0ab0*/  UMOV UR41, 0xffffffff ;  /* 0xffffffff00297882 */ /* 0x000fe20000000000 */
[----:B------:R-:W-:Y:S01]  /*0ac0*/  UMOV UR42, 0xffffffff ;  /* 0xffffffff002a7882 */ /* 0x000fe20000000000 */
[----:B------:R-:W-:Y:S02]  /*0ad0*/  PRMT R0, RZ, 0x7610, R0 ;  /* 0x00007610ff007816 */ /* 0x000fe40000000000 */
[----:B------:R-:W-:-:S13]  /*0ae0*/  ISETP.GE.U32.AND.EX P0, PT, R6, UR5, PT, P0 ;  /* 0x0000000506007c0c */ /* 0x000fda000bf06100 */
[----:B------:R-:W-:Y:S05]  /*0af0*/  @P0 BRA `(.L_x_8) ;  /* 0x0000000400480947 */ /* 0x000fea0003800000 */
[----:B------:R-:W-:Y:S01]  /*0b00*/  ULDC.64 UR16, c[0x0][0x628] ;  /* 0x00018a0000107ab9 */ /* 0x000fe20000000a00 */
[C---:B------:R-:W-:Y:S01]  /*0b10*/  R2UR UR19, R7.reuse ;  /* 0x00000000071372ca */ /* 0x040fe200000e0000 */
[----:B------:R-:W-:Y:S01]  /*0b20*/  ULDC UR18, c[0x0][0x630] ;  /* 0x00018c0000127ab9 */ /* 0x000fe20000000800 */
[----:B------:R-:W-:Y:S02]  /*0b30*/  ISETP.NE.U32.AND P0, PT, RZ, UR16, PT ;  /* 0x00000010ff007c0c */ /* 0x000fe4000bf05070 */
[----:B------:R-:W-:Y:S02]  /*0b40*/  R2UR UR4, R7 ;  /* 0x00000000070472ca */ /* 0x000fe400000e0000 */
[----:B------:R-:W-:Y:S02]  /*0b50*/  ISETP.NE.AND.EX P0, PT, RZ, UR17, PT, P0 ;  /* 0x00000011ff007c0c */ /* 0x000fe4000bf05300 */
[----:B------:R-:W-:-:S11]  /*0b60*/  R2UR UR5, R6 ;  /* 0x00000000060572ca */ /* 0x000fd600000e0000 */
[----:B------:R-:W-:Y:S05]  /*0b70*/  @!P0 BRA `(.L_x_9) ;  /* 0x0000000000308947 */ /* 0x000fea0003800000 */
[----:B------:R-:W-:Y:S01]  /*0b80*/  R2UR UR4, R7 ;  /* 0x00000000070472ca */ /* 0x000fe200000e0000 */
[----:B------:R-:W-:Y:S01]  /*0b90*/  ULDC UR9, c[0x0][0x634] ;  /* 0x00018d0000097ab9 */ /* 0x000fe20000000800 */
[----:B------:R-:W-:-:S11]  /*0ba0*/  R2UR UR13, R6 ;  /* 0x00000000060d72ca */ /* 0x000fd600000e0000 */
[----:B------:R-:W-:-:S04]  /*0bb0*/  UIADD3 UR9, UP0, UR4, UR9, URZ ;  /* 0x0000000904097290 */ /* 0x000fc8000ff1e03f */
[----:B------:R-:W-:-:S04]  /*0bc0*/  UIADD3.X UR13, URZ, UR13, URZ, UP0, !UPT ;  /* 0x0000000d3f0d7290 */ /* 0x000fc800087fe43f */
[----:B------:R-:W-:-:S04]  /*0bd0*/  UIMAD.WIDE.U32 UR4, UR13, UR16, URZ ;  /* 0x000000100d0472a5 */ /* 0x000fc8000f8e003f */
[----:B------:R-:W-:Y:S02]  /*0be0*/  UIMAD.WIDE.U32 UR6, UP0, UR9, UR17, UR4 ;  /* 0x00000011090672a5 */ /* 0x000fe4000f800004 */
[----:B------:R-:W-:Y:S02]  /*0bf0*/  UIMAD.WIDE.U32 UR4, UR9, UR16, URZ ;  /* 0x00000010090472a5 */ /* 0x000fe4000f8e003f */
[----:B------:R-:W-:Y:S02]  /*0c00*/  UIADD3.X UR15, URZ, URZ, URZ, UP0, !UPT ;  /* 0x0000003f3f0f7290 */ /* 0x000fe400087fe43f */
[----:B------:R-:W-:Y:S01]  /*0c10*/  UIADD3 URZ, UP0, UR5, UR6, URZ ;  /* 0x00000006053f7290 */ /* 0x000fe2000ff1e03f */
[----:B------:R-:W-:-:S03]  /*0c20*/  UMOV UR14, UR7 ;  /* 0x00000007000e7c82 */ /* 0x000fc60008000000 */
[----:B------:R-:W-:-:S12]  /*0c30*/  UIMAD.WIDE.U32.X UR4, UR13, UR17, UR14, UP0 ;  /* 0x000000110d0472a5 */ /* 0x000fd800080e040e */
.L_x_9:
[----:B------:R-:W-:Y:S01]  /*0c40*/  USHF.R.U64 UR42, UR4, UR18, UR5 ;  /* 0x00000012042a7299 */ /* 0x000fe20008001205 */
[----:B------:R-:W-:Y:S01]  /*0c50*/  R2UR UR7, R6 ;  /* 0x00000000060772ca */ /* 0x000fe200000e0000 */
[----:B------:R-:W-:Y:S02]  /*0c60*/  USHF.R.U32.HI UR4, URZ, UR18, UR5 ;  /* 0x000000123f047299 */ /* 0x000fe40008011605 */
[----:B------:R-:W-:Y:S01]  /*0c70*/  UIADD3 UR5, UP0, URZ, -UR42, URZ ;  /* 0x8000002a3f057290 */ /* 0x000fe2000ff1e03f */
[----:B------:R-:W-:Y:S01]  /*0c80*/  ULDC.64 UR14, c[0x0][0x620] ;  /* 0x00018800000e7ab9 */ /* 0x000fe20000000a00 */
[----:B------:R-:W-:Y:S02]  /*0c90*/  UMOV UR6, UR19 ;  /* 0x0000001300067c82 */ /* 0x000fe40008000000 */
[----:B------:R-:W-:Y:S01]  /*0ca0*/  UIADD3.X UR4, URZ, ~UR4, URZ, UP0, !UPT ;  /* 0x800000043f047290 */ /* 0x000fe200087fe43f */
[----:B------:R-:W-:Y:S01]  /*0cb0*/  ULDC UR9, c[0x0][0x618] ;  /* 0x0001860000097ab9 */ /* 0x000fe20000000800 */
[----:B------:R-:W-:-:S02]  /*0cc0*/  UIMAD UR12, UR11, UR12, UR10 ;  /* 0x0000000c0b0c72a4 */ /* 0x000fc4000f8e020a */
[----:B------:R-:W-:Y:S02]  /*0cd0*/  UIMAD UR4, UR4, UR14, URZ ;  /* 0x0000000e040472a4 */ /* 0x000fe4000f8e023f */
[----:B------:R-:W-:Y:S02]  /*0ce0*/  UIMAD.WIDE.U32 UR6, UR5, UR14, UR6 ;  /* 0x0000000e050672a5 */ /* 0x000fe4000f8e0006 */
[----:B------:R-:W-:Y:S01]  /*0cf0*/  UIMAD UR4, UR5, UR15, UR4 ;  /* 0x0000000f050472a4 */ /* 0x000fe2000f8e0204 */
[----:B------:R-:W-:Y:S01]  /*0d00*/  ULDC UR10, c[0x0][0x608] ;  /* 0x00018200000a7ab9 */ /* 0x000fe20000000800 */
[----:B------:R-:W-:Y:S02]  /*0d10*/  ULDC UR18, c[0x0][0x658] ;  /* 0x0001960000127ab9 */ /* 0x000fe40000000800 */
[----:B------:R-:W-:Y:S01]  /*0d20*/  UIADD3 UR7, UR7, UR4, URZ ;  /* 0x0000000407077290 */ /* 0x000fe2000fffe03f */
[----:B------:R-:W-:Y:S02]  /*0d30*/  UMOV UR11, 0xffffffff ;  /* 0xffffffff000b7882 */ /* 0x000fe40000000000 */
[----:B------:R-:W-:Y:S01]  /*0d40*/  ULDC.64 UR4, c[0x0][0x640] ;  /* 0x0001900000047ab9 */ /* 0x000fe20000000a00 */
[----:B------:R-:W-:Y:S01]  /*0d50*/  USHF.R.U64 UR16, UR6, UR9, UR7 ;  /* 0x0000000906107299 */ /* 0x000fe20008001207 */
[----:B------:R-:W-:Y:S01]  /*0d60*/  ISETP.NE.U32.AND P0, PT, RZ, UR4, PT ;  /* 0x00000004ff007c0c */ /* 0x000fe2000bf05070 */
[----:B------:R-:W-:-:S02]  /*0d70*/  USHF.R.U32.HI UR7, URZ, UR9, UR7 ;  /* 0x000000093f077299 */ /* 0x000fc40008011607 */
[----:B------:R-:W-:Y:S01]  /*0d80*/  USHF.L.U32 UR6, UR11, UR18, URZ ;  /* 0x000000120b067299 */ /* 0x000fe2000800063f */
[----:B------:R-:W-:Y:S01]  /*0d90*/  ISETP.NE.AND.EX P0, PT, RZ, UR5, PT, P0 ;  /* 0x00000005ff007c0c */ /* 0x000fe2000bf05300 */
[----:B------:R-:W-:Y:S02]  /*0da0*/  USHF.R.U64 UR22, UR16, UR10, UR7 ;  /* 0x0000000a10167299 */ /* 0x000fe40008001207 */
[----:B------:R-:W-:Y:S02]  /*0db0*/  USHF.R.U32.HI UR7, URZ, UR10, UR7 ;  /* 0x0000000a3f077299 */ /* 0x000fe40008011607 */
[----:B------:R-:W-:Y:S02]  /*0dc0*/  UISETP.NE.AND UP1, UPT, UR39, URZ, UPT ;  /* 0x0000003f2700728c */ /* 0x000fe4000bf25270 */
[----:B------:R-:W-:Y:S01]  /*0dd0*/  USHF.R.U64 UR23, UR22, UR18, UR7 ;  /* 0x0000001216177299 */ /* 0x000fe20008001207 */
[----:B------:R-:W-:Y:S01]  /*0de0*/  ULDC UR17, c[0x0][0x600] ;  /* 0x0001800000117ab9 */ /* 0x000fe20000000800 */
[----:B------:R-:W-:-:S02]  /*0df0*/  ULOP3.LUT UR13, URZ, UR6, URZ, 0x33, !UPT ;  /* 0x000000063f0d7292 */ /* 0x000fc4000f8e333f */
[----:B------:R-:W-:Y:S02]  /*0e00*/  UIADD3 UR15, UR17, -0x1, URZ ;  /* 0xffffffff110f7890 */ /* 0x000fe4000fffe03f */
[----:B------:R-:W-:Y:S02]  /*0e10*/  USEL UR12, UR8, UR12, !UP1 ;  /* 0x0000000c080c7287 */ /* 0x000fe4000c800000 */
[----:B------:R-:W-:Y:S01]  /*0e20*/  USHF.R.U32.HI UR7, URZ, UR18, UR7 ;  /* 0x000000123f077299 */ /* 0x000fe20008011607 */
[----:B------:R-:W-:Y:S01]  /*0e30*/  ULDC UR19, c[0x0][0x648] ;  /* 0x0001920000137ab9 */ /* 0x000fe20000000800 */
[----:B------:R-:W-:Y:S01]  /*0e40*/  ULDC UR20, c[0x0][0x638] ;  /* 0x00018e0000147ab9 */ /* 0x000fe20000000800 */
[----:B------:R-:W-:Y:S01]  /*0e50*/  UMOV UR21, 0x1 ;  /* 0x0000000100157882 */ /* 0x000fe20000000000 */
[----:B------:R-:W-:Y:S01]  /*0e60*/  UMOV UR6, UR23 ;  /* 0x0000001700067c82 */ /* 0x000fe20008000000 */
[----:B------:R-:W-:Y:S07]  /*0e70*/  @!P0 BRA `(.L_x_10) ;  /* 0x0000000000308947 */ /* 0x000fee0003800000 */
[----:B------:R-:W-:Y:S02]  /*0e80*/  ULDC UR10, c[0x0][0x64c] ;  /* 0x00019300000a7ab9 */ /* 0x000fe40000000800 */
        /* <DEDUP_REMOVED lines=8> */
[----:B------:R-:W-:-:S07]  /*0f10*/  UIMAD.WIDE.U32.X UR4, UR14, UR5, UR10, UP0 ;  /* 0x000000050e0472a5 */ /* 0x000fce00080e040a */
[----:B------:R-:W-:Y:S01]  /*0f20*/  UMOV UR6, UR4 ;  /* 0x0000000400067c82 */ /* 0x000fe20008000000 */
[----:B------:R-:W-:-:S05]  /*0f30*/  UMOV UR7, UR5 ;  /* 0x0000000500077c82 */ /* 0x000fca0008000000 */
.L_x_10:
[----:B------:R-:W-:Y:S01]  /*0f40*/  USHF.R.U64 UR5, UR6, UR19, UR7 ;  /* 0x0000001306057299 */ /* 0x000fe20008001207 */
[----:B------:R-:W-:Y:S01]  /*0f50*/  IMAD.MOV.U32 R0, RZ, RZ, 0x1 ;  /* 0x00000001ff007424 */ /* 0x000fe200078e00ff */
[----:B------:R-:W-:Y:S02]  /*0f60*/  USHF.L.U32 UR4, UR21, UR18, URZ ;  /* 0x0000001215047299 */ /* 0x000fe4000800063f */
[----:B------:R-:W-:Y:S02]  /*0f70*/  ULOP3.LUT UR13, UR22, UR13, URZ, 0xc0, !UPT ;  /* 0x0000000d160d7292 */ /* 0x000fe4000f8ec03f */
[----:B------:R-:W-:Y:S02]  /*0f80*/  UIADD3 UR6, -UR5, URZ, URZ ;  /* 0x0000003f05067290 */ /* 0x000fe4000fffe13f */
[----:B------:R-:W-:Y:S02]  /*0f90*/  UIMAD UR13, UR4, UR5, UR13 ;  /* 0x00000005040d72a4 */ /* 0x000fe4000f8e020d */
[----:B------:R-:W-:-:S02]  /*0fa0*/  ULOP3.LUT UR15, UR16, UR15, URZ, 0xc0, !UPT ;  /* 0x0000000f100f7292 */ /* 0x000fc4000f8ec03f */
[----:B------:R-:W-:Y:S01]  /*0fb0*/  UIMAD UR4, UR6, UR20, UR23 ;  /* 0x00000014060472a4 */ /* 0x000fe2000f8e0217 */
[----:B------:R-:W-:Y:S01]  /*0fc0*/  ULDC UR5, c[0x0][0x610] ;  /* 0x0001840000057ab9 */ /* 0x000fe20000000800 */
[----:B------:R-:W-:Y:S02]  /*0fd0*/  UISETP.NE.AND UP0, UPT, UR39, URZ, UPT ;  /* 0x0000003f2700728c */ /* 0x000fe4000bf05270 */
[----:B------:R-:W-:Y:S02]  /*0fe0*/  UIMAD UR12, UR13, UR5, UR12 ;  /* 0x000000050d0c72a4 */ /* 0x000fe4000f8e020c */
[----:B------:R-:W-:-:S04]  /*0ff0*/  UIMAD UR4, UR4, UR17, UR15 ;  /* 0x00000011040472a4 */ /* 0x000fc8000f8e020f */
[----:B------:R-:W-:Y:S02]  /*1000*/  USEL UR41, UR4, UR12, !UP0 ;  /* 0x0000000c04297287 */ /* 0x000fe4000c000000 */
[----:B------:R-:W-:-:S12]  /*1010*/  USEL UR40, UR12, UR4, !UP0 ;  /* 0x000000040c287287 */ /* 0x000fd8000c000000 */
.L_x_8:
[----:B------:R-:W-:-:S08]  /*1020*/  NOP ;  /* 0x0000000000007918 */ /* 0x000fd00000000000 */
[----:B------:R-:W1:Y:S02]  /*1030*/  USETMAXREG.TRY_ALLOC.CTAPOOL UP0, 0xf0 ;  /* 0x000000f0000079c8 */ /* 0x000e640008000600 */
[----:B-1----:R-:W-:-:S13]  /*1040*/  PLOP3.LUT P0, PT, PT, PT, UP0, 0x80, 0x0 ;  /* 0x000000000000781c */ /* 0x002fda0003f0f008 */
[----:B------:R-:W-:Y:S05]  /*1050*/  @!P0 BRA `(.L_x_8) ;  /* 0xfffffffc00f08947 */ /* 0x000fea000383ffff */
[----:B------:R-:W-:Y:S01]  /*1060*/  ULDC.64 UR4, c[0x0][0x598] ;  /* 0x0001660000047ab9 */ /* 0x000fe20000000a00 */
[----:B------:R-:W-:Y:S01]  /*1070*/  ULDC.64 UR44, c[0x0][0x208] ;  /* 0x00008200002c7ab9 */ /* 0x000fe20000000a00 */
[----:B------:R-:W-:-:S04]  /*1080*/  ISETP.NE.U32.AND P0, PT, RZ, UR4, PT ;  /* 0x00000004ff007c0c */ /* 0x000fc8000bf05070 */
[----:B------:R-:W-:-:S13]  /*1090*/  ISETP.NE.AND.EX P0, PT, RZ, UR5, PT, P0 ;  /* 0x00000005ff007c0c */ /* 0x000fda000bf05300 */
[----:B------:R-:W-:Y:S05]  /*10a0*/  @!P0 BRA `(.L_x_11) ;  /* 0x00000000001c8947 */ /* 0x000fea0003800000 */
[----:B------:R-:W1:Y:S02]  /*10b0*/  LDC.64 R2, c[0x0][0x598] ;  /* 0x00016600ff027b82 */ /* 0x000e640000000a00 */
[----:B-1----:R-:W2:Y:S02]  /*10c0*/  LDG.E.64 R2, desc[UR44][R2.64] ;  /* 0x0000002c02027981 */ /* 0x002ea4000c1e1b00 */
[----:B--2---:R-:W-:-:S04]  /*10d0*/  ISETP.NE.U32.AND P0, PT, R2, RZ, PT ;  /* 0x000000ff0200720c */ /* 0x004fc80003f05070 */
[----:B------:R-:W-:-:S13]  /*10e0*/  ISETP.NE.AND.EX P0, PT, R3, RZ, PT, P0 ;  /* 0x000000ff0300720c */ /* 0x000fda0003f05300 */
[----:B------:R-:W-:Y:S05]  /*10f0*/  @!P0 BRA `(.L_x_11) ;  /* 0x0000000000088947 */ /* 0x000fea0003800000 */
[----:B------:R1:W5:Y:S01]  /*1100*/  LD.E R2, desc[UR44][R2.64] ;  /* 0x0000002c02027980 */ /* 0x000362000c101900 */
[----:B------:R-:W-:Y:S05]  /*1110*/  BRA `(.L_x_12) ;  /* 0x0000000000247947 */ /* 0x000fea0003800000 */
.L_x_11:
[----:B------:R-:W-:Y:S02]  /*1120*/  ULDC.64 UR4, c[0x0][0x588] ;  /* 0x0001620000047ab9 */ /* 0x000fe40000000a00 */
[----:B------:R-:W-:-:S04]  /*1130*/  ISETP.NE.U32.AND P0, PT, RZ, UR4, PT ;  /* 0x00000004ff007c0c */ /* 0x000fc8000bf05070 */
[----:B------:R-:W-:-:S13]  /*1140*/  ISETP.NE.AND.EX P0, PT, RZ, UR5, PT, P0 ;  /* 0x00000005ff007c0c */ /* 0x000fda000bf05300 */
[----:B------:R-:W-:Y:S05]  /*1150*/  @!P0 BRA `(.L_x_13) ;  /* 0x00000000000c8947 */ /* 0x000fea0003800000 */
[----:B------:R-:W1:Y:S02]  /*1160*/  LDC.64 R2, c[0x0][0x588] ;  /* 0x00016200ff027b82 */ /* 0x000e640000000a00 */
[----:B-1----:R2:W5:Y:S01]  /*1170*/  LDG.E R2, desc[UR44][R2.64] ;  /* 0x0000002c02027981 */ /* 0x002562000c1e1900 */
[----:B------:R-:W-:Y:S05]  /*1180*/  BRA `(.L_x_12) ;  /* 0x0000000000087947 */ /* 0x000fea0003800000 */
.L_x_13:
[----:B------:R-:W-:Y:S02]  /*1190*/  ULDC UR4, c[0x0][0x580] ;  /* 0x0001600000047ab9 */ /* 0x000fe40000000800 */
[----:B------:R-:W-:-:S07]  /*11a0*/  MOV R2, UR4 ;  /* 0x0000000400027c02 */ /* 0x000fce0008000f00 */
.L_x_12:
[----:B------:R-:W-:Y:S02]  /*11b0*/  ULDC.64 UR4, c[0x0][0x5a0] ;  /* 0x0001680000047ab9 */ /* 0x000fe40000000a00 */
[----:B------:R-:W-:-:S04]  /*11c0*/  ISETP.NE.U32.AND P0, PT, RZ, UR4, PT ;  /* 0x00000004ff007c0c */ /* 0x000fc8000bf05070 */
[----:B------:R-:W-:-:S13]  /*11d0*/  ISETP.NE.AND.EX P0, PT, RZ, UR5, PT, P0 ;  /* 0x00000005ff007c0c */ /* 0x000fda000bf05300 */
[----:B------:R-:W-:Y:S05]  /*11e0*/  @!P0 BRA `(.L_x_14) ;  /* 0x00000000001c8947 */ /* 0x000fea0003800000 */
[----:B------:R-:W3:Y:S02]  /*11f0*/  LDC.64 R4, c[0x0][0x5a0] ;  /* 0x00016800ff047b82 */ /* 0x000ee40000000a00 */
[----:B---3--:R-:W3:Y:S02]  /*1200*/  LDG.E.64 R4, desc[UR44][R4.64] ;  /* 0x0000002c04047981 */ /* 0x008ee4000c1e1b00 */
[----:B---3--:R-:W-:-:S04]  /*1210*/  ISETP.NE.U32.AND P0, PT, R4, RZ, PT ;  /* 0x000000ff0400720c */ /* 0x008fc80003f05070 */
[----:B------:R-:W-:-:S13]  /*1220*/  ISETP.NE.AND.EX P0, PT, R5, RZ, PT, P0 ;  /* 0x000000ff0500720c */ /* 0x000fda0003f05300 */
[----:B------:R-:W-:Y:S05]  /*1230*/  @!P0 BRA `(.L_x_14) ;  /* 0x0000000000088947 */ /* 0x000fea0003800000 */
[----:B------:R3:W5:Y:S01]  /*1240*/  LD.E R16, desc[UR44][R4.64] ;  /* 0x0000002c04107980 */ /* 0x000762000c101900 */
[----:B------:R-:W-:Y:S05]  /*1250*/  BRA `(.L_x_15) ;  /* 0x0000000000247947 */ /* 0x000fea0003800000 */
.L_x_14:
[----:B------:R-:W-:Y:S02]  /*1260*/  ULDC.64 UR4, c[0x0][0x590] ;  /* 0x0001640000047ab9 */ /* 0x000fe40000000a00 */
[----:B------:R-:W-:-:S04]  /*1270*/  ISETP.NE.U32.AND P0, PT, RZ, UR4, PT ;  /* 0x00000004ff007c0c */ /* 0x000fc8000bf05070 */
[----:B------:R-:W-:-:S13]  /*1280*/  ISETP.NE.AND.EX P0, PT, RZ, UR5, PT, P0 ;  /* 0x00000005ff007c0c */ /* 0x000fda000bf05300 */
[----:B------:R-:W-:Y:S05]  /*1290*/  @!P0 BRA `(.L_x_16) ;  /* 0x00000000000c8947 */ /* 0x000fea0003800000 */
[----:B------:R-:W3:Y:S02]  /*12a0*/  LDC.64 R4, c[0x0][0x590] ;  /* 0x00016400ff047b82 */ /* 0x000ee40000000a00 */
[----:B---3--:R4:W5:Y:S01]  /*12b0*/  LDG.E R16, desc[UR44][R4.64] ;  /* 0x0000002c04107981 */ /* 0x008962000c1e1900 */
[----:B------:R-:W-:Y:S05]  /*12c0*/  BRA `(.L_x_15) ;  /* 0x0000000000087947 */ /* 0x000fea0003800000 */
.L_x_16:
[----:B------:R-:W-:Y:S02]  /*12d0*/  ULDC UR4, c[0x0][0x584] ;  /* 0x0001610000047ab9 */ /* 0x000fe40000000800 */
[----:B------:R-:W-:-:S07]  /*12e0*/  IMAD.U32 R16, RZ, RZ, UR4 ;  /* 0x00000004ff107e24 */ /* 0x000fce000f8e00ff */
.L_x_15:
[----:B------:R-:W-:-:S13]  /*12f0*/  LOP3.LUT P0, RZ, R0, 0xff, RZ, 0xc0, !PT ;  /* 0x000000ff00ff7812 */ /* 0x000fda000780c0ff */
[----:B------:R-:W-:Y:S05]  /*1300*/  @!P0 EXIT ;  /* 0x000000000000894d */ /* 0x000fea0003800000 */
[----:B------:R-:W-:Y:S01]  /*1310*/  ULDC UR4, c[0x0][0x28c] ;  /* 0x0000a30000047ab9 */ /* 0x000fe20000000800 */
[----:B------:R-:W-:Y:S01]  /*1320*/  UMOV UR36, URZ ;  /* 0x0000003f00247c82 */ /* 0x000fe20008000000 */
[----:B------:R-:W-:Y:S01]  /*1330*/  UIADD3 UR4, UR4, 0x3f, URZ ;  /* 0x0000003f04047890 */ /* 0x000fe2000fffe03f */
[----:B------:R-:W-:-:S03]  /*1340*/  UMOV UR37, URZ ;  /* 0x0000003f00257c82 */ /* 0x000fc60008000000 */
[----:B------:R-:W-:-:S04]  /*1350*/  USHF.R.S32.HI UR5, URZ, 0x1f, UR4 ;  /* 0x0000001f3f057899 */ /* 0x000fc80008011404 */
[----:B------:R-:W-:-:S04]  /*1360*/  ULEA.HI UR5, UR5, UR4, URZ, 0x6 ;  /* 0x0000000405057291 */ /* 0x000fc8000f8f303f */
[----:B------:R-:W-:-:S12]  /*1370*/  USHF.R.S32.HI UR43, URZ, 0x6, UR5 ;  /* 0x000000063f2b7899 */ /* 0x000fd80008011405 */
.L_x_796:
[----:B------:R-:W0:Y:S01]  /*1380*/  S2R R0, SR_TID.X ;  /* 0x0000000000007919 */ /* 0x000e220000002100 */
[----:B-1----:R-:W1:Y:S01]  /*1390*/  S2UR UR7, SR_CgaCtaId ;  /* 0x00000000000779c3 */ /* 0x002e620000008800 */
[----:B------:R-:W-:Y:S02]  /*13a0*/  UMOV UR6, 0x400 ;  /* 0x0000040000067882 */ /* 0x000fe40000000000 */
[----:B-1----:R-:W-:Y:S01]  /*13b0*/  ULEA UR6, UR7, UR6, 0x18 ;  /* 0x0000000607067291 */ /* 0x002fe2000f8ec03f */
[----:B0-----:R-:W-:-:S04]  /*13c0*/  LOP3.LUT R0, R0, 0x80, RZ, 0xc0, !PT ;  /* 0x0000008000007812 */ /* 0x001fc800078ec0ff */
[----:B------:R-:W-:-:S06]  /*13d0*/  SHF.R.U32.HI R0, RZ, 0x7, R0 ;  /* 0x00000007ff007819 */ /* 0x000fcc0000011600 */
[----:B------:R-:W0:Y:S02]  /*13e0*/  SHFL.IDX PT, R0, R0, RZ, 0x1f ;  /* 0x00001fff00007589 */ /* 0x000e2400000e0000 */
[----:B0-----:R-:W-:-:S13]  /*13f0*/  R2UR UR4, R0 ;  /* 0x00000000000472ca */ /* 0x001fda00000e0000 */
[----:B------:R-:W-:-:S04]  /*1400*/  ULEA.HI UR5, UR4, UR4, URZ, 0x1 ;  /* 0x0000000404057291 */ /* 0x000fc8000f8f083f */
[----:B------:R-:W-:-:S04]  /*1410*/  ULOP3.LUT UR5, UR5, 0x7fffe, URZ, 0xc0, !UPT ;  /* 0x0007fffe05057892 */ /* 0x000fc8000f8ec03f */
[----:B------:R-:W-:-:S03]  /*1420*/  UIADD3 UR5, UR4, -UR5, URZ ;  /* 0x8000000504057290 */ /* 0x000fc6000fffe03f */
[----:B------:R-:W-:Y:S01]  /*1430*/  ULDC UR4, c[0x0][0x28c] ;  /* 0x0000a30000047ab9 */ /* 0x000fe20000000800 */
[----:B------:R-:W-:Y:S01]  /*1440*/  ULEA UR5, UR5, UR6, 0xd ;  /* 0x0000000605057291 */ /* 0x000fe2000f8e683f */
[----:B------:R-:W-:-:S03]  /*1450*/  ISETP.LT.AND P0, PT, RZ, UR4, PT ;  /* 0x00000004ff007c0c */ /* 0x000fc6000bf01270 */
[----:B------:R-:W-:-:S04]  /*1460*/  UIADD3 UR5, UR5, 0x100, URZ ;  /* 0x0000010005057890 */ /* 0x000fc8000fffe03f */
[----:B------:R-:W-:-:S04]  /*1470*/  USHF.R.U32.HI UR5, URZ, 0x4, UR5 ;  /* 0x000000043f057899 */ /* 0x000fc80008011605 */
[----:B------:R-:W-:Y:S02]  /*1480*/  ULOP3.LUT UR46, UR5, 0x3fff, URZ, 0xc0, !UPT ;  /* 0x00003fff052e7892 */ /* 0x000fe4000f8ec03f */
[----:B--2--5:R-:W-:Y:S10]  /*1490*/  @P0 BRA `(.L_x_17) ;  /* 0x0000000000400947 */ /* 0x024ff40003800000 */
[----:B------:R-:W-:Y:S01]  /*14a0*/  MOV R0, 0x0 ;  /* 0x0000000000007802 */ /* 0x000fe20000000f00 */
[----:B------:R-:W-:Y:S01]  /*14b0*/  ULDC.64 UR4, c[0x4][0x68] ;  /* 0x01001a0000047ab9 */ /* 0x000fe20000000a00 */
[----:B------:R-:W-:Y:S01]  /*14c0*/  ULDC.64 UR6, c[0x4][0x8] ;  /* 0x0100020000067ab9 */ /* 0x000fe20000000a00 */
[----:B---34-:R-:W-:Y:S01]  /*14d0*/  IMAD.U32 R4, RZ, RZ, UR4 ;  /* 0x00000004ff047e24 */ /* 0x018fe2000f8e00ff */
[----:B------:R0:W1:Y:S01]  /*14e0*/  LDC.64 R14, c[0x4][R0] ;  /* 0x01000000000e7b82 */ /* 0x0000620000000a00 */
[----:B------:R-:W-:Y:S01]  /*14f0*/  IMAD.U32 R5, RZ, RZ, UR5 ;  /* 0x00000005ff057e24 */ /* 0x000fe2000f8e00ff */
[----:B------:R-:W-:Y:S01]  /*1500*/  ULDC.64 UR4, c[0x4][0x70] ;  /* 0x01001c0000047ab9 */ /* 0x000fe20000000a00 */
[----:B------:R-:W-:Y:S01]  /*1510*/  IMAD.U32 R10, RZ, RZ, UR6 ;  /* 0x00000006ff0a7e24 */ /* 0x000fe2000f8e00ff */
[----:B------:R-:W-:Y:S01]  /*1520*/  MOV R6, UR4 ;  /* 0x0000000400067c02 */ /* 0x000fe20008000f00 */
[----:B------:R-:W-:Y:S01]  /*1530*/  IMAD.U32 R7, RZ, RZ, UR5 ;  /* 0x00000005ff077e24 */ /* 0x000fe2000f8e00ff */
[----:B------:R-:W-:Y:S01]  /*1540*/  MOV R8, 0x1e1 ;  /* 0x000001e100087802 */ /* 0x000fe20000000f00 */
[----:B------:R-:W-:-:S02]  /*1550*/  IMAD.U32 R11, RZ, RZ, UR7 ;  /* 0x00000007ff0b7e24 */ /* 0x000fc4000f8e00ff */
[----:B------:R-:W-:Y:S02]  /*1560*/  IMAD.MOV.U32 R12, RZ, RZ, 0x1 ;  /* 0x00000001ff0c7424 */ /* 0x000fe400078e00ff */
[----:B0-----:R-:W-:-:S07]  /*1570*/  IMAD.MOV.U32 R13, RZ, RZ, RZ ;  /* 0x000000ffff0d7224 */ /* 0x001fce00078e00ff */
[----:B------:R-:W-:-:S07]  /*1580*/  LEPC R20, `(.L_x_17) ;  /* 0x000000001014794e */ /* 0x000fce0000000000 */
[----:B-12--5:R-:W-:Y:S05]  /*1590*/  CALL.ABS.NOINC R14 ;  /* 0x000000000e007343 */ /* 0x026fea0003c00000 */
.L_x_17:
[----:B------:R-:W-:-:S06]  /*15a0*/  ULOP3.LUT UR4, UR38, 0x1, URZ, 0xfc, !UPT ;  /* 0x0000000126047892 */ /* 0x000fcc000f8efc3f */
[----:B------:R-:W-:-:S05]  /*15b0*/  IMAD.U32 R0, RZ, RZ, UR4 ;  /* 0x00000004ff007e24 */ /* 0x000fca000f8e00ff */
[----:B------:R-:W-:-:S13]  /*15c0*/  ISETP.NE.AND P0, PT, R0, 0x3, PT ;  /* 0x000000030000780c */ /* 0x000fda0003f05270 */
[----:B------:R-:W-:Y:S05]  /*15d0*/  @!P0 BRA `(.L_x_18) ;  /* 0x0000000000048947 */ /* 0x000fea0003800000 */
[----:B------:R-:W-:Y:S01]  /*15e0*/  BPT.TRAP 0x1 ;  /* 0x000000040000795c */ /* 0x000fe20000300000 */
.L_x_18:
[----:B------:R-:W0:Y:S01]  /*15f0*/  S2UR UR5, SR_CgaCtaId ;  /* 0x00000000000579c3 */ /* 0x000e220000008800 */
[----:B------:R-:W-:Y:S01]  /*1600*/  UMOV UR4, 0x400 ;  /* 0x0000040000047882 */ /* 0x000fe20000000000 */
[----:B---34-:R-:W-:Y:S01]  /*1610*/  MOV R5, UR37 ;  /* 0x0000002500057c02 */ /* 0x018fe20008000f00 */
[----:B--2---:R-:W-:-:S05]  /*1620*/  IMAD.U32 R3, RZ, RZ, UR36 ;  /* 0x00000024ff037e24 */ /* 0x004fca000f8e00ff */
[----:B------:R-:W-:Y:S01]  /*1630*/  SHF.L.U32 R3, R3, 0x1f, RZ ;  /* 0x0000001f03037819 */ /* 0x000fe200000006ff */
[----:B0-----:R-:W-:-:S06]  /*1640*/  ULEA UR4, UR5, UR4, 0x18 ;  /* 0x0000000405047291 */ /* 0x001fcc000f8ec03f */
[----:B------:R-:W-:-:S04]  /*1650*/  IMAD.U32 R0, RZ, RZ, UR4 ;  /* 0x00000004ff007e24 */ /* 0x000fc8000f8e00ff */
[----:B------:R-:W-:-:S04]  /*1660*/  IMAD R4, R5, 0x8, R0 ;  /* 0x0000000805047824 */ /* 0x000fc800078e0200 */
[----:B------:R0:W1:Y:S01]  /*1670*/  SYNCS.PHASECHK.TRANS64.TRYWAIT P1, [R4+URZ], R3 ;  /* 0x00000003040075a7 */ /* 0x000062000802017f */
[----:B------:R-:W-:Y:S05]  /*1680*/  @!P0 BRA `(.L_x_19) ;  /* 0x0000000000048947 */ /* 0x000fea0003800000 */
[----:B------:R-:W-:Y:S01]  /*1690*/  BPT.TRAP 0x1 ;  /* 0x000000040000795c */ /* 0x000fe20000300000 */
.L_x_19:
[----:B-1----:R-:W-:Y:S05]  /*16a0*/  @P1 BRA `(.L_x_20) ;  /* 0x0000000000081947 */ /* 0x002fea0003800000 */
[----:B------:R-:W1:Y:S02]  /*16b0*/  SYNCS.PHASECHK.TRANS64.TRYWAIT P1, [R4+URZ], R3 ;  /* 0x00000003040075a7 */ /* 0x000e64000802017f */
[----:B-1----:R-:W-:Y:S05]  /*16c0*/  @!P1 BRA `(.L_x_21) ;  /* 0x000002b4008c9947 */ /* 0x002fea0003800000 */
.L_x_20:
[----:B------:R-:W-:-:S04]  /*16d0*/  UISETP.LT.AND UP0, UPT, UR43, 0x1, UPT ;  /* 0x000000012b00788c */ /* 0x000fc8000bf01270 */
[----:B------:R-:W-:-:S06]  /*16e0*/  USEL UR4, UR43, 0x1, UP0 ;  /* 0x000000012b047887 */ /* 0x000fcc0008000000 */
[----:B01----:R-:W-:Y:S01]  /*16f0*/  MOV R3, UR4 ;  /* 0x0000000400037c02 */ /* 0x003fe20008000f00 */
[----:B------:R-:W-:Y:S05]  /*1700*/  WARPSYNC.ALL ;  /* 0x0000000000007948 */ /* 0x000fea0003800000 */
[----:B------:R-:W-:-:S04]  /*1710*/  IADD3 R3, -R3, UR43, RZ ;  /* 0x0000002b03037c10 */ /* 0x000fc8000fffe1ff */
[----:B------:R-:W-:Y:S02]  /*1720*/  ISETP.GE.AND P1, PT, R3, 0x1, PT ;  /* 0x000000010300780c */ /* 0x000fe40003f26270 */
[----:B------:R-:W-:Y:S01]  /*1730*/  R2UR UR4, R0 ;  /* 0x00000000000472ca */ /* 0x000fe200000e0000 */
[----:B------:R-:W-:Y:S01]  /*1740*/  WARPGROUP.ARRIVE ;  /* 0x00000000000079c5 */ /* 0x000fe20000000000 */
[----:B------:R-:W-:Y:S01]  /*1750*/  UMOV UR9, 0x40000040 ;  /* 0x4000004000097882 */ /* 0x000fe20000000000 */
[----:B------:R-:W-:Y:S01]  /*1760*/  UMOV UR11, 0x40000040 ;  /* 0x40000040000b7882 */ /* 0x000fe20000000000 */
[----:B------:R-:W-:Y:S01]  /*1770*/  UMOV UR13, 0x40000040 ;  /* 0x40000040000d7882 */ /* 0x000fe20000000000 */
[----:B------:R-:W-:Y:S01]  /*1780*/  UMOV UR15, UR11 ;  /* 0x0000000b000f7c82 */ /* 0x000fe20008000000 */
[----:B------:R-:W-:Y:S04]  /*1790*/  STL [R1+0x5cc], R17 ;  /* 0x0005cc1101007387 */ /* 0x000fe80000100800 */
[----:B-----5:R0:W-:Y:S03]  /*17a0*/  STL [R1+0x5c8], R16 ;  /* 0x0005c81001007387 */ /* 0x0201e60000100800 */
[----:B------:R-:W-:Y:S01]  /*17b0*/  UIADD3 UR4, UR4, 0x20100, URZ ;  /* 0x0002010004047890 */ /* 0x000fe2000fffe03f */
[----:B------:R1:W-:Y:S03]  /*17c0*/  STL [R1+0x5c4], R3 ;  /* 0x0005c40301007387 */ /* 0x0003e60000100800 */
[----:B------:R-:W-:Y:S01]  /*17d0*/  USHF.R.U32.HI UR4, URZ, 0x4, UR4 ;  /* 0x000000043f047899 */ /* 0x000fe20008011604 */
[----:B------:R2:W-:Y:S03]  /*17e0*/  STL [R1+0x5c0], R2 ;  /* 0x0005c00201007387 */ /* 0x0005e60000100800 */
[----:B------:R-:W-:Y:S01]  /*17f0*/  ULOP3.LUT UR5, UR4, 0x3fff, URZ, 0xc0, !UPT ;  /* 0x00003fff04057892 */ /* 0x000fe2000f8ec03f */
[----:B------:R3:W-:Y:S01]  /*1800*/  STL [R1+0x5d0], R0 ;  /* 0x0005d00001007387 */ /* 0x0007e20000100800 */
[----:B------:R-:W-:-:S02]  /*1810*/  ULOP3.LUT UR4, UR46, 0x10000, URZ, 0xfc, !UPT ;  /* 0x000100002e047892 */ /* 0x000fc4000f8efc3f */
[----:B------:R-:W-:Y:S02]  /*1820*/  ULOP3.LUT UR5, UR5, 0x10000, URZ, 0xfc, !UPT ;  /* 0x0001000005057892 */ /* 0x000fe4000f8efc3f */
[----:B------:R-:W-:Y:S02]  /*1830*/  ULEA UR8, UR37, UR4, 0xc ;  /* 0x0000000425087291 */ /* 0x000fe4000f8e603f */
[----:B------:R-:W-:Y:S02]  /*1840*/  UIMAD UR6, UR37, 0x600, UR5 ;  /* 0x00000600250678a4 */ /* 0x000fe4000f8e0205 */
[----:B------:R-:W-:-:S05]  /*1850*/  UIADD3 UR12, UR8, 0x400, URZ ;  /* 0x00000400080c7890 */ /* 0x000fca000fffe03f */
[----:B------:R-:W-:Y:S02]  /*1860*/  UMOV UR10, UR6 ;  /* 0x00000006000a7c82 */ /* 0x000fe40008000000 */
[----:B------:R-:W-:Y:S01]  /*1870*/  HGMMA.64x192x16.F32.BF16 R120, gdesc[UR8], RZ, !UPT, gsb0 ;  /* 0x02e00000087879f0 */ /* 0x000fe2000c0018ff */
[----:B------:R-:W-:Y:S02]  /*1880*/  UMOV UR14, UR10 ;  /* 0x0000000a000e7c82 */ /* 0x000fe40008000000 */
[----:B------:R-:W-:Y:S02]  /*1890*/  WARPGROUP.DEPBAR.LE gsb0, 0x0 ;  /* 0x00008000000079c5 */ /* 0x000fe40000010000 */
[----:B------:R-:W-:Y:S01]  /*18a0*/  IMAD.MOV.U32 R116, RZ, RZ, R120 ;  /* 0x000000ffff747224 */ /* 0x000fe200078e0078 */
[----:B------:R-:W-:Y:S01]  /*18b0*/  MOV R113, R123 ;  /* 0x0000007b00717202 */ /* 0x000fe20000000f00 */
        /* <DEDUP_REMOVED lines=46> */
[----:B------:R-:W-:-:S02]  /*1ba0*/  IMAD.MOV.U32 R84, RZ, RZ, R152 ;  /* 0x000000ffff547224 */ /* 0x000fc400078e0098 */
[----:B------:R-:W-:Y:S02]  /*1bb0*/  IMAD.MOV.U32 R83, RZ, RZ, R153 ;  /* 0x000000ffff537224 */ /* 0x000fe400078e0099 */
[----:B------:R-:W-:Y:S02]  /*1bc0*/  IMAD.MOV.U32 R82, RZ, RZ, R154 ;  /* 0x000000ffff527224 */ /* 0x000fe400078e009a */
[----:B------:R-:W-:Y:S02]  /*1bd0*/  IMAD.MOV.U32 R80, RZ, RZ, R156 ;  /* 0x000000ffff507224 */ /* 0x000fe400078e009c */
[----:B------:R-:W-:Y:S02]  /*1be0*/  IMAD.MOV.U32 R79, RZ, RZ, R157 ;  /* 0x000000ffff4f7224 */ /* 0x000fe400078e009d */
[----:B------:R-:W-:Y:S02]  /*1bf0*/  IMAD.MOV.U32 R78, RZ, RZ, R158 ;  /* 0x000000ffff4e7224 */ /* 0x000fe400078e009e */
        /* <DEDUP_REMOVED lines=42> */
[----:B------:R-:W-:-:S06]  /*1ea0*/  WARPGROUP.ARRIVE ;  /* 0x00000000000079c5 */ /* 0x000fcc0000000000 */
[----:B------:R-:W-:Y:S01]  /*1eb0*/  HGMMA.64x192x16.F32.BF16 R120, gdesc[UR12], RZ, !UPT, gsb0 ;  /* 0x02e000000c7879f0 */ /* 0x000fe2000c0018ff */
[----:B------:R-:W-:Y:S01]  /*1ec0*/  UIADD3 UR12, UR8, 0x800, URZ ;  /* 0x00000800080c7890 */ /* 0x000fe2000fffe03f */
[----:B------:R-:W-:Y:S01]  /*1ed0*/  UMOV UR14, UR10 ;  /* 0x0000000a000e7c82 */ /* 0x000fe20008000000 */
[----:B------:R-:W-:Y:S01]  /*1ee0*/  UMOV UR15, UR11 ;  /* 0x0000000b000f7c82 */ /* 0x000fe20008000000 */
[----:B------:R-:W-:Y:S01]  /*1ef0*/  UMOV UR13, 0x40000040 ;  /* 0x40000040000d7882 */ /* 0x000fe20000000000 */
[----:B------:R-:W-:Y:S02]  /*1f00*/  WARPGROUP.DEPBAR.LE gsb0, 0x0 ;  /* 0x00008000000079c5 */ /* 0x000fe40000010000 */
[----:B------:R-:W-:Y:S01]  /*1f10*/  STL.64 [R1], R120 ;  /* 0x0000007801007387 */ /* 0x000fe20000100a00 */
[----:B------:R-:W-:Y:S01]  /*1f20*/  IMAD.MOV.U32 R235, RZ, RZ, R173 ;  /* 0x000000ffffeb7224 */ /* 0x000fe200078e00ad */
[----:B------:R-:W-:Y:S01]  /*1f30*/  MOV R232, R176 ;  /* 0x000000b000e87202 */ /* 0x000fe20000000f00 */
[----:B------:R-:W-:Y:S01]  /*1f40*/  IMAD.MOV.U32 R234, RZ, RZ, R174 ;  /* 0x000000ffffea7224 */ /* 0x000fe200078e00ae */
[----:B------:R-:W-:Y:S01]  /*1f50*/  STL.64 [R1+0x8], R122 ;  /* 0x0000087a01007387 */ /* 0x000fe20000100a00 */
        /* <DEDUP_REMOVED lines=21> */
[----:B0-----:R-:W-:Y:S01]  /*20b0*/  MOV R16, R200 ;  /* 0x000000c800107202 */ /* 0x001fe20000000f00 */
        /* <DEDUP_REMOVED lines=14> */
[----:B------:R-:W-:-:S02]  /*21a0*/  IMAD.MOV.U32 R17, RZ, RZ, R199 ;  /* 0x000000ffff117224 */ /* 0x000fc400078e00c7 */
[----:B------:R-:W-:Y:S01]  /*21b0*/  IMAD.MOV.U32 R15, RZ, RZ, R201 ;  /* 0x000000ffff0f7224 */ /* 0x000fe200078e00c9 */
[----:B------:R-:W-:Y:S01]  /*21c0*/  STL.64 [R1+0x58], R142 ;  /* 0x0000588e01007387 */ /* 0x000fe20000100a00 */
[----:B------:R-:W-:Y:S02]  /*21d0*/  IMAD.MOV.U32 R14, RZ, RZ, R202 ;  /* 0x000000ffff0e7224 */ /* 0x000fe400078e00ca */
[----:B------:R-:W-:Y:S01]  /*21e0*/  IMAD.MOV.U32 R13, RZ, RZ, R203 ;  /* 0x000000ffff0d7224 */ /* 0x000fe200078e00cb */
[----:B------:R-:W-:Y:S01]  /*21f0*/  STL.64 [R1+0x60], R144 ;  /* 0x0000609001007387 */ /* 0x000fe20000100a00 */
[----:B------:R-:W-:Y:S02]  /*2200*/  IMAD.MOV.U32 R11, RZ, RZ, R205 ;  /* 0x000000ffff0b7224 */ /* 0x000fe400078e00cd */
        /* <DEDUP_REMOVED lines=8> */
[----:B-1----:R-:W-:Y:S02]  /*2290*/  IMAD.MOV.U32 R3, RZ, RZ, R213 ;  /* 0x000000ffff037224 */ /* 0x002fe400078e00d5 */
[----:B--2---:R-:W-:Y:S01]  /*22a0*/  IMAD.MOV.U32 R2, RZ, RZ, R214 ;  /* 0x000000ffff027224 */ /* 0x004fe200078e00d6 */
[----:B------:R-:W-:Y:S01]  /*22b0*/  STL.64 [R1+0x80], R152 ;  /* 0x0000809801007387 */ /* 0x000fe20000100a00 */
[----:B---3--:R-:W-:-:S03]  /*22c0*/  IMAD.MOV.U32 R0, RZ, RZ, R215 ;  /* 0x000000ffff007224 */ /* 0x008fc600078e00d7 */
[----:B------:R-:W-:Y:S04]  /*22d0*/  STL.64 [R1+0x88], R154 ;  /* 0x0000889a01007387 */ /* 0x000fe80000100a00 */
        /* <DEDUP_REMOVED lines=8> */
[----:B------:R0:W-:Y:S02]  /*2360*/  STL [R1+0xd0], R172 ;  /* 0x0000d0ac01007387 */ /* 0x0001e40000100800 */
[----:B0-----:R-:W-:-:S06]  /*2370*/  WARPGROUP.ARRIVE ;  /* 0x00000000000079c5 */ /* 0x001fcc0000000000 */
[----:B------:R-:W-:Y:S03]  /*2380*/  HGMMA.64x192x16.F32.BF16 R120, gdesc[UR12], RZ, !UPT, gsb0 ;  /* 0x02e000000c7879f0 */ /* 0x000fe6000c0018ff */
[----:B------:R-:W-:Y:S02]  /*2390*/  WARPGROUP.DEPBAR.LE gsb0, 0x0 ;  /* 0x00008000000079c5 */ /* 0x000fe40000010000 */
        /* <DEDUP_REMOVED lines=37> */
[----:B------:R0:W-:Y:S04]  /*25f0*/  STL.64 [R1+0xa08], R140 ;  /* 0x000a088c01007387 */ /* 0x0001e80000100a00 */
[----:B0-----:R-:W2:Y:S04]  /*2600*/  LDL.LU R140, [R1] ;  /* 0x00000000018c7983 */ /* 0x001ea80000300800 */
[----:B------:R-:W2:Y:S04]  /*2610*/  LDL.LU R141, [R1+0x4] ;  /* 0x00000400018d7983 */ /* 0x000ea80000300800 */
[----:B------:R-:W3:Y:S04]  /*2620*/  LDL.LU R142, [R1+0x8] ;  /* 0x00000800018e7983 */ /* 0x000ee80000300800 */
[----:B------:R-:W3:Y:S04]  /*2630*/  LDL.LU R143, [R1+0xc] ;  /* 0x00000c00018f7983 */ /* 0x000ee80000300800 */
[----:B------:R-:W4:Y:S04]  /*2640*/  LDL.LU R144, [R1+0x10] ;  /* 0x0000100001907983 */ /* 0x000f280000300800 */
[----:B------:R-:W4:Y:S04]  /*2650*/  LDL.LU R145, [R1+0x14] ;  /* 0x0000140001917983 */ /* 0x000f280000300800 */
[----:B------:R-:W2:Y:S04]  /*2660*/  LDL.LU R146, [R1+0x18] ;  /* 0x0000180001927983 */ /* 0x000ea80000300800 */
        /* <DEDUP_REMOVED lines=45> */
[----:B------:R-:W4:Y:S01]  /*2940*/  LDL.LU R192, [R1+0xd0] ;  /* 0x0000d00001c07983 */ /* 0x000f220000300800 */
[----:B------:R-:W-:Y:S01]  /*2950*/  IMAD.MOV.U32 R214, RZ, RZ, R118 ;  /* 0x000000ffffd67224 */ /* 0x000fe200078e0076 */
[----:B------:R-:W-:Y:S01]  /*2960*/  MOV R213, R119 ;  /* 0x0000007700d57202 */ /* 0x000fe20000000f00 */
[----:B------:R-:W-:Y:S01]  /*2970*/  IMAD.MOV.U32 R215, RZ, RZ, R117 ;  /* 0x000000ffffd77224 */ /* 0x000fe200078e0075 */
[----:B------:R-:W-:Y:S01]  /*2980*/  MOV R209, R219 ;  /* 0x000000db00d17202 */ /* 0x000fe20000000f00 */
        /* <DEDUP_REMOVED lines=15> */
[----:B------:R0:W-:Y:S01]  /*2a80*/  STL.64 [R1+0xc98], R208 ;  /* 0x000c98d001007387 */ /* 0x0001e20000100a00 */
[----:B------:R-:W-:Y:S01]  /*2a90*/  IMAD.MOV.U32 R203, RZ, RZ, R225 ;  /* 0x000000ffffcb7224 */ /* 0x000fe200078e00e1 */
[----:B------:R-:W-:Y:S01]  /*2aa0*/  UIADD3 UR12, UR8, 0xc00, URZ ;  /* 0x00000c00080c7890 */ /* 0x000fe2000fffe03f */
[----:B------:R-:W-:Y:S01]  /*2ab0*/  IMAD.MOV.U32 R200, RZ, RZ, R228 ;  /* 0x000000ffffc87224 */ /* 0x000fe200078e00e4 */
[----:B------:R1:W-:Y:S01]  /*2ac0*/  STL.64 [R1+0xc90], R206 ;  /* 0x000c90ce01007387 */ /* 0x0003e20000100a00 */
[----:B------:R-:W-:Y:S01]  /*2ad0*/  IMAD.MOV.U32 R198, RZ, RZ, R230 ;  /* 0x000000ffffc67224 */ /* 0x000fe200078e00e6 */
[----:B------:R-:W-:Y:S01]  /*2ae0*/  UMOV UR14, UR10 ;  /* 0x0000000a000e7c82 */ /* 0x000fe20008000000 */
[----:B------:R-:W-:Y:S01]  /*2af0*/  IMAD.MOV.U32 R199, RZ, RZ, R229 ;  /* 0x000000ffffc77224 */ /* 0x000fe200078e00e5 */
[----:B------:R1:W-:Y:S01]  /*2b00*/  STL.64 [R1+0xc88], R204 ;  /* 0x000c88cc01007387 */ /* 0x0003e20000100a00 */
[----:B------:R-:W-:Y:S01]  /*2b10*/  IMAD.MOV.U32 R196, RZ, RZ, R232 ;  /* 0x000000ffffc47224 */ /* 0x000fe200078e00e8 */
[----:B------:R-:W-:Y:S01]  /*2b20*/  UMOV UR15, UR11 ;  /* 0x0000000b000f7c82 */ /* 0x000fe20008000000 */
[----:B------:R-:W-:Y:S01]  /*2b30*/  IMAD.MOV.U32 R194, RZ, RZ, R234 ;  /* 0x000000ffffc27224 */ /* 0x000fe200078e00ea */
[----:B------:R1:W-:Y:S01]  /*2b40*/  STL.64 [R1+0xc80], R202 ;  /* 0x000c80ca01007387 */ /* 0x0003e20000100a00 */
[----:B------:R-:W-:Y:S01]  /*2b50*/  IMAD.MOV.U32 R195, RZ, RZ, R233 ;  /* 0x000000ffffc37224 */ /* 0x000fe200078e00e9 */
[----:B0-----:R-:W-:Y:S01]  /*2b60*/  MOV R209, R27 ;  /* 0x0000001b00d17202 */ /* 0x001fe20000000f00 */
[----:B------:R-:W-:Y:S01]  /*2b70*/  IMAD.MOV.U32 R208, RZ, RZ, R28 ;  /* 0x000000ffffd07224 */ /* 0x000fe200078e001c */
[----:B------:R0:W-:Y:S01]  /*2b80*/  STL.64 [R1+0xc78], R200 ;  /* 0x000c78c801007387 */ /* 0x0001e20000100a00 */
[----:B-1----:R-:W-:Y:S01]  /*2b90*/  IMAD.MOV.U32 R206, RZ, RZ, R30 ;  /* 0x000000ffffce7224 */ /* 0x002fe200078e001e */
[----:B------:R-:W-:Y:S01]  /*2ba0*/  UMOV UR13, 0x40000040 ;  /* 0x40000040000d7882 */ /* 0x000fe20000000000 */
[----:B------:R-:W-:Y:S01]  /*2bb0*/  IMAD.MOV.U32 R207, RZ, RZ, R29 ;  /* 0x000000ffffcf7224 */ /* 0x000fe200078e001d */
[----:B------:R1:W-:Y:S01]  /*2bc0*/  STL.64 [R1+0xc70], R198 ;  /* 0x000c70c601007387 */ /* 0x0003e20000100a00 */
[----:B------:R-:W-:Y:S01]  /*2bd0*/  IMAD.MOV.U32 R204, RZ, RZ, R32 ;  /* 0x000000ffffcc7224 */ /* 0x000fe200078e0020 */
[----:B------:R-:W-:Y:S01]  /*2be0*/  MOV R205, R31 ;  /* 0x0000001f00cd7202 */ /* 0x000fe20000000f00 */
[----:B------:R-:W-:Y:S01]  /*2bf0*/  IMAD.MOV.U32 R210, RZ, RZ, R26 ;  /* 0x000000ffffd27224 */ /* 0x000fe200078e001a */
[----:B------:R1:W-:Y:S01]  /*2c00*/  STL.64 [R1+0xc68], R196 ;  /* 0x000c68c401007387 */ /* 0x0003e20000100a00 */
[----:B------:R-:W-:Y:S01]  /*2c10*/  IMAD.MOV.U32 R202, RZ, RZ, R34 ;  /* 0x000000ffffca7224 */ /* 0x000fe200078e0022 */
[----:B------:R-:W-:Y:S01]  /*2c20*/  MOV R213, R23 ;  /* 0x0000001700d57202 */ /* 0x000fe20000000f00 */
[----:B------:R-:W-:Y:S01]  /*2c30*/  IMAD.MOV.U32 R203, RZ, RZ, R33 ;  /* 0x000000ffffcb7224 */ /* 0x000fe200078e0021 */
[----:B------:R1:W-:Y:S01]  /*2c40*/  STL.64 [R1+0xc60], R194 ;  /* 0x000c60c201007387 */ /* 0x0003e20000100a00 */
[----:B0-----:R-:W-:Y:S01]  /*2c50*/  IMAD.MOV.U32 R200, RZ, RZ, R36 ;  /* 0x000000ffffc87224 */ /* 0x001fe200078e0024 */
[----:B------:R-:W-:Y:S01]  /*2c60*/  MOV R201, R35 ;  /* 0x0000002300c97202 */ /* 0x000fe20000000f00 */
[----:B------:R-:W-:Y:S01]  /*2c70*/  IMAD.MOV.U32 R211, RZ, RZ, R25 ;  /* 0x000000ffffd37224 */ /* 0x000fe200078e0019 */
[----:B------:R-:W-:Y:S01]  /*2c80*/  MOV R217, R19 ;  /* 0x0000001300d97202 */ /* 0x000fe20000000f00 */
[----:B-1----:R-:W-:Y:S01]  /*2c90*/  IMAD.MOV.U32 R198, RZ, RZ, R38 ;  /* 0x000000ffffc67224 */ /* 0x002fe200078e0026 */
        /* <DEDUP_REMOVED lines=26> */
[----:B------:R-:W-:Y:S01]  /*2e40*/  IMAD.MOV.U32 R235, RZ, RZ, R0 ;  /* 0x000000ffffeb7224 */ /* 0x000fe200078e0000 */
[----:B----4-:R0:W-:Y:S04]  /*2e50*/  STL.64 [R1+0xc58], R192 ;  /* 0x000c58c001007387 */ /* 0x0101e80000100a00 */
[----:B---3--:R1:W-:Y:S04]  /*2e60*/  STL.64 [R1+0xc50], R190 ;  /* 0x000c50be01007387 */ /* 0x0083e80000100a00 */
[----:B--2---:R2:W-:Y:S04]  /*2e70*/  STL.64 [R1+0xc48], R188 ;  /* 0x000c48bc01007387 */ /* 0x0045e80000100a00 */
[----:B------:R3:W-:Y:S01]  /*2e80*/  STL.64 [R1+0xc40], R186 ;  /* 0x000c40ba01007387 */ /* 0x0007e20000100a00 */
[----:B0-----:R-:W-:Y:S01]  /*2e90*/  IMAD.MOV.U32 R192, RZ, RZ, R44 ;  /* 0x000000ffffc07224 */ /* 0x001fe200078e002c */
[----:B------:R-:W-:-:S02]  /*2ea0*/  MOV R193, R43 ;  /* 0x0000002b00c17202 */ /* 0x000fc40000000f00 */
[----:B------:R0:W-:Y:S01]  /*2eb0*/  STL.64 [R1+0xc38], R184 ;  /* 0x000c38b801007387 */ /* 0x0001e20000100a00 */
[----:B-1----:R-:W-:Y:S02]  /*2ec0*/  IMAD.MOV.U32 R190, RZ, RZ, R46 ;  /* 0x000000ffffbe7224 */ /* 0x002fe400078e002e */
[----:B------:R-:W-:Y:S01]  /*2ed0*/  IMAD.MOV.U32 R191, RZ, RZ, R45 ;  /* 0x000000ffffbf7224 */ /* 0x000fe200078e002d */
[----:B------:R1:W-:Y:S01]  /*2ee0*/  STL.64 [R1+0xc30], R182 ;  /* 0x000c30b601007387 */ /* 0x0003e20000100a00 */
[----:B--2---:R-:W-:Y:S01]  /*2ef0*/  IMAD.MOV.U32 R188, RZ, RZ, R48 ;  /* 0x000000ffffbc7224 */ /* 0x004fe200078e0030 */
[----:B------:R-:W-:Y:S02]  /*2f00*/  MOV R189, R47 ;  /* 0x0000002f00bd7202 */ /* 0x000fe40000000f00 */
[----:B------:R2:W-:Y:S01]  /*2f10*/  STL.64 [R1+0xc28], R180 ;  /* 0x000c28b401007387 */ /* 0x0005e20000100a00 */
[----:B---3--:R-:W-:Y:S02]  /*2f20*/  IMAD.MOV.U32 R186, RZ, RZ, R50 ;  /* 0x000000ffffba7224 */ /* 0x008fe400078e0032 */
[----:B------:R-:W-:Y:S01]  /*2f30*/  IMAD.MOV.U32 R187, RZ, RZ, R49 ;  /* 0x000000ffffbb7224 */ /* 0x000fe200078e0031 */
        /* <DEDUP_REMOVED lines=90> */
[----:B--2---:R-:W-:Y:S01]  /*34e0*/  MOV R125, R111 ;  /* 0x0000006f007d7202 */ /* 0x004fe20000000f00 */
[----:B------:R-:W-:Y:S02]  /*34f0*/  IMAD.MOV.U32 R124, RZ, RZ, R112 ;  /* 0x000000ffff7c7224 */ /* 0x000fe400078e0070 */
[----:B---3--:R-:W-:Y:S02]  /*3500*/  IMAD.MOV.U32 R122, RZ, RZ, R114 ;  /* 0x000000ffff7a7224 */ /* 0x008fe400078e0072 */
[----:B------:R-:W-:Y:S02]  /*3510*/  IMAD.MOV.U32 R123, RZ, RZ, R113 ;  /* 0x000000ffff7b7224 */ /* 0x000fe400078e0071 */
[----:B0-----:R-:W-:Y:S01]  /*3520*/  IMAD.MOV.U32 R120, RZ, RZ, R116 ;  /* 0x000000ffff787224 */ /* 0x001fe200078e0074 */
[----:B------:R-:W-:-:S02]  /*3530*/  MOV R121, R115 ;  /* 0x0000007300797202 */ /* 0x000fc40000000f00 */
[----:B------:R-:W-:-:S06]  /*3540*/  WARPGROUP.ARRIVE ;  /* 0x00000000000079c5 */ /* 0x000fcc0000000000 */
[----:B------:R-:W-:Y:S01]  /*3550*/  HGMMA.64x192x16.F32.BF16 R24, gdesc[UR12], RZ, !UPT, gsb0 ;  /* 0x02e000000c1879f0 */ /* 0x000fe2000c0018ff */
[----:B------:R-:W-:Y:S02]  /*3560*/  UIADD3 UR12, UR8, 0x2, URZ ;  /* 0x00000002080c7890 */ /* 0x000fe4000fffe03f */
[----:B------:R-:W-:Y:S01]  /*3570*/  UIADD3 UR14, UR6, 0x2, URZ ;  /* 0x00000002060e7890 */ /* 0x000fe2000fffe03f */
[----:B------:R-:W-:Y:S01]  /*3580*/  UMOV UR13, 0x40000040 ;  /* 0x40000040000d7882 */ /* 0x000fe20000000000 */
[----:B------:R-:W-:Y:S01]  /*3590*/  UMOV UR15, 0x40000040 ;  /* 0x40000040000f7882 */ /* 0x000fe20000000000 */
[----:B------:R-:W-:Y:S02]  /*35a0*/  WARPGROUP.DEPBAR.LE gsb0, 0x0 ;  /* 0x00008000000079c5 */ /* 0x000fe40000010000 */
[----:B------:R-:W-:-:S12]  /*35b0*/  WARPGROUP.ARRIVE ;  /* 0x00000000000079c5 */ /* 0x000fd80000000000 */
[----:B------:R-:W-:Y:S03]  /*35c0*/  HGMMA.64x192x16.F32.BF16 R120, gdesc[UR12], R120, gsb0 ;  /* 0x02e000000c7879f0 */ /* 0x000fe60008001878 */
        /* <DEDUP_REMOVED lines=49> */
[----:B0-----:R-:W2:Y:S04]  /*38e0*/  LDL.LU.64 R214, [R1+0xcb0] ;  /* 0x000cb00001d67983 */ /* 0x001ea80000300a00 */
[----:B------:R-:W2:Y:S04]  /*38f0*/  LDL.LU.64 R212, [R1+0xca8] ;  /* 0x000ca80001d47983 */ /* 0x000ea80000300a00 */
        /* <DEDUP_REMOVED lines=35> */
[----:B------:R-:W2:Y:S01]  /*3b30*/  LDL.LU.64 R140, [R1+0xb88] ;  /* 0x000b8800018c7983 */ /* 0x000ea20000300a00 */
[----:B------:R-:W-:Y:S01]  /*3b40*/  UIADD3 UR12, UR8, 0x402, URZ ;  /* 0x00000402080c7890 */ /* 0x000fe2000fffe03f */
[----:B------:R-:W-:-:S02]  /*3b50*/  UMOV UR13, 0x40000040 ;  /* 0x40000040000d7882 */ /* 0x000fc40000000000 */
[----:B------:R-:W3:Y:S04]  /*3b60*/  LDL.LU.64 R138, [R1+0xb80] ;  /* 0x000b8000018a7983 */ /* 0x000ee80000300a00 */
        /* <DEDUP_REMOVED lines=8> */
[----:B------:R-:W3:Y:S01]  /*3bf0*/  LDL.LU.64 R120, [R1+0xb38] ;  /* 0x000b380001787983 */ /* 0x000ee20000300a00 */
[----:B--2---:R-:W-:-:S06]  /*3c00*/  WARPGROUP.ARRIVE ;  /* 0x00000000000079c5 */ /* 0x004fcc0000000000 */
[----:B------:R-:W-:Y:S03]  /*3c10*/  HGMMA.64x192x16.F32.BF16 R140, gdesc[UR12], R140, gsb0 ;  /* 0x02e000000c8c79f0 */ /* 0x000fe6000800188c */
[----:B------:R-:W-:Y:S02]  /*3c20*/  WARPGROUP.DEPBAR.LE gsb0, 0x0 ;  /* 0x00008000000079c5 */ /* 0x000fe40000010000 */
[----:B------:R-:W-:Y:S04]  /*3c30*/  STL.64 [R1], R140 ;  /* 0x0000008c01007387 */ /* 0x000fe80000100a00 */
        /* <DEDUP_REMOVED lines=47> */
[----:B0-----:R-:W3:Y:S04]  /*3f30*/  LDL.LU.64 R214, [R1+0xb30] ;  /* 0x000b300001d67983 */ /* 0x001ee80000300a00 */
        /* <DEDUP_REMOVED lines=37> */
[----:B------:R-:W-:Y:S01]  /*4190*/  UIADD3 UR12, UR8, 0x802, URZ ;  /* 0x00000802080c7890 */ /* 0x000fe2000fffe03f */
[----:B------:R-:W-:Y:S01]  /*41a0*/  UMOV UR13, 0x40000040 ;  /* 0x40000040000d7882 */ /* 0x000fe20000000000 */
[----:B---3--:R-:W-:-:S07]  /*41b0*/  WARPGROUP.ARRIVE ;  /* 0x00000000000079c5 */ /* 0x008fce0000000000 */
        /* <DEDUP_REMOVED lines=50> */
[----:B0-----:R-:W2:Y:S04]  /*44e0*/  LDL.LU.64 R120, [R1] ;  /* 0x0000000001787983 */ /* 0x001ea80000300a00 */
[----:B------:R-:W3:Y:S04]  /*44f0*/  LDL.LU.64 R122, [R1+0x8] ;  /* 0x00000800017a7983 */ /* 0x000ee80000300a00 */
[----:B------:R-:W4:Y:S04]  /*4500*/  LDL.LU.64 R124, [R1+0x10] ;  /* 0x00001000017c7983 */ /* 0x000f280000300a00 */
[----:B------:R-:W2:Y:S04]  /*4510*/  LDL.LU.64 R126, [R1+0x18] ;  /* 0x00001800017e7983 */ /* 0x000ea80000300a00 */
        /* <DEDUP_REMOVED lines=43> */
[----:B------:R-:W4:Y:S01]  /*47d0*/  LDL.LU.64 R214, [R1+0x178] ;  /* 0x0001780001d67983 */ /* 0x000f220000300a00 */
[----:B------:R-:W-:Y:S01]  /*47e0*/  UIADD3 UR12, UR8, 0xc02, URZ ;  /* 0x00000c02080c7890 */ /* 0x000fe2000fffe03f */
[----:B------:R-:W-:Y:S01]  /*47f0*/  WARPGROUP.ARRIVE ;  /* 0x00000000000079c5 */ /* 0x000fe20000000000 */
[----:B------:R-:W-:-:S07]  /*4800*/  UMOV UR13, 0x40000040 ;  /* 0x40000040000d7882 */ /* 0x000fce0000000000 */
[----:B------:R-:W-:Y:S01]  /*4810*/  HGMMA.64x192x16.F32.BF16 R24, gdesc[UR12], R24, gsb0 ;  /* 0x02e000000c1879f0 */ /* 0x000fe20008001818 */
[----:B----4-:R-:W-:Y:S04]  /*4820*/  STL.64 [R1+0xa00], R214 ;  /* 0x000a00d601007387 */ /* 0x010fe80000100a00 */
[----:B---3--:R-:W-:Y:S04]  /*4830*/  STL.64 [R1+0x9f8], R212 ;  /* 0x0009f8d401007387 */ /* 0x008fe80000100a00 */
[----:B--2---:R-:W-:Y:S04]  /*4840*/  STL.64 [R1+0x9f0], R210 ;  /* 0x0009f0d201007387 */ /* 0x004fe80000100a00 */
        /* <DEDUP_REMOVED lines=94> */
[----:B------:R-:W-:-:S02]  /*4e30*/  WARPGROUP.DEPBAR.LE gsb0, 0x0 ;  /* 0x00008000000079c5 */ /* 0x000fc40000010000 */
[----:B------:R-:W-:Y:S01]  /*4e40*/  UIADD3 UR14, UR6, 0x4, URZ ;  /* 0x00000004060e7890 */ /* 0x000fe2000fffe03f */
[----:B------:R-:W-:Y:S01]  /*4e50*/  STL [R1+0x700], R44 ;  /* 0x0007002c01007387 */ /* 0x000fe20000100800 */
[----:B------:R-:W-:Y:S01]  /*4e60*/  UMOV UR13, 0x40000040 ;  /* 0x40000040000d7882 */ /* 0x000fe20000000000 */
[----:B------:R-:W-:Y:S02]  /*4e70*/  UMOV UR15, 0x40000040 ;  /* 0x40000040000f7882 */ /* 0x000fe40000000000 */
[----:B------:R-:W-:Y:S04]  /*4e80*/  STL [R1+0x6fc], R45 ;  /* 0x0006fc2d01007387 */ /* 0x000fe80000100800 */
        /* <DEDUP_REMOVED lines=71> */
[----:B------:R-:W-:Y:S01]  /*5300*/  STL [R1+0x5dc], R117 ;  /* 0x0005dc7501007387 */ /* 0x000fe20000100800 */
[----:B--2---:R-:W-:-:S03]  /*5310*/  WARPGROUP.ARRIVE ;  /* 0x00000000000079c5 */ /* 0x004fc60000000000 */
[----:B------:R-:W-:Y:S04]  /*5320*/  STL [R1+0x5d8], R118 ;  /* 0x0005d87601007387 */ /* 0x000fe80000100800 */
[----:B------:R-:W-:Y:S01]  /*5330*/  STL [R1+0x5d4], R119 ;  /* 0x0005d47701007387 */ /* 0x000fe20000100800 */
[----:B------:R-:W-:Y:S03]  /*5340*/  HGMMA.64x192x16.F32.BF16 R120, gdesc[UR12], R120, gsb0 ;  /* 0x02e000000c7879f0 */ /* 0x000fe60008001878 */
[----:B------:R-:W-:Y:S02]  /*5350*/  WARPGROUP.DEPBAR.LE gsb0, 0x0 ;  /* 0x00008000000079c5 */ /* 0x000fe40000010000 */
[----:B------:R-:W-:Y:S01]  /*5360*/  STL.64 [R1+0x180], R120 ;  /* 0x0001807801007387 */ /* 0x000fe20000100a00 */
[----:B------:R-:W-:Y:S01]  /*5370*/  MOV R219, R214 ;  /* 0x000000d600db7202 */ /* 0x000fe20000000f00 */
[----:B------:R-:W-:Y:S01]  /*5380*/  IMAD.MOV.U32 R218, RZ, RZ, R215 ;  /* 0x000000ffffda7224 */ /* 0x000fe200078e00d7 */
[----:B------:R-:W-:Y:S01]  /*5390*/  MOV R223, R210 ;  /* 0x000000d200df7202 */ /* 0x000fe20000000f00 */
        /* <DEDUP_REMOVED lines=55> */
[----:B------:R0:W-:Y:S04]  /*5710*/  STL [R1+0x2a0], R192 ;  /* 0x0002a0c001007387 */ /* 0x0001e80000100800 */
        /* <DEDUP_REMOVED lines=49> */
[----:B------:R-:W-:Y:S01]  /*5a30*/  UMOV UR13, 0x40000040 ;  /* 0x40000040000d7882 */ /* 0x000fe20000000000 */
[----:B--2---:R-:W-:-:S07]  /*5a40*/  WARPGROUP.ARRIVE ;  /* 0x00000000000079c5 */ /* 0x004fce0000000000 */
[----:B------:R-:W-:Y:S03]  /*5a50*/  HGMMA.64x192x16.F32.BF16 R120, gdesc[UR12], R120, gsb0 ;  /* 0x02e000000c7879f0 */ /* 0x000fe60008001878 */
[----:B------:R-:W-:Y:S02]  /*5a60*/  WARPGROUP.DEPBAR.LE gsb0, 0x0 ;  /* 0x00008000000079c5 */ /* 0x000fe40000010000 */
[----:B------:R-:W-:Y:S01]  /*5a70*/  MOV R5, R214 ;  /* 0x000000d600057202 */ /* 0x000fe20000000f00 */
[----:B------:R-:W-:Y:S01]  /*5a80*/  IMAD.MOV.U32 R4, RZ, RZ, R215 ;  /* 0x000000ffff047224 */ /* 0x000fe200078e00d7 */
[----:B------:R-:W-:Y:S01]  /*5a90*/  MOV R9, R210 ;  /* 0x000000d200097202 */ /* 0x000fe20000000f00 */
[----:B------:R-:W-:Y:S01]  /*5aa0*/  IMAD.MOV.U32 R7, RZ, RZ, R212 ;  /* 0x000000ffff077224 */ /* 0x000fe200078e00d4 */
[----:B------:R-:W2:Y:S01]  /*5ab0*/  LDL.LU.64 R214, [R1+0x880] ;  /* 0x0008800001d67983 */ /* 0x000ea20000300a00 */
        /* <DEDUP_REMOVED lines=88> */
[----:B------:R-:W-:-:S02]  /*6040*/  IMAD.MOV.U32 R76, RZ, RZ, R152 ;  /* 0x000000ffff4c7224 */ /* 0x000fc400078e0098 */
[----:B------:R-:W-:Y:S01]  /*6050*/  IMAD.MOV.U32 R77, RZ, RZ, R153 ;  /* 0x000000ffff4d7224 */ /* 0x000fe200078e0099 */
[----:B------:R-:W2:Y:S01]  /*6060*/  LDL.LU.64 R168, [R1+0x7c8] ;  /* 0x0007c80001a87983 */ /* 0x000ea20000300a00 */
[----:B------:R-:W-:Y:S02]  /*6070*/  IMAD.MOV.U32 R75, RZ, RZ, R151 ;  /* 0x000000ffff4b7224 */ /* 0x000fe400078e0097 */
[----:B------:R-:W-:Y:S01]  /*6080*/  IMAD.MOV.U32 R72, RZ, RZ, R148 ;  /* 0x000000ffff487224 */ /* 0x000fe200078e0094 */
[----:B------:R-:W2:Y:S01]  /*6090*/  LDL.LU.64 R166, [R1+0x7c0] ;  /* 0x0007c00001a67983 */ /* 0x000ea20000300a00 */
[----:B------:R-:W-:Y:S02]  /*60a0*/  IMAD.MOV.U32 R73, RZ, RZ, R149 ;  /* 0x000000ffff497224 */ /* 0x000fe400078e0095 */
        /* <DEDUP_REMOVED lines=84> */
[----:B------:R1:W-:Y:S04]  /*65f0*/  STL.64 [R1+0x320], R144 ;  /* 0x0003209001007387 */ /* 0x0003e80000100a00 */
[----:B------:R2:W-:Y:S04]  /*6600*/  STL.64 [R1+0x318], R142 ;  /* 0x0003188e01007387 */ /* 0x0005e80000100a00 */
[----:B------:R3:W-:Y:S01]  /*6610*/  STL.64 [R1+0x310], R140 ;  /* 0x0003108c01007387 */ /* 0x0007e20000100a00 */
[----:B0-----:R-:W-:Y:S01]  /*6620*/  MOV R146, R50 ;  /* 0x0000003200927202 */ /* 0x001fe20000000f00 */
[----:B-1----:R-:W-:Y:S01]  /*6630*/  IMAD.MOV.U32 R144, RZ, RZ, R48 ;  /* 0x000000ffff907224 */ /* 0x002fe200078e0030 */
[----:B--2---:R-:W-:Y:S01]  /*6640*/  MOV R142, R46 ;  /* 0x0000002e008e7202 */ /* 0x004fe20000000f00 */
[----:B------:R-:W-:-:S02]  /*6650*/  IMAD.MOV.U32 R143, RZ, RZ, R47 ;  /* 0x000000ffff8f7224 */ /* 0x000fc400078e002f */
[----:B---3--:R-:W-:Y:S02]  /*6660*/  IMAD.MOV.U32 R140, RZ, RZ, R44 ;  /* 0x000000ffff8c7224 */ /* 0x008fe400078e002c */
[----:B------:R-:W2:Y:S01]  /*6670*/  LDL.LU R44, [R1+0x700] ;  /* 0x00070000012c7983 */ /* 0x000ea20000300800 */
[----:B------:R-:W-:-:S03]  /*6680*/  IMAD.MOV.U32 R141, RZ, RZ, R45 ;  /* 0x000000ffff8d7224 */ /* 0x000fc600078e002d */
        /* <DEDUP_REMOVED lines=9> */
[----:B------:R-:W-:-:S03]  /*6720*/  MOV R150, R54 ;  /* 0x0000003600967202 */ /* 0x000fc60000000f00 */
        /* <DEDUP_REMOVED lines=130> */
[----:B------:R-:W2:Y:S04]  /*6f50*/  LDL.LU R115, [R1+0x5e4] ;  /* 0x0005e40001737983 */ /* 0x000ea80000300800 */
[----:B------:R-:W2:Y:S04]  /*6f60*/  LDL.LU R116, [R1+0x5e0] ;  /* 0x0005e00001747983 */ /* 0x000ea80000300800 */
[----:B------:R-:W2:Y:S04]  /*6f70*/  LDL.LU R117, [R1+0x5dc] ;  /* 0x0005dc0001757983 */ /* 0x000ea80000300800 */
[----:B------:R-:W2:Y:S04]  /*6f80*/  LDL.LU R118, [R1+0x5d8] ;  /* 0x0005d80001767983 */ /* 0x000ea80000300800 */
[----:B------:R-:W2:Y:S04]  /*6f90*/  LDL.LU R119, [R1+0x5d4] ;  /* 0x0005d40001777983 */ /* 0x000ea80000300800 */
        /* <DEDUP_REMOVED lines=48> */
[----:B0-----:R-:W3:Y:S04]  /*72a0*/  LDL.LU R120, [R1+0x180] ;  /* 0x0001800001787983 */ /* 0x001ee80000300800 */
[----:B------:R-:W3:Y:S04]  /*72b0*/  LDL.LU R121, [R1+0x184] ;  /* 0x0001840001797983 */ /* 0x000ee80000300800 */
        /* <DEDUP_REMOVED lines=70> */
[----:B------:R-:W3:Y:S01]  /*7720*/  LDL.LU R192, [R1+0x2a0] ;  /* 0x0002a00001c07983 */ /* 0x000ee20000300800 */
[----:B------:R-:W-:Y:S01]  /*7730*/  UIADD3 UR12, UR8, 0xc04, URZ ;  /* 0x00000c04080c7890 */ /* 0x000fe2000fffe03f */
[----:B--2---:R-:W-:Y:S01]  /*7740*/  WARPGROUP.ARRIVE ;  /* 0x00000000000079c5 */ /* 0x004fe20000000000 */
[----:B------:R-:W-:-:S07]  /*7750*/  UMOV UR13, 0x40000040 ;  /* 0x40000040000d7882 */ /* 0x000fce0000000000 */
[----:B------:R-:W-:Y:S01]  /*7760*/  HGMMA.64x192x16.F32.BF16 R24, gdesc[UR12], R24, gsb0 ;  /* 0x02e000000c1879f0 */ /* 0x000fe20008001818 */
        /* <DEDUP_REMOVED lines=22> */
[----:B------:R-:W-:Y:S01]  /*78d0*/  IMAD.MOV.U32 R214, RZ, RZ, R219 ;  /* 0x000000ffffd67224 */ /* 0x000fe200078e00db */
[----:B------:R-:W-:Y:S01]  /*78e0*/  UIADD3 UR12, UR8, 0x6, URZ ;  /* 0x00000006080c7890 */ /* 0x000fe2000fffe03f */
[----:B------:R0:W5:Y:S01]  /*78f0*/  LDL.LU R0, [R1+0x5d0] ;  /* 0x0005d00001007983 */ /* 0x0001620000300800 */
[----:B------:R-:W-:Y:S01]  /*7900*/  UIADD3 UR14, UR6, 0x6, URZ ;  /* 0x00000006060e7890 */ /* 0x000fe2000fffe03f */
[----:B------:R-:W-:Y:S01]  /*7910*/  UMOV UR13, 0x40000040 ;  /* 0x40000040000d7882 */ /* 0x000fe20000000000 */
[----:B------:R-:W-:Y:S01]  /*7920*/  UMOV UR15, 0x40000040 ;  /* 0x40000040000f7882 */ /* 0x000fe20000000000 */
[----:B------:R0:W5:Y:S04]  /*7930*/  LDL.LU R17, [R1+0x5cc] ;  /* 0x0005cc0001117983 */ /* 0x0001680000300800 */
[----:B------:R0:W5:Y:S04]  /*7940*/  LDL.LU R16, [R1+0x5c8] ;  /* 0x0005c80001107983 */ /* 0x0001680000300800 */
[----:B------:R0:W5:Y:S04]  /*7950*/  LDL.LU R3, [R1+0x5c4] ;  /* 0x0005c40001037983 */ /* 0x0001680000300800 */
[----:B------:R0:W5:Y:S01]  /*7960*/  LDL.LU R2, [R1+0x5c0] ;  /* 0x0005c00001027983 */ /* 0x0001620000300800 */
[----:B------:R-:W-:-:S02]  /*7970*/  WARPGROUP.DEPBAR.LE gsb0, 0x0 ;  /* 0x00008000000079c5 */ /* 0x000fc40000010000 */
[----:B---3--:R-:W-:-:S06]  /*7980*/  WARPGROUP.ARRIVE ;  /* 0x00000000000079c5 */ /* 0x008fcc0000000000 */
        /* <DEDUP_REMOVED lines=50> */
[----:B-1----:R-:W2:Y:S04]  /*7cb0*/  LDL.LU.64 R214, [R1+0x5b8] ;  /* 0x0005b80001d67983 */ /* 0x002ea80000300a00 */
        /* <DEDUP_REMOVED lines=54> */
[----:B------:R-:W-:Y:S01]  /*8020*/  IMAD.MOV.U32 R235, RZ, RZ, R4 ;  /* 0x000000ffffeb7224 */ /* 0x000fe200078e0004 */
[----:B------:R-:W-:Y:S01]  /*8030*/  UIADD3 UR12, UR8, 0x406, URZ ;  /* 0x00000406080c7890 */ /* 0x000fe2000fffe03f */
[----:B------:R-:W3:Y:S01]  /*8040*/  LDL.LU.64 R138, [R1+0x488] ;  /* 0x00048800018a7983 */ /* 0x000ee20000300a00 */
[----:B------:R-:W-:-:S03]  /*8050*/  UMOV UR13, 0x40000040 ;  /* 0x40000040000d7882 */ /* 0x000fc60000000000 */
        /* <DEDUP_REMOVED lines=60> */
[----:B-1----:R-:W3:Y:S04]  /*8420*/  LDL.LU.64 R214, [R1+0x438] ;  /* 0x0004380001d67983 */ /* 0x002ee80000300a00 */
        /* <DEDUP_REMOVED lines=40> */
[----:B------:R-:W-:Y:S01]  /*86b0*/  HGMMA.64x192x16.F32.BF16 R120, gdesc[UR12], R120, gsb0 ;  /* 0x02e000000c7879f0 */ /* 0x000fe20008001878 */
[----:B------:R-:W-:Y:S01]  /*86c0*/  UIADD3 UR12, UR8, 0xc06, URZ ;  /* 0x00000c06080c7890 */ /* 0x000fe2000fffe03f */
[----:B------:R-:W-:Y:S01]  /*86d0*/  UMOV UR13, 0x40000040 ;  /* 0x40000040000d7882 */ /* 0x000fe20000000000 */
[----:B------:R-:W-:Y:S02]  /*86e0*/  WARPGROUP.DEPBAR.LE gsb0, 0x0 ;  /* 0x00008000000079c5 */ /* 0x000fe40000010000 */
[----:B------:R-:W-:-:S15]  /*86f0*/  WARPGROUP.ARRIVE ;  /* 0x00000000000079c5 */ /* 0x000fde0000000000 */
[----:B------:R-:W-:Y:S03]  /*8700*/  HGMMA.64x192x16.F32.BF16 R24, gdesc[UR12], R24, gsb0 ;  /* 0x02e000000c1879f0 */ /* 0x000fe60008001818 */
[----:B------:R-:W-:Y:S02]  /*8710*/  WARPGROUP.DEPBAR.LE gsb0, 0x0 ;  /* 0x00008000000079c5 */ /* 0x000fe40000010000 */
[----:B0-----:R-:W-:Y:S05]  /*8720*/  @!P1 BRA `(.L_x_22) ;  /* 0x0000008c00489947 */ /* 0x001fea0003800000 */
[----:B------:R-:W-:Y:S01]  /*8730*/  UIADD3 UR7, UR37, 0x1, URZ ;  /* 0x0000000125077890 */ /* 0x000fe2000fffe03f */
[----:B-----5:R-:W-:-:S03]  /*8740*/  R2UR UR6, R3 ;  /* 0x00000000030672ca */ /* 0x020fc600000e0000 */
[----:B------:R-:W-:-:S04]  /*8750*/  UISETP.NE.AND UP0, UPT, UR7, 0x2, UPT ;  /* 0x000000020700788c */ /* 0x000fc8000bf05270 */
[----:B------:R-:W-:Y:S02]  /*8760*/  USEL UR8, URZ, 0x1, UP0 ;  /* 0x000000013f087887 */ /* 0x000fe40008000000 */
[----:B------:R-:W-:Y:S02]  /*8770*/  USEL UR7, UR7, URZ, UP0 ;  /* 0x0000003f07077287 */ /* 0x000fe40008000000 */
[----:B------:R-:W-:-:S06]  /*8780*/  ULOP3.LUT UR8, UR36, UR8, URZ, 0x3c, !UPT ;  /* 0x0000000824087292 */ /* 0x000fcc000f8e3c3f */
[----:B------:R-:W-:Y:S01]  /*8790*/  IMAD.U32 R3, RZ, RZ, UR8 ;  /* 0x00000008ff037e24 */ /* 0x000fe2000f8e00ff */
[----:B------:R-:W-:-:S06]  /*87a0*/  UMOV UR8, UR37 ;  /* 0x0000002500087c82 */ /* 0x000fcc0008000000 */
.L_x_29:
[----:B------:R-:W-:Y:S05]  /*87b0*/  @!P0 BRA `(.L_x_23) ;  /* 0x0000000000048947 */ /* 0x000fea0003800000 */
[----:B------:R-:W-:Y:S01]  /*87c0*/  BPT.TRAP 0x1 ;  /* 0x000000040000795c */ /* 0x000fe20000300000 */
.L_x_23:
[----:B------:R-:W0:Y:S01]  /*87d0*/  S2UR UR10, SR_CgaCtaId ;  /* 0x00000000000a79c3 */ /* 0x000e220000008800 */
[----:B------:R-:W-:Y:S01]  /*87e0*/  UMOV UR9, 0x400 ;  /* 0x0000040000097882 */ /* 0x000fe20000000000 */
[----:B------:R-:W-:Y:S02]  /*87f0*/  MOV R4, UR7 ;  /* 0x0000000700047c02 */ /* 0x000fe40008000f00 */
[----:B------:R-:W-:Y:S01]  /*8800*/  SHF.L.U32 R5, R3, 0x1f, RZ ;  /* 0x0000001f03057819 */ /* 0x000fe200000006ff */
[----:B0-----:R-:W-:-:S06]  /*8810*/  ULEA UR9, UR10, UR9, 0x18 ;  /* 0x000000090a097291 */ /* 0x001fcc000f8ec03f */
[----:B------:R-:W-:-:S04]  /*8820*/  IMAD.U32 R0, RZ, RZ, UR9 ;  /* 0x00000009ff007e24 */ /* 0x000fc8000f8e00ff */
[----:B------:R-:W-:-:S04]  /*8830*/  IMAD R4, R4, 0x8, R0 ;  /* 0x0000000804047824 */ /* 0x000fc800078e0200 */
[----:B------:R0:W1:Y:S01]  /*8840*/  SYNCS.PHASECHK.TRANS64.TRYWAIT P1, [R4+URZ], R5 ;  /* 0x00000005040075a7 */ /* 0x000062000802017f */
[----:B------:R-:W-:Y:S05]  /*8850*/  @!P0 BRA `(.L_x_24) ;  /* 0x0000000000048947 */ /* 0x000fea0003800000 */
[----:B------:R-:W-:Y:S01]  /*8860*/  BPT.TRAP 0x1 ;  /* 0x000000040000795c */ /* 0x000fe20000300000 */
.L_x_24:
[----:B-1----:R-:W-:Y:S05]  /*8870*/  @P1 BRA `(.L_x_25) ;  /* 0x0000000000081947 */ /* 0x002fea0003800000 */
[----:B------:R-:W1:Y:S02]  /*8880*/  SYNCS.PHASECHK.TRANS64.TRYWAIT P1, [R4+URZ], R5 ;  /* 0x00000005040075a7 */ /* 0x000e64000802017f */
[----:B-1----:R-:W-:Y:S05]  /*8890*/  @!P1 BRA `(.L_x_26) ;  /* 0x00000244002c9947 */ /* 0x002fea0003800000 */
.L_x_25:
        /* <DEDUP_REMOVED lines=48> */
[----:B--2---:R-:W2:Y:S04]  /*8ba0*/  LDL.LU.64 R120, [R1] ;  /* 0x0000000001787983 */ /* 0x004ea80000300a00 */
        /* <DEDUP_REMOVED lines=95> */
[----:B--2---:R-:W2:Y:S04]  /*91a0*/  LDL.LU.64 R120, [R1+0x180] ;  /* 0x0001800001787983 */ /* 0x004ea80000300a00 */
        /* <DEDUP_REMOVED lines=47> */
[----:B------:R-:W-:-:S02]  /*94a0*/  ULEA UR9, UR7, UR4, 0xc ;  /* 0x0000000407097291 */ /* 0x000fc4000f8e603f */
[----:B------:R-:W-:Y:S01]  /*94b0*/  UIMAD UR10, UR7, 0x600, UR5 ;  /* 0x00000600070a78a4 */ /* 0x000fe2000f8e0205 */
[----:B------:R-:W-:Y:S01]  /*94c0*/  STL [R1+0xde4], R44 ;  /* 0x000de42c01007387 */ /* 0x000fe20000100800 */
[----:B------:R-:W-:Y:S01]  /*94d0*/  UMOV UR13, 0x40000040 ;  /* 0x40000040000d7882 */ /* 0x000fe20000000000 */
[----:B------:R-:W-:Y:S02]  /*94e0*/  UMOV UR15, 0x40000040 ;  /* 0x40000040000f7882 */ /* 0x000fe40000000000 */
[----:B------:R-:W-:Y:S01]  /*94f0*/  UMOV UR12, UR9 ;  /* 0x00000009000c7c82 */ /* 0x000fe20008000000 */
[----:B------:R-:W-:Y:S01]  /*9500*/  STL [R1+0xde0], R45 ;  /* 0x000de02d01007387 */ /* 0x000fe20000100800 */
[----:B------:R-:W-:-:S03]  /*9510*/  UMOV UR14, UR10 ;  /* 0x0000000a000e7c82 */ /* 0x000fc60008000000 */
        /* <DEDUP_REMOVED lines=76> */
[----:B------:R-:W-:Y:S04]  /*99e0*/  STL [R1+0x5d0], R17 ;  /* 0x0005d01101007387 */ /* 0x000fe80000100800 */
[----:B------:R-:W-:Y:S04]  /*99f0*/  STL [R1+0x5cc], R16 ;  /* 0x0005cc1001007387 */ /* 0x000fe80000100800 */
[----:B------:R-:W-:Y:S04]  /*9a00*/  STL [R1+0x5c8], R3 ;  /* 0x0005c80301007387 */ /* 0x000fe80000100800 */
[----:B------:R-:W-:Y:S04]  /*9a10*/  STL [R1+0x5c4], R2 ;  /* 0x0005c40201007387 */ /* 0x000fe80000100800 */
[----:B------:R-:W-:Y:S01]  /*9a20*/  STL [R1+0x5c0], R0 ;  /* 0x0005c00001007387 */ /* 0x000fe20000100800 */
[----:B------:R-:W-:-:S03]  /*9a30*/  WARPGROUP.DEPBAR.LE gsb0, 0x0 ;  /* 0x00008000000079c5 */ /* 0x000fc60000010000 */
        /* <DEDUP_REMOVED lines=71> */
[----:B--2---:R-:W3:Y:S04]  /*9eb0*/  LDL.LU.64 R192, [R1+0x1088] ;  /* 0x0010880001c07983 */ /* 0x004ee80000300a00 */
        /* <DEDUP_REMOVED lines=41> */
[----:B------:R-:W-:Y:S01]  /*a150*/  MOV R2, R214 ;  /* 0x000000d600027202 */ /* 0x000fe20000000f00 */
[----:B------:R-:W-:Y:S01]  /*a160*/  IMAD.MOV.U32 R0, RZ, RZ, R215 ;  /* 0x000000ffff007224 */ /* 0x000fe200078e00d7 */
[----:B------:R-:W-:Y:S01]  /*a170*/  MOV R6, R210 ;  /* 0x000000d200067202 */ /* 0x000fe20000000f00 */
[----:B01----:R-:W-:Y:S01]  /*a180*/  IMAD.MOV.U32 R4, RZ, RZ, R212 ;  /* 0x000000ffff047224 */ /* 0x003fe200078e00d4 */
        /* <DEDUP_REMOVED lines=483> */
[----:B------:R-:W-:Y:S02]  /*bfc0*/  UIADD3 UR12, UR9, 0x2, URZ ;  /* 0x00000002090c7890 */ /* 0x000fe4000fffe03f */
[----:B------:R-:W-:Y:S01]  /*bfd0*/  UIADD3 UR14, UR10, 0x2, URZ ;  /* 0x000000020a0e7890 */ /* 0x000fe2000fffe03f */
[----:B------:R-:W-:Y:S01]  /*bfe0*/  UMOV UR13, 0x40000040 ;  /* 0x40000040000d7882 */ /* 0x000fe20000000000 */
[----:B------:R-:W-:Y:S01]  /*bff0*/  UMOV UR15, 0x40000040 ;  /* 0x40000040000f7882 */ /* 0x000fe20000000000 */
        /* <DEDUP_REMOVED lines=412> */
[----:B------:R-:W-:-:S02]  /*d9c0*/  UIADD3 UR12, UR9, 0x4, URZ ;  /* 0x00000004090c7890 */ /* 0x000fc4000fffe03f */
[----:B------:R-:W-:Y:S01]  /*d9d0*/  UIADD3 UR14, UR10, 0x4, URZ ;  /* 0x000000040a0e7890 */ /* 0x000fe2000fffe03f */
[----:B------:R-:W-:Y:S02]  /*d9e0*/  WARPGROUP.DEPBAR.LE gsb0, 0x0 ;  /* 0x00008000000079c5 */ /* 0x000fe40000010000 */
[----:B------:R-:W-:Y:S01]  /*d9f0*/  UMOV UR13, 0x40000040 ;  /* 0x40000040000d7882 */ /* 0x000fe20000000000 */
[----:B------:R-:W-:Y:S01]  /*da00*/  UMOV UR15, 0x40000040 ;  /* 0x40000040000f7882 */ /* 0x000fe20000000000 */
        /* <DEDUP_REMOVED lines=45> */
[----:B--2---:R-:W-:-:S06]  /*dce0*/  WARPGROUP.ARRIVE ;  /* 0x00000000000079c5 */ /* 0x004fcc0000000000 */
[----:B------:R-:W-:Y:S01]  /*dcf0*/  HGMMA.64x192x16.F32.BF16 R120, gdesc[UR12], R120, gsb0 ;  /* 0x02e000000c7879f0 */ /* 0x000fe20008001878 */
        /* <DEDUP_REMOVED lines=31> */
[----:B------:R-:W-:-:S03]  /*def0*/  WARPGROUP.DEPBAR.LE gsb0, 0x0 ;  /* 0x00008000000079c5 */ /* 0x000fc60000010000 */
        /* <DEDUP_REMOVED lines=32> */
[----:B------:R-:W-:Y:S01]  /*e100*/  STL.64 [R1+0x280], R184 ;  /* 0x000280b801007387 */ /* 0x000fe20000100a00 */
[----:B------:R-:W-:-:S03]  /*e110*/  IMAD.MOV.U32 R219, RZ, RZ, R214 ;  /* 0x000000ffffdb7224 */ /* 0x000fc600078e00d6 */
[----:B------:R-:W-:Y:S01]  /*e120*/  STL.64 [R1+0x288], R186 ;  /* 0x000288ba01007387 */ /* 0x000fe20000100a00 */
[----:B------:R-:W-:-:S03]  /*e130*/  IMAD.MOV.U32 R218, RZ, RZ, R215 ;  /* 0x000000ffffda7224 */ /* 0x000fc600078e00d7 */
[----:B------:R-:W-:Y:S01]  /*e140*/  STL.64 [R1+0x290], R188 ;  /* 0x000290bc01007387 */ /* 0x000fe20000100a00 */
[----:B------:R-:W-:Y:S01]  /*e150*/  MOV R221, R212 ;  /* 0x000000d400dd7202 */ /* 0x000fe20000000f00 */
[----:B------:R-:W-:Y:S02]  /*e160*/  IMAD.MOV.U32 R220, RZ, RZ, R213 ;  /* 0x000000ffffdc7224 */ /* 0x000fe400078e00d5 */
[----:B------:R-:W-:Y:S01]  /*e170*/  STL.64 [R1+0x298], R190 ;  /* 0x000298be01007387 */ /* 0x000fe20000100a00 */
[----:B------:R-:W-:-:S03]  /*e180*/  IMAD.MOV.U32 R223, RZ, RZ, R210 ;  /* 0x000000ffffdf7224 */ /* 0x000fc600078e00d2 */
[----:B------:R0:W-:Y:S01]  /*e190*/  STL [R1+0x2a0], R192 ;  /* 0x0002a0c001007387 */ /* 0x0001e20000100800 */
[----:B------:R-:W-:Y:S01]  /*e1a0*/  IMAD.MOV.U32 R222, RZ, RZ, R211 ;  /* 0x000000ffffde7224 */ /* 0x000fe200078e00d3 */
[----:B------:R-:W-:Y:S02]  /*e1b0*/  MOV R225, R208 ;  /* 0x000000d000e17202 */ /* 0x000fe40000000f00 */
[----:B------:R-:W2:Y:S01]  /*e1c0*/  LDL.LU.64 R214, [R1+0xa00] ;  /* 0x000a000001d67983 */ /* 0x000ea20000300a00 */
[----:B------:R-:W-:-:S03]  /*e1d0*/  IMAD.MOV.U32 R224, RZ, RZ, R209 ;  /* 0x000000ffffe07224 */ /* 0x000fc600078e00d1 */
[----:B------:R-:W2:Y:S01]  /*e1e0*/  LDL.LU.64 R212, [R1+0x9f8] ;  /* 0x0009f80001d47983 */ /* 0x000ea20000300a00 */
[----:B------:R-:W-:Y:S01]  /*e1f0*/  IMAD.MOV.U32 R227, RZ, RZ, R206 ;  /* 0x000000ffffe37224 */ /* 0x000fe200078e00ce */
[----:B------:R-:W-:Y:S01]  /*e200*/  MOV R229, R204 ;  /* 0x000000cc00e57202 */ /* 0x000fe20000000f00 */
[----:B------:R-:W-:Y:S01]  /*e210*/  IMAD.MOV.U32 R226, RZ, RZ, R207 ;  /* 0x000000ffffe27224 */ /* 0x000fe200078e00cf */
        /* <DEDUP_REMOVED lines=15> */
[----:B------:R-:W-:Y:S02]  /*e310*/  IMAD.MOV.U32 R16, RZ, RZ, R194 ;  /* 0x000000ffff107224 */ /* 0x000fe400078e00c2 */
[----:B------:R-:W-:Y:S01]  /*e320*/  IMAD.MOV.U32 R3, RZ, RZ, R195 ;  /* 0x000000ffff037224 */ /* 0x000fe200078e00c3 */
[----:B------:R-:W2:Y:S01]  /*e330*/  LDL.LU.64 R198, [R1+0x9c0] ;  /* 0x0009c00001c67983 */ /* 0x000ea20000300a00 */
[----:B------:R-:W-:-:S03]  /*e340*/  IMAD.MOV.U32 R17, RZ, RZ, R193 ;  /* 0x000000ffff117224 */ /* 0x000fc600078e00c1 */
        /* <DEDUP_REMOVED lines=44> */
[----:B------:R-:W-:Y:S01]  /*e610*/  IMAD.MOV.U32 R5, RZ, RZ, R214 ;  /* 0x000000ffff057224 */ /* 0x000fe200078e00d6 */
[----:B------:R-:W-:Y:S01]  /*e620*/  MOV R7, R212 ;  /* 0x000000d400077202 */ /* 0x000fe20000000f00 */
[----:B------:R-:W-:Y:S02]  /*e630*/  IMAD.MOV.U32 R4, RZ, RZ, R215 ;  /* 0x000000ffff047224 */ /* 0x000fe400078e00d7 */
        /* <DEDUP_REMOVED lines=184> */
[----:B0-----:R-:W-:Y:S01]  /*f1c0*/  IMAD.MOV.U32 R146, RZ, RZ, R50 ;  /* 0x000000ffff927224 */ /* 0x001fe200078e0032 */
[----:B-1----:R-:W-:Y:S01]  /*f1d0*/  MOV R144, R48 ;  /* 0x0000003000907202 */ /* 0x002fe20000000f00 */
[----:B------:R-:W-:-:S02]  /*f1e0*/  IMAD.MOV.U32 R145, RZ, RZ, R49 ;  /* 0x000000ffff917224 */ /* 0x000fc400078e0031 */
[----:B--2---:R-:W-:Y:S01]  /*f1f0*/  IMAD.MOV.U32 R142, RZ, RZ, R46 ;  /* 0x000000ffff8e7224 */ /* 0x004fe200078e002e */
[----:B---3--:R-:W-:Y:S01]  /*f200*/  MOV R140, R44 ;  /* 0x0000002c008c7202 */ /* 0x008fe20000000f00 */
[----:B------:R-:W-:Y:S01]  /*f210*/  IMAD.MOV.U32 R141, RZ, RZ, R45 ;  /* 0x000000ffff8d7224 */ /* 0x000fe200078e002d */
[----:B------:R-:W2:Y:S01]  /*f220*/  LDL.LU R44, [R1+0x700] ;  /* 0x00070000012c7983 */ /* 0x000ea20000300800 */
[----:B------:R-:W-:-:S03]  /*f230*/  IMAD.MOV.U32 R143, RZ, RZ, R47 ;  /* 0x000000ffff8f7224 */ /* 0x000fc600078e002f */
[----:B------:R-:W2:Y:S04]  /*f240*/  LDL.LU R45, [R1+0x6fc] ;  /* 0x0006fc00012d7983 */ /* 0x000ea80000300800 */
        /* <DEDUP_REMOVED lines=520> */
[----:B------:R-:W-:Y:S01]  /*112d0*/  BPT.TRAP 0x1 ;  /* 0x000000040000795c */ /* 0x000fe20000300000 */
.L_x_27:
[----:B------:R-:W2:Y:S01]  /*112e0*/  LDL R5, [R1+0x300] ;  /* 0x0003000001057983 */ /* 0x000ea20000100800 */
[----:B-----5:R-:W-:Y:S01]  /*112f0*/  ISETP.NE.AND P1, PT, R17, RZ, PT ;  /* 0x000000ff1100720c */ /* 0x020fe20003f25270 */
[----:B------:R-:W-:Y:S01]  /*11300*/  IMAD.U32 R4, RZ, RZ, UR8 ;  /* 0x00000008ff047e24 */ /* 0x000fe2000f8e00ff */
[----:B------:R-:W-:-:S11]  /*11310*/  UISETP.GT.U32.AND UP0, UPT, UR38, 0x1, UPT ;  /* 0x000000012600788c */ /* 0x000fd6000bf04070 */
[----:B------:R-:W-:-:S05]  /*11320*/  @P1 LEA R4, R4, R0, 0x3 ;  /* 0x0000000004041211 */ /* 0x000fca00078e18ff */
[----:B------:R-:W-:-:S05]  /*11330*/  @P1 VIADD R4, R4, 0x10 ;  /* 0x0000001004041836 */ /* 0x000fca0000000000 */
[----:B--2---:R-:W-:-:S04]  /*11340*/  @P1 PRMT R4, R5, 0x654, R4 ;  /* 0x0000065405041816 */ /* 0x004fc80000000004 */
[----:B------:R0:W-:Y:S01]  /*11350*/  @P1 SYNCS.ARRIVE.TRANS64.RED.A1T0 RZ, [R4+URZ], RZ ;  /* 0x000000ff04ff19a7 */ /* 0x0001e2000810043f */
[----:B------:R-:W-:-:S13]  /*11360*/  PLOP3.LUT P1, PT, PT, PT, UP0, 0x80, 0x0 ;  /* 0x000000000000781c */ /* 0x000fda0003f2f008 */
[----:B0-----:R-:W-:Y:S05]  /*11370*/  @P1 BRA `(.L_x_28) ;  /* 0x0000000000041947 */ /* 0x001fea0003800000 */
[----:B------:R-:W-:Y:S01]  /*11380*/  BPT.TRAP 0x1 ;  /* 0x000000040000795c */ /* 0x000fe20000300000 */
.L_x_28:
[----:B------:R-:W-:Y:S02]  /*11390*/  UISETP.GT.AND UP2, UPT, UR6, 0x1, UPT ;  /* 0x000000010600788c */ /* 0x000fe4000bf44270 */
[----:B------:R-:W-:Y:S02]  /*113a0*/  UIADD3 UR7, UR7, 0x1, URZ ;  /* 0x0000000107077890 */ /* 0x000fe4000fffe03f */
[----:B------:R-:W-:Y:S02]  /*113b0*/  UIADD3 UR8, UR8, 0x1, URZ ;  /* 0x0000000108087890 */ /* 0x000fe4000fffe03f */
[----:B------:R-:W-:Y:S01]  /*113c0*/  PLOP3.LUT P1, PT, PT, PT, UP2, 0x80, 0x0 ;  /* 0x000000000000781c */ /* 0x000fe20003f2f028 */
[----:B------:R-:W-:Y:S02]  /*113d0*/  UISETP.NE.AND UP0, UPT, UR7, 0x2, UPT ;  /* 0x000000020700788c */ /* 0x000fe4000bf05270 */
[----:B------:R-:W-:Y:S02]  /*113e0*/  UISETP.NE.AND UP1, UPT, UR8, 0x2, UPT ;  /* 0x000000020800788c */ /* 0x000fe4000bf25270 */
[----:B------:R-:W-:-:S02]  /*113f0*/  USEL UR9, URZ, 0x1, UP0 ;  /* 0x000000013f097887 */ /* 0x000fc40008000000 */
[----:B------:R-:W-:Y:S02]  /*11400*/  UIADD3 UR6, UR6, -0x1, URZ ;  /* 0xffffffff06067890 */ /* 0x000fe4000fffe03f */
[----:B------:R-:W-:Y:S02]  /*11410*/  USEL UR7, UR7, URZ, UP0 ;  /* 0x0000003f07077287 */ /* 0x000fe40008000000 */
[----:B------:R-:W-:Y:S01]  /*11420*/  USEL UR8, UR8, URZ, UP1 ;  /* 0x0000003f08087287 */ /* 0x000fe20008800000 */
[----:B------:R-:W-:Y:S01]  /*11430*/  LOP3.LUT R3, R3, UR9, RZ, 0x3c, !PT ;  /* 0x0000000903037c12 */ /* 0x000fe2000f8e3cff */
[----:B------:R-:W-:Y:S10]  /*11440*/  @P1 BRA `(.L_x_29) ;  /* 0xffffff7000d81947 */ /* 0x000ff4000383ffff */
.L_x_22:
[----:B-----5:R-:W0:Y:S02]  /*11450*/  LDC R3, c[0x0][0x28c] ;  /* 0x0000a300ff037b82 */ /* 0x020e240000000800 */
[----:B0-----:R-:W-:-:S13]  /*11460*/  ISETP.GE.AND P1, PT, R3, 0x1, PT ;  /* 0x000000010300780c */ /* 0x001fda0003f26270 */
[----:B------:R-:W-:Y:S05]  /*11470*/  @!P1 BRA `(.L_x_30) ;  /* 0x0000000000489947 */ /* 0x000fea0003800000 */
[----:B------:R-:W-:Y:S05]  /*11480*/  @!P0 BRA `(.L_x_31) ;  /* 0x0000000000048947 */ /* 0x000fea0003800000 */
[----:B------:R-:W-:Y:S01]  /*11490*/  BPT.TRAP 0x1 ;  /* 0x000000040000795c */ /* 0x000fe20000300000 */
.L_x_31:
[----:B------:R-:W2:Y:S01]  /*114a0*/  LDL R4, [R1+0x300] ;  /* 0x0003000001047983 */ /* 0x000ea20000100800 */
[----:B------:R-:W-:Y:S01]  /*114b0*/  ISETP.NE.AND P0, PT, R17, RZ, PT ;  /* 0x000000ff1100720c */ /* 0x000fe20003f05270 */
[----:B------:R-:W-:-:S12]  /*114c0*/  UISETP.LT.AND UP1, UPT, UR43, 0x1, UPT ;  /* 0x000000012b00788c */ /* 0x000fd8000bf21270 */
[----:B------:R-:W-:-:S05]  /*114d0*/  VOTEU.ANY UP0, P0 ;  /* 0x00000000003f7886 */ /* 0x000fca0000000100 */
[----:B------:R-:W-:-:S04]  /*114e0*/  @UP0 USEL UR4, UR43, 0x1, UP1 ;  /* 0x000000012b040887 */ /* 0x000fc80008800000 */
[----:B------:R-:W-:Y:S02]  /*114f0*/  @UP0 UIADD3 UR4, UR37, UR43, -UR4 ;  /* 0x0000002b25040290 */ /* 0x000fe4000fffe804 */
[----:B------:R-:W-:-:S04]  /*11500*/  UISETP.GT.U32.AND UP0, UPT, UR38, 0x1, UPT ;  /* 0x000000012600788c */ /* 0x000fc8000bf04070 */
[----:B------:R-:W-:-:S05]  /*11510*/  IMAD.U32 R3, RZ, RZ, UR4 ;  /* 0x00000004ff037e24 */ /* 0x000fca000f8e00ff */
[----:B------:R-:W-:-:S04]  /*11520*/  @P0 SHF.L.U32 R3, R3, 0x3, RZ ;  /* 0x0000000303030819 */ /* 0x000fc800000006ff */
[----:B------:R-:W-:-:S04]  /*11530*/  @P0 LOP3.LUT R3, R3, 0x8, RZ, 0xc0, !PT ;  /* 0x0000000803030812 */ /* 0x000fc800078ec0ff */
[----:B------:R-:W-:-:S04]  /*11540*/  @P0 IADD3 R0, R0, 0x10, R3 ;  /* 0x0000001000000810 */ /* 0x000fc80007ffe003 */
[----:B--2---:R-:W-:-:S04]  /*11550*/  @P0 PRMT R0, R4, 0x654, R0 ;  /* 0x0000065404000816 */ /* 0x004fc80000000000 */
[----:B------:R0:W-:Y:S01]  /*11560*/  @P0 SYNCS.ARRIVE.TRANS64.RED.A1T0 RZ, [R0+URZ], RZ ;  /* 0x000000ff00ff09a7 */ /* 0x0001e2000810043f */
[----:B------:R-:W-:-:S13]  /*11570*/  PLOP3.LUT P0, PT, PT, PT, UP0, 0x80, 0x0 ;  /* 0x000000000000781c */ /* 0x000fda0003f0f008 */
[----:B0-----:R-:W-:Y:S05]  /*11580*/  @P0 BRA `(.L_x_30) ;  /* 0x0000000000040947 */ /* 0x001fea0003800000 */
[----:B------:R-:W-:Y:S01]  /*11590*/  BPT.TRAP 0x1 ;  /* 0x000000040000795c */ /* 0x000fe20000300000 */
.L_x_30:
[----:B------:R-:W0:Y:S01]  /*115a0*/  S2R R5, SR_TID.X ;  /* 0x0000000000057919 */ /* 0x000e220000002100 */
[----:B------:R-:W-:Y:S02]  /*115b0*/  UIMAD UR41, UR41, 0xc0, URZ ;  /* 0x000000c0292978a4 */ /* 0x000fe4000f8e023f */
[----:B------:R-:W-:Y:S01]  /*115c0*/  USHF.R.S32.HI UR10, URZ, 0x1f, UR42 ;  /* 0x0000001f3f0a7899 */ /* 0x000fe2000801142a */
[----:B------:R-:W-:Y:S01]  /*115d0*/  ULDC.64 UR8, c[0x0][0x5d0] ;  /* 0x0001740000087ab9 */ /* 0x000fe20000000a00 */
[----:B------:R-:W-:Y:S02]  /*115e0*/  UIADD3 UR37, UR43, UR37, URZ ;  /* 0x000000252b257290 */ /* 0x000fe4000fffe03f */
[----:B------:R-:W-:Y:S01]  /*115f0*/  MOV R22, UR41 ;  /* 0x0000002900167c02 */ /* 0x000fe20008000f00 */
[----:B------:R-:W-:Y:S02]  /*11600*/  UIMAD UR4, UR10, UR8, URZ ;  /* 0x000000080a0472a4 */ /* 0x000fe4000f8e023f */
[----:B------:R-:W-:Y:S01]  /*11610*/  IMAD.U32 R6, RZ, RZ, UR8 ;  /* 0x00000008ff067e24 */ /* 0x000fe2000f8e00ff */
[----:B------:R-:W-:-:S02]  /*11620*/  UIMAD.WIDE UR6, UR40, 0x200, URZ ;  /* 0x00000200280678a5 */ /* 0x000fc4000f8e023f */
[----:B------:R-:W-:Y:S01]  /*11630*/  UIMAD UR4, UR42, UR9, UR4 ;  /* 0x000000092a0472a4 */ /* 0x000fe2000f8e0204 */
[----:B------:R-:W-:Y:S01]  /*11640*/  ULDC UR8, c[0x0][0x288] ;  /* 0x0000a20000087ab9 */ /* 0x000fe20000000800 */
[----:B------:R-:W-:Y:S02]  /*11650*/  USHF.L.U32 UR40, UR40, 0x9, URZ ;  /* 0x0000000928287899 */ /* 0x000fe4000800063f */
[----:B------:R-:W-:Y:S01]  /*11660*/  UISETP.GE.AND UP1, UPT, UR41, UR8, UPT ;  /* 0x000000082900728c */ /* 0x000fe2000bf26270 */
[----:B------:R-:W-:Y:S01]  /*11670*/  ULDC UR5, c[0x0][0x284] ;  /* 0x0000a10000057ab9 */ /* 0x000fe20000000800 */
[----:B------:R-:W-:Y:S02]  /*11680*/  UISETP.GT.U32.AND UP0, UPT, UR37, 0x1, UPT ;  /* 0x000000012500788c */ /* 0x000fe4000bf04070 */
[----:B------:R-:W-:Y:S02]  /*11690*/  UISETP.GE.OR UP1, UPT, UR40, UR5, UP1 ;  /* 0x000000052800728c */ /* 0x000fe40008f26670 */
[----:B------:R-:W-:-:S04]  /*116a0*/  UISETP.LT.U32.AND UP0, UPT, UR43, 0x2, UP0 ;  /* 0x000000022b00788c */ /* 0x000fc80008701070 */
[----:B------:R-:W-:Y:S01]  /*116b0*/  PLOP3.LUT P0, PT, PT, PT, UP1, 0x80, 0x0 ;  /* 0x000000000000781c */ /* 0x000fe20003f0f018 */
[----:B0-----:R-:W-:Y:S01]  /*116c0*/  IMAD.SHL.U32 R23, R5, 0x2, RZ ;  /* 0x0000000205177824 */ /* 0x001fe200078e00ff */
[--C-:B------:R-:W-:Y:S02]  /*116d0*/  SHF.R.U32.HI R3, RZ, 0x7, R5.reuse ;  /* 0x00000007ff037819 */ /* 0x100fe40000011605 */
[----:B------:R-:W-:Y:S02]  /*116e0*/  SHF.R.U32.HI R0, RZ, 0x2, R5 ;  /* 0x00000002ff007819 */ /* 0x000fe40000011605 */
[----:B------:R-:W-:Y:S02]  /*116f0*/  LOP3.LUT R22, R22, 0x6, R23, 0xf8, !PT ;  /* 0x0000000616167812 */ /* 0x000fe400078ef817 */
[----:B------:R-:W-:Y:S02]  /*11700*/  LOP3.LUT R3, R3, 0x1, RZ, 0xc0, !PT ;  /* 0x0000000103037812 */ /* 0x000fe400078ec0ff */
[----:B------:R-:W-:-:S02]  /*11710*/  SHF.R.S32.HI R23, RZ, 0x1f, R22 ;  /* 0x0000001fff177819 */ /* 0x000fc40000011416 */
[----:B------:R-:W-:Y:S01]  /*11720*/  LOP3.LUT R4, R5, 0x60, RZ, 0xc0, !PT ;  /* 0x0000006005047812 */ /* 0x000fe200078ec0ff */
[----:B------:R-:W-:Y:S01]  /*11730*/  IMAD.SHL.U32 R222, R3, 0x40, RZ ;  /* 0x0000004003de7824 */ /* 0x000fe200078e00ff */
[----:B------:R-:W-:Y:S01]  /*11740*/  LOP3.LUT R0, R0, 0x7, RZ, 0xc0, !PT ;  /* 0x0000000700007812 */ /* 0x000fe200078ec0ff */
[----:B------:R-:W-:Y:S01]  /*11750*/  IMAD.WIDE.U32 R6, R6, UR42, R22 ;  /* 0x0000002a06067c25 */ /* 0x000fe2000f8e0016 */
[----:B------:R-:W-:Y:S02]  /*11760*/  SHF.R.U32.HI R4, RZ, 0x1, R4 ;  /* 0x00000001ff047819 */ /* 0x000fe40000011604 */
[--C-:B------:R-:W-:Y:S01]  /*11770*/  LOP3.LUT R222, R222, 0x40, R0.reuse, 0xe2, !PT ;  /* 0x00000040dede7812 */ /* 0x100fe200078ee200 */
[----:B------:R-:W-:Y:S01]  /*11780*/  VIADD R7, R7, UR4 ;  /* 0x0000000407077c36 */ /* 0x000fe20008000000 */
[----:B------:R-:W-:Y:S01]  /*11790*/  IADD3 R0, RZ, -R4, -R0 ;  /* 0x80000004ff007210 */ /* 0x000fe20007ffe800 */
[----:B------:R-:W-:Y:S01]  /*117a0*/  USHF.R.U32.HI UR4, URZ, 0x1, UR37 ;  /* 0x000000013f047899 */ /* 0x000fe20008011625 */
[----:B------:R-:W-:Y:S01]  /*117b0*/  LOP3.LUT R222, R222, UR6, R4, 0xfe, !PT ;  /* 0x00000006dede7c12 */ /* 0x000fe2000f8efe04 */
[----:B------:R-:W-:-:S02]  /*117c0*/  ULOP3.LUT UR37, UR37, 0x1, URZ, 0xc0, !UPT ;  /* 0x0000000125257892 */ /* 0x000fc4000f8ec03f */
[----:B------:R-:W-:Y:S01]  /*117d0*/  ULOP3.LUT UR4, UR4, 0x1, URZ, 0xc0, !UPT ;  /* 0x0000000104047892 */ /* 0x000fe2000f8ec03f */
[----:B------:R-:W-:Y:S01]  /*117e0*/  IMAD R0, R3, -0x40, R0 ;  /* 0xffffffc003007824 */ /* 0x000fe200078e0200 */
[----:B------:R-:W-:Y:S01]  /*117f0*/  MOV R3, UR5 ;  /* 0x0000000500037c02 */ /* 0x000fe20008000f00 */
[----:B------:R-:W-:Y:S02]  /*11800*/  USEL UR5, URZ, 0x1, !UP0 ;  /* 0x000000013f057887 */ /* 0x000fe4000c000000 */
[----:B------:R-:W-:Y:S01]  /*11810*/  UISETP.NE.U32.AND UP2, UPT, UR4, 0x1, UPT ;  /* 0x000000010400788c */ /* 0x000fe2000bf45070 */
[----:B------:R-:W-:Y:S01]  /*11820*/  IADD3 R3, R3, -UR40, R0 ;  /* 0x8000002803037c10 */ /* 0x000fe2000fffe000 */
[----:B------:R-:W-:Y:S01]  /*11830*/  UMOV UR40, 0xffffffff ;  /* 0xffffffff00287882 */ /* 0x000fe20000000000 */
[----:B------:R-:W-:Y:S01]  /*11840*/  LOP3.LUT R0, R5, 0x3, RZ, 0xc0, !PT ;  /* 0x0000000305007812 */ /* 0x000fe200078ec0ff */
[----:B------:R-:W-:Y:S01]  /*11850*/  IMAD.MOV.U32 R5, RZ, RZ, -0x2 ;  /* 0xfffffffeff057424 */ /* 0x000fe200078e00ff */
[----:B------:R-:W-:-:S03]  /*11860*/  UISETP.GT.U32.AND UP2, UPT, UR43, 0x1, !UP2 ;  /* 0x000000012b00788c */ /* 0x000fc6000d744070 */
[----:B------:R-:W-:Y:S01]  /*11870*/  IMAD R0, R0, R5, UR8 ;  /* 0x0000000800007e24 */ /* 0x000fe2000f8e0205 */
[----:B------:R-:W-:-:S03]  /*11880*/  USEL UR4, URZ, 0x1, !UP2 ;  /* 0x000000013f047887 */ /* 0x000fc6000d000000 */
[----:B------:R-:W-:Y:S01]  /*11890*/  VIADD R0, R0, -UR41 ;  /* 0x8000002900007c36 */ /* 0x000fe20008000000 */
[----:B------:R-:W-:Y:S01]  /*118a0*/  ULOP3.LUT UR36, UR4, UR36, UR5, 0x96, !UPT ;  /* 0x0000002404247292 */ /* 0x000fe2000f8e9605 */
[----:B------:R-:W-:Y:S11]  /*118b0*/  @P0 BRA `(.L_x_32) ;  /* 0x0000019400ac0947 */ /* 0x000ff60003800000 */
[----:B------:R-:W-:Y:S01]  /*118c0*/  FSETP.NEU.AND P1, PT, R16, RZ, PT ;  /* 0x000000ff1000720b */ /* 0x000fe20003f2d000 */
[----:B------:R-:W-:Y:S01]  /*118d0*/  ULDC.64 UR8, c[0x0][0x5c8] ;  /* 0x0001720000087ab9 */ /* 0x000fe20000000a00 */
[----:B------:R-:W-:Y:S01]  /*118e0*/  ISETP.GT.AND P0, PT, R3, RZ, PT ;  /* 0x000000ff0300720c */ /* 0x000fe20003f04270 */
[----:B------:R-:W-:Y:S01]  /*118f0*/  UIMAD UR4, UR7, UR8, URZ ;  /* 0x00000008070472a4 */ /* 0x000fe2000f8e023f */
[----:B------:R-:W-:Y:S01]  /*11900*/  MOV R10, UR9 ;  /* 0x00000009000a7c02 */ /* 0x000fe20008000f00 */
[----:B------:R-:W-:Y:S01]  /*11910*/  IMAD.WIDE.U32 R6, R222, UR8, R6 ;  /* 0x00000008de067c25 */ /* 0x000fe2000f8e0006 */
[----:B------:R-:W-:Y:S01]  /*11920*/  BSSY B0, `(.L_x_32) ;  /* 0x0001964000007945 */ /* 0x000fe20003800000 */
[----:B------:R-:W-:Y:S02]  /*11930*/  ISETP.GT.AND P2, PT, R0, RZ, P0 ;  /* 0x000000ff0000720c */ /* 0x000fe40000744270 */
[----:B------:R-:W-:-:S04]  /*11940*/  IMAD R10, R222, R10, UR4 ;  /* 0x00000004de0a7e24 */ /* 0x000fc8000f8e020a */
[----:B------:R-:W-:Y:S01]  /*11950*/  IMAD.IADD R10, R7, 0x1, R10 ;  /* 0x00000001070a7824 */ /* 0x000fe200078e020a */
[----:B------:R-:W-:Y:S06]  /*11960*/  @!P1 BRA `(.L_x_33) ;  /* 0x0000011400549947 */ /* 0x000fec0003800000 */
[----:B------:R-:W0:Y:S01]  /*11970*/  LDC.64 R218, c[0x0][0x5b8] ;  /* 0x00016e00ffda7b82 */ /* 0x000e220000000a00 */
[----:B------:R-:W2:Y:S01]  /*11980*/  LDL.LU R11, [R1+0x180] ;  /* 0x00018000010b7983 */ /* 0x000ea20000300800 */
[----:B------:R-:W-:-:S06]  /*11990*/  ULDC.64 UR4, c[0x0][0x5c0] ;  /* 0x0001700000047ab9 */ /* 0x000fcc0000000a00 */
[----:B------:R-:W1:Y:S08]  /*119a0*/  LDC.64 R20, c[0x0][0x5b0] ;  /* 0x00016c00ff147b82 */ /* 0x000e700000000a00 */
[----:B------:R-:W3:Y:S01]  /*119b0*/  LDC.64 R18, c[0x0][0x5a8] ;  /* 0x00016a00ff127b82 */ /* 0x000ee20000000a00 */
[C---:B0-----:R-:W-:Y:S02]  /*119c0*/  IMAD R4, R218.reuse, UR10, RZ ;  /* 0x0000000ada047c24 */ /* 0x041fe4000f8e02ff */
[----:B------:R-:W-:-:S04]  /*119d0*/  IMAD.WIDE.U32 R220, R218, UR42, R22 ;  /* 0x0000002adadc7c25 */ /* 0x000fc8000f8e0016 */
[----:B------:R-:W-:Y:S01]  /*119e0*/  IMAD R219, R219, UR42, R4 ;  /* 0x0000002adbdb7c24 */ /* 0x000fe2000f8e0204 */
[----:B------:R-:W-:Y:S01]  /*119f0*/  MOV R216, R220 ;  /* 0x000000dc00d87202 */ /* 0x000fe20000000f00 */
[----:B-1----:R-:W-:Y:S02]  /*11a00*/  IMAD R7, R20, UR7, RZ ;  /* 0x0000000714077c24 */ /* 0x002fe4000f8e02ff */
[----:B------:R-:W-:Y:S02]  /*11a10*/  IMAD.IADD R217, R221, 0x1, R219 ;  /* 0x00000001ddd97824 */ /* 0x000fe400078e02db */
[C---:B------:R-:W-:Y:S02]  /*11a20*/  IMAD R7, R222.reuse, R21, R7 ;  /* 0x00000015de077224 */ /* 0x040fe400078e0207 */
[----:B------:R-:W-:-:S04]  /*11a30*/  IMAD.WIDE.U32 R4, R222, R20, R216 ;  /* 0x00000014de047225 */ /* 0x000fc800078e00d8 */
[----:B------:R-:W-:Y:S01]  /*11a40*/  IMAD.IADD R5, R5, 0x1, R7 ;  /* 0x0000000105057824 */ /* 0x000fe200078e0207 */
[----:B---3--:R-:W-:-:S04]  /*11a50*/  LEA R8, P1, R4, R18, 0x1 ;  /* 0x0000001204087211 */ /* 0x008fc800078208ff */
[----:B------:R-:W-:-:S05]  /*11a60*/  LEA.HI.X R9, R4, R19, R5, 0x1, P1 ;  /* 0x0000001304097211 */ /* 0x000fca00008f0c05 */
[----:B------:R0:W3:Y:S01]  /*11a70*/  @P2 LDG.E.LTC128B.U16 R12, desc[UR44][R8.64] ;  /* 0x0000002c080c2981 */ /* 0x0000e2000c1e1520 */
[----:B------:R-:W-:Y:S01]  /*11a80*/  BSSY B1, `(.L_x_34) ;  /* 0x0000011000017945 */ /* 0x000fe20003800000 */
[----:B0-----:R-:W-:-:S04]  /*11a90*/  LEA R8, P1, R6, UR4, 0x1 ;  /* 0x0000000406087c11 */ /* 0x001fc8000f8208ff */
[----:B------:R-:W-:Y:S01]  /*11aa0*/  LEA.HI.X R9, R6, UR5, R10, 0x1, P1 ;  /* 0x0000000506097c11 */ /* 0x000fe200088f0c0a */
[----:B---3--:R-:W-:-:S04]  /*11ab0*/  IMAD.U32 R4, R12, 0x10000, RZ ;  /* 0x000100000c047824 */ /* 0x008fc800078e00ff */
[----:B------:R-:W-:-:S04]  /*11ac0*/  FMUL R4, R4, R16 ;  /* 0x0000001004047220 */ /* 0x000fc80000400000 */
[----:B--2---:R-:W-:-:S05]  /*11ad0*/  FFMA R4, R11, R2, R4 ;  /* 0x000000020b047223 */ /* 0x004fca0000000004 */
[----:B------:R-:W-:-:S05]  /*11ae0*/  F2FP.BF16.F32.PACK_AB R4, RZ, R4 ;  /* 0x00000004ff04723e */ /* 0x000fca00000010ff */
[----:B------:R0:W-:Y:S02]  /*11af0*/  @P2 STG.E.U16 desc[UR44][R8.64], R4 ;  /* 0x0000000408002986 */ /* 0x0001e4000c10152c */
[----:B0-----:R-:W-:-:S05]  /*11b00*/  IMAD.WIDE.U32 R4, R222, R20, R22 ;  /* 0x00000014de047225 */ /* 0x001fca00078e0016 */
[----:B------:R-:W-:-:S03]  /*11b10*/  IADD3 R5, R7, R5, RZ ;  /* 0x0000000507057210 */ /* 0x000fc60007ffe0ff */
[----:B------:R-:W-:-:S04]  /*11b20*/  IMAD.WIDE.U32 R4, R218, UR42, R4 ;  /* 0x0000002ada047c25 */ /* 0x000fc8000f8e0004 */
[----:B------:R-:W-:Y:S01]  /*11b30*/  IMAD.IADD R5, R219, 0x1, R5 ;  /* 0x00000001db057824 */ /* 0x000fe200078e0205 */
[----:B------:R-:W-:-:S04]  /*11b40*/  LEA R10, P1, R4, R18, 0x1 ;  /* 0x00000012040a7211 */ /* 0x000fc800078208ff */
[----:B------:R-:W-:Y:S02]  /*11b50*/  LEA.HI.X R11, R4, R19, R5, 0x1, P1 ;  /* 0x00000013040b7211 */ /* 0x000fe400008f0c05 */
[----:B------:R-:W-:-:S13]  /*11b60*/  ISETP.GT.AND P1, PT, R0, 0x1, P0 ;  /* 0x000000010000780c */ /* 0x000fda0000724270 */
[----:B------:R-:W-:Y:S05]  /*11b70*/  @!P1 BRA `(.L_x_35) ;  /* 0x0000000000049947 */ /* 0x000fea0003800000 */
[----:B------:R0:W5:Y:S02]  /*11b80*/  LDG.E.LTC128B.U16 R12, desc[UR44][R10.64+0x2] ;  /* 0x0000022c0a0c7981 */ /* 0x000164000c1e1520 */
.L_x_35:
[----:B------:R-:W-:Y:S05]  /*11b90*/  BSYNC B1 ;  /* 0x0000000000017941 */ /* 0x000fea0003800000 */
.L_x_34:
[----:B------:R-:W2:Y:S01]  /*11ba0*/  LDL.LU R5, [R1+0x184] ;  /* 0x0001840001057983 */ /* 0x000ea20000300800 */
[----:B-----5:R-:W-:Y:S01]  /*11bb0*/  IMAD.U32 R4, R12, 0x10000, RZ ;  /* 0x000100000c047824 */ /* 0x020fe200078e00ff */
[C---:B------:R-:W-:Y:S01]  /*11bc0*/  SHF.L.U64.HI R227, R20.reuse, 0x3, R21 ;  /* 0x0000000314e37819 */ /* 0x040fe20000010215 */
[----:B------:R-:W-:Y:S01]  /*11bd0*/  IMAD.SHL.U32 R226, R20, 0x8, RZ ;  /* 0x0000000814e27824 */ /* 0x000fe200078e00ff */
[----:B------:R-:W3:Y:S01]  /*11be0*/  LDL.LU R14, [R1+0x188] ;  /* 0x00018800010e7983 */ /* 0x000ee20000300800 */
[----:B------:R-:W-:-:S04]  /*11bf0*/  FMUL R4, R4, R16 ;  /* 0x0000001004047220 */ /* 0x000fc80000400000 */
[----:B--2---:R-:W-:Y:S01]  /*11c00*/  FFMA R4, R5, R2, R4 ;  /* 0x0000000205047223 */ /* 0x004fe20000000004 */
[----:B------:R-:W-:-:S04]  /*11c10*/  @P1 IMAD.MOV.U32 R5, RZ, RZ, R9 ;  /* 0x000000ffff051224 */ /* 0x000fc800078e0009 */
[----:B------:R-:W-:-:S04]  /*11c20*/  F2FP.BF16.F32.PACK_AB R4, RZ, R4 ;  /* 0x00000004ff04723e */ /* 0x000fc800000010ff */
[----:B------:R-:W-:Y:S02]  /*11c30*/  PRMT R6, R4, 0x7610, R6 ;  /* 0x0000761004067816 */ /* 0x000fe40000000006 */
[----:B------:R-:W-:-:S05]  /*11c40*/  @P1 MOV R4, R8 ;  /* 0x0000000800041202 */ /* 0x000fca0000000f00 */
[----:B------:R1:W-:Y:S01]  /*11c50*/  @P1 STG.E.U16 desc[UR44][R4.64+0x2], R6 ;  /* 0x0000020604001986 */ /* 0x0003e2000c10152c */
[----:B------:R-:W-:-:S04]  /*11c60*/  ISETP.GT.AND P1, PT, R3, 0x8, PT ;  /* 0x000000080300780c */ /* 0x000fc80003f24270 */
[----:B------:R-:W-:Y:S01]  /*11c70*/  ISETP.GT.AND P2, PT, R0, RZ, P1 ;  /* 0x000000ff0000720c */ /* 0x000fe20000f44270 */
[----:B-1----:R-:W-:-:S05]  /*11c80*/  IMAD.WIDE.U32 R4, R222, R20, R226 ;  /* 0x00000014de047225 */ /* 0x002fca00078e00e2 */
[----:B------:R-:W-:Y:S02]  /*11c90*/  IADD3 R13, R7, R5, RZ ;  /* 0x00000005070d7210 */ /* 0x000fe40007ffe0ff */
[----:B------:R-:W-:-:S05]  /*11ca0*/  IADD3 R5, P3, R220, R4, RZ ;  /* 0x00000004dc057210 */ /* 0x000fca0007f7e0ff */
[----:B------:R-:W-:Y:S01]  /*11cb0*/  IMAD.X R7, R13, 0x1, R217, P3 ;  /* 0x000000010d077824 */ /* 0x000fe200018e06d9 */
[----:B------:R-:W-:-:S04]  /*11cc0*/  LEA R6, P3, R5, R18, 0x1 ;  /* 0x0000001205067211 */ /* 0x000fc800078608ff */
[----:B------:R-:W-:-:S05]  /*11cd0*/  LEA.HI.X R7, R5, R19, R7, 0x1, P3 ;  /* 0x0000001305077211 */ /* 0x000fca00018f0c07 */
[----:B------:R1:W2:Y:S01]  /*11ce0*/  @P2 LDG.E.LTC128B.U16 R12, desc[UR44][R6.64] ;  /* 0x0000002c060c2981 */ /* 0x0002a2000c1e1520 */
[----:B------:R-:W-:Y:S01]  /*11cf0*/  IADD3 R4, P3, R22, R4, RZ ;  /* 0x0000000416047210 */ /* 0x000fe20007f7e0ff */
[----:B------:R-:W-:Y:S01]  /*11d00*/  IMAD.U32 R229, RZ, RZ, UR8 ;  /* 0x00000008ffe57e24 */ /* 0x000fe2000f8e00ff */
[----:B------:R-:W-:Y:S01]  /*11d10*/  ISETP.GT.AND P4, PT, R0, 0x1, P1 ;  /* 0x000000010000780c */ /* 0x000fe20000f84270 */
[----:B------:R-:W-:Y:S01]  /*11d20*/  IMAD.U32 R228, RZ, RZ, UR9 ;  /* 0x00000009ffe47e24 */ /* 0x000fe2000f8e00ff */
[----:B------:R-:W-:Y:S01]  /*11d30*/  BSSY B1, `(.L_x_36) ;  /* 0x0000013000017945 */ /* 0x000fe20003800000 */
[----:B------:R-:W-:Y:S02]  /*11d40*/  IMAD.X R5, R23, 0x1, R13, P3 ;  /* 0x0000000117057824 */ /* 0x000fe400018e060d */
[----:B------:R-:W-:Y:S02]  /*11d50*/  IMAD.SHL.U32 R229, R229, 0x10, RZ ;  /* 0x00000010e5e57824 */ /* 0x000fe400078e00ff */
[----:B------:R-:W-:-:S05]  /*11d60*/  IMAD.WIDE.U32 R4, R218, UR42, R4 ;  /* 0x0000002ada047c25 */ /* 0x000fca000f8e0004 */
[----:B------:R-:W-:Y:S02]  /*11d70*/  IADD3 R5, R219, R5, RZ ;  /* 0x00000005db057210 */ /* 0x000fe40007ffe0ff */
[----:B-1----:R-:W-:-:S04]  /*11d80*/  LEA R6, P3, R4, R18, 0x1 ;  /* 0x0000001204067211 */ /* 0x002fc800078608ff */
[----:B------:R-:W-:Y:S02]  /*11d90*/  LEA.HI.X R7, R4, R19, R5, 0x1, P3 ;  /* 0x0000001304077211 */ /* 0x000fe400018f0c05 */
[----:B------:R-:W-:-:S04]  /*11da0*/  MOV R4, UR8 ;  /* 0x0000000800047c02 */ /* 0x000fc80008000f00 */
[----:B------:R-:W-:Y:S02]  /*11db0*/  SHF.L.U64.HI R228, R4, 0x4, R228 ;  /* 0x0000000404e47819 */ /* 0x000fe400000102e4 */
[----:B------:R-:W-:Y:S01]  /*11dc0*/  IADD3 R4, P3, R229, R8, RZ ;  /* 0x00000008e5047210 */ /* 0x000fe20007f7e0ff */
[----:B--2---:R-:W-:-:S04]  /*11dd0*/  IMAD.U32 R5, R12, 0x10000, RZ ;  /* 0x000100000c057824 */ /* 0x004fc800078e00ff */
[----:B------:R-:W-:-:S04]  /*11de0*/  FMUL R5, R5, R16 ;  /* 0x0000001005057220 */ /* 0x000fc80000400000 */
[----:B---3--:R-:W-:-:S05]  /*11df0*/  FFMA R5, R14, R2, R5 ;  /* 0x000000020e057223 */ /* 0x008fca0000000005 */
[----:B------:R-:W-:-:S04]  /*11e00*/  F2FP.BF16.F32.PACK_AB R5, RZ, R5 ;  /* 0x00000005ff05723e */ /* 0x000fc800000010ff */
[----:B------:R-:W-:Y:S02]  /*11e10*/  PRMT R13, R5, 0x7610, R13 ;  /* 0x00007610050d7816 */ /* 0x000fe4000000000d */
[----:B------:R-:W-:-:S05]  /*11e20*/  IADD3.X R5, R228, R9, RZ, P3, !PT ;  /* 0x00000009e4057210 */ /* 0x000fca0001ffe4ff */
[----:B------:R1:W-:Y:S01]  /*11e30*/  @P2 STG.E.U16 desc[UR44][R4.64], R13 ;  /* 0x0000000d04002986 */ /* 0x0003e2000c10152c */
[----:B------:R-:W-:Y:S05]  /*11e40*/  @!P4 BRA `(.L_x_37) ;  /* 0x000000000004c947 */ /* 0x000fea0003800000 */
[----:B------:R2:W5:Y:S02]  /*11e50*/  LDG.E.LTC128B.U16 R12, desc[UR44][R6.64+0x2] ;  /* 0x0000022c060c7981 */ /* 0x000564000c1e1520 */
.L_x_37:
[----:B------:R-:W-:Y:S05]  /*11e60*/  BSYNC B1 ;  /* 0x0000000000017941 */ /* 0x000fea0003800000 */
.L_x_36:
[----:B------:R-:W3:Y:S01]  /*11e70*/  LDL.LU R14, [R1+0x18c] ;  /* 0x00018c00010e7983 */ /* 0x000ee20000300800 */
[----:B-1---5:R-:W-:Y:S01]  /*11e80*/  IMAD.U32 R13, R12, 0x10000, RZ ;  /* 0x000100000c0d7824 */ /* 0x022fe200078e00ff */
[----:B------:R-:W-:Y:S01]  /*11e90*/  ISETP.GT.AND P2, PT, R0, 0x8, P0 ;  /* 0x000000080000780c */ /* 0x000fe20000744270 */
[----:B------:R-:W-:Y:S02]  /*11ea0*/  BSSY B1, `(.L_x_38) ;  /* 0x0000007000017945 */ /* 0x000fe40003800000 */
[----:B------:R-:W-:-:S04]  /*11eb0*/  FMUL R13, R13, R16 ;  /* 0x000000100d0d7220 */ /* 0x000fc80000400000 */
[----:B---3--:R-:W-:-:S05]  /*11ec0*/  FFMA R13, R14, R2, R13 ;  /* 0x000000020e0d7223 */ /* 0x008fca000000000d */
[----:B------:R-:W-:-:S05]  /*11ed0*/  F2FP.BF16.F32.PACK_AB R13, RZ, R13 ;  /* 0x0000000dff0d723e */ /* 0x000fca00000010ff */
[----:B------:R1:W-:Y:S01]  /*11ee0*/  @P4 STG.E.U16 desc[UR44][R4.64+0x2], R13 ;  /* 0x0000020d04004986 */ /* 0x0003e2000c10152c */
[----:B------:R-:W-:Y:S05]  /*11ef0*/  @!P2 BRA `(.L_x_39) ;  /* 0x000000000004a947 */ /* 0x000fea0003800000 */
[----:B------:R3:W5:Y:S02]  /*11f00*/  LDG.E.LTC128B.U16 R12, desc[UR44][R10.64+0x10] ;  /* 0x0000102c0a0c7981 */ /* 0x000764000c1e1520 */
.L_x_39:
[----:B------:R-:W-:Y:S05]  /*11f10*/  BSYNC B1 ;  /* 0x0000000000017941 */ /* 0x000fea0003800000 */
.L_x_38:
[----:B------:R-:W4:Y:S01]  /*11f20*/  LDL.LU R14, [R1+0x190] ;  /* 0x00019000010e7983 */ /* 0x000f220000300800 */
[----:B-1---5:R-:W-:Y:S01]  /*11f30*/  IMAD.U32 R13, R12, 0x10000, RZ ;  /* 0x000100000c0d7824 */ /* 0x022fe200078e00ff */
[----:B------:R-:W-:Y:S01]  /*11f40*/  ISETP.GT.AND P3, PT, R0, 0x9, P0 ;  /* 0x000000090000780c */ /* 0x000fe20000764270 */
[----:B------:R-:W-:Y:S02]  /*11f50*/  BSSY B1, `(.L_x_40) ;  /* 0x0000007000017945 */ /* 0x000fe40003800000 */
[----:B------:R-:W-:-:S04]  /*11f60*/  FMUL R13, R13, R16 ;  /* 0x000000100d0d7220 */ /* 0x000fc80000400000 */
[----:B----4-:R-:W-:-:S05]  /*11f70*/  FFMA R13, R14, R2, R13 ;  /* 0x000000020e0d7223 */ /* 0x010fca000000000d */
[----:B------:R-:W-:-:S05]  /*11f80*/  F2FP.BF16.F32.PACK_AB R13, RZ, R13 ;  /* 0x0000000dff0d723e */ /* 0x000fca00000010ff */
[----:B------:R1:W-:Y:S01]  /*11f90*/  @P2 STG.E.U16 desc[UR44][R8.64+0x10], R13 ;  /* 0x0000100d08002986 */ /* 0x0003e2000c10152c */
[----:B------:R-:W-:Y:S05]  /*11fa0*/  @!P3 BRA `(.L_x_41) ;  /* 0x000000000004b947 */ /* 0x000fea0003800000 */
[----:B------:R4:W5:Y:S02]  /*11fb0*/  LDG.E.LTC128B.U16 R12, desc[UR44][R10.64+0x12] ;  /* 0x0000122c0a0c7981 */ /* 0x000964000c1e1520 */
.L_x_41:
[----:B------:R-:W-:Y:S05]  /*11fc0*/  BSYNC B1 ;  /* 0x0000000000017941 */ /* 0x000fea0003800000 */
.L_x_40:
[----:B------:R-:W2:Y:S01]  /*11fd0*/  LDL.LU R14, [R1+0x194] ;  /* 0x00019400010e7983 */ /* 0x000ea20000300800 */
[----:B-1---5:R-:W-:Y:S01]  /*11fe0*/  SHF.L.U32 R13, R12, 0x10, RZ ;  /* 0x000000100c0d7819 */ /* 0x022fe200000006ff */
[----:B------:R-:W-:Y:S01]  /*11ff0*/  BSSY B1, `(.L_x_42) ;  /* 0x0000008000017945 */ /* 0x000fe20003800000 */
[----:B------:R-:W-:-:S03]  /*12000*/  ISETP.GT.AND P2, PT, R0, 0x8, P1 ;  /* 0x000000080000780c */ /* 0x000fc60000f44270 */
[----:B------:R-:W-:-:S04]  /*12010*/  FMUL R13, R13, R16 ;  /* 0x000000100d0d7220 */ /* 0x000fc80000400000 */
[----:B--2---:R-:W-:-:S05]  /*12020*/  FFMA R13, R14, R2, R13 ;  /* 0x000000020e0d7223 */ /* 0x004fca000000000d */
[----:B------:R-:W-:-:S05]  /*12030*/  F2FP.BF16.F32.PACK_AB R13, RZ, R13 ;  /* 0x0000000dff0d723e */ /* 0x000fca00000010ff */
[----:B------:R1:W-:Y:S01]  /*12040*/  @P3 STG.E.U16 desc[UR44][R8.64+0x12], R13 ;  /* 0x0000120d08003986 */ /* 0x0003e2000c10152c */
[----:B------:R-:W-:Y:S05]  /*12050*/  @!P2 BRA `(.L_x_43) ;  /* 0x000000000004a947 */ /* 0x000fea0003800000 */
[----:B------:R2:W5:Y:S02]  /*12060*/  LDG.E.LTC128B.U16 R12, desc[UR44][R6.64+0x10] ;  /* 0x0000102c060c7981 */ /* 0x000564000c1e1520 */
.L_x_43:
[----:B------:R-:W-:Y:S05]  /*12070*/  BSYNC B1 ;  /* 0x0000000000017941 */ /* 0x000fea0003800000 */
.L_x_42:
        /* <DEDUP_REMOVED lines=10> */
.L_x_45:
[----:B------:R-:W-:Y:S05]  /*12120*/  BSYNC B1 ;  /* 0x0000000000017941 */ /* 0x000fea0003800000 */
.L_x_44:
[----:B------:R-:W2:Y:S01]  /*12130*/  LDL.LU R14, [R1+0x19c] ;  /* 0x00019c00010e7983 */ /* 0x000ea20000300800 */
[----:B-1---5:R-:W-:Y:S01]  /*12140*/  IMAD.U32 R13, R12, 0x10000, RZ ;  /* 0x000100000c0d7824 */ /* 0x022fe200078e00ff */
[----:B------:R-:W-:Y:S01]  /*12150*/  ISETP.GT.AND P2, PT, R0, 0x10, P0 ;  /* 0x000000100000780c */ /* 0x000fe20000744270 */
[----:B------:R-:W-:Y:S02]  /*12160*/  BSSY B1, `(.L_x_46) ;  /* 0x0000007000017945 */ /* 0x000fe40003800000 */
[----:B------:R-:W-:-:S04]  /*12170*/  FMUL R13, R13, R16 ;  /* 0x000000100d0d7220 */ /* 0x000fc80000400000 */
[----:B--2---:R-:W-:-:S05]  /*12180*/  FFMA R13, R14, R2, R13 ;  /* 0x000000020e0d7223 */ /* 0x004fca000000000d */
[----:B------:R-:W-:-:S05]  /*12190*/  F2FP.BF16.F32.PACK_AB R13, RZ, R13 ;  /* 0x0000000dff0d723e */ /* 0x000fca00000010ff */
[----:B------:R1:W-:Y:S01]  /*121a0*/  @P3 STG.E.U16 desc[UR44][R4.64+0x12], R13 ;  /* 0x0000120d04003986 */ /* 0x0003e2000c10152c */
[----:B------:R-:W-:Y:S05]  /*121b0*/  @!P2 BRA `(.L_x_47) ;  /* 0x000000000004a947 */ /* 0x000fea0003800000 */
[----:B------:R2:W5:Y:S02]  /*121c0*/  LDG.E.LTC128B.U16 R12, desc[UR44][R10.64+0x20] ;  /* 0x0000202c0a0c7981 */ /* 0x000564000c1e1520 */
.L_x_47:
[----:B------:R-:W-:Y:S05]  /*121d0*/  BSYNC B1 ;  /* 0x0000000000017941 */ /* 0x000fea0003800000 */
.L_x_46:
[----:B------:R-:W3:Y:S01]  /*121e0*/  LDL.LU R14, [R1+0x1a0] ;  /* 0x0001a000010e7983 */ /* 0x000ee20000300800 */
[----:B-1---5:R-:W-:Y:S01]  /*121f0*/  SHF.L.U32 R13, R12, 0x10, RZ ;  /* 0x000000100c0d7819 */ /* 0x022fe200000006ff */
[----:B------:R-:W-:Y:S01]  /*12200*/  BSSY B1, `(.L_x_48) ;  /* 0x0000008000017945 */ /* 0x000fe20003800000 */
[----:B------:R-:W-:-:S03]  /*12210*/  ISETP.GT.AND P3, PT, R0, 0x11, P0 ;  /* 0x000000110000780c */ /* 0x000fc60000764270 */
[----:B------:R-:W-:-:S04]  /*12220*/  FMUL R13, R13, R16 ;  /* 0x000000100d0d7220 */ /* 0x000fc80000400000 */
[----:B---3--:R-:W-:-:S05]  /*12230*/  FFMA R13, R14, R2, R13 ;  /* 0x000000020e0d7223 */ /* 0x008fca000000000d */
[----:B------:R-:W-:-:S05]  /*12240*/  F2FP.BF16.F32.PACK_AB R13, RZ, R13 ;  /* 0x0000000dff0d723e */ /* 0x000fca00000010ff */
[----:B------:R1:W-:Y:S01]  /*12250*/  @P2 STG.E.U16 desc[UR44][R8.64+0x20], R13 ;  /* 0x0000200d08002986 */ /* 0x0003e2000c10152c */
[----:B------:R-:W-:Y:S05]  /*12260*/  @!P3 BRA `(.L_x_49) ;  /* 0x000000000004b947 */ /* 0x000fea0003800000 */
[----:B------:R3:W5:Y:S02]  /*12270*/  LDG.E.LTC128B.U16 R12, desc[UR44][R10.64+0x22] ;  /* 0x0000222c0a0c7981 */ /* 0x000764000c1e1520 */
.L_x_49:
[----:B------:R-:W-:Y:S05]  /*12280*/  BSYNC B1 ;  /* 0x0000000000017941 */ /* 0x000fea0003800000 */
.L_x_48:
        /* <DEDUP_REMOVED lines=10> */
.L_x_51:
[----:B------:R-:W-:Y:S05]  /*12330*/  BSYNC B1 ;  /* 0x0000000000017941 */ /* 0x000fea0003800000 */
.L_x_50:
        /* <DEDUP_REMOVED lines=10> */
.L_x_53:
[----:B------:R-:W-:Y:S05]  /*123e0*/  BSYNC B1 ;  /* 0x0000000000017941 */ /* 0x000fea0003800000 */
.L_x_52:
        /* <DEDUP_REMOVED lines=10> */
.L_x_55:
[----:B------:R-:W-:Y:S05]  /*12490*/  BSYNC B1 ;  /* 0x0000000000017941 */ /* 0x000fea0003800000 */
.L_x_54:
        /* <DEDUP_REMOVED lines=10> */
.L_x_57:
[----:B------:R-:W-:Y:S05]  /*12540*/  BSYNC B1 ;  /* 0x0000000000017941 */ /* 0x000fea0003800000 */
.L_x_56:
        /* <DEDUP_REMOVED lines=10> */
.L_x_59:
[----:B------:R-:W-:Y:S05]  /*125f0*/  BSYNC B1 ;  /* 0x0000000000017941 */ /* 0x000fea0003800000 */
.L_x_58:
        /* <DEDUP_REMOVED lines=10> */
.L_x_61:
[----:B------:R-:W-:Y:S05]  /*126a0*/  BSYNC B1 ;  /* 0x0000000000017941 */ /* 0x000fea0003800000 */
.L_x_60:
        /* <DEDUP_REMOVED lines=10> */
.L_x_63:
[----:B------:R-:W-:Y:S05]  /*12750*/  BSYNC B1 ;  /* 0x0000000000017941 */ /* 0x000fea0003800000 */
.L_x_62:
        /* <DEDUP_REMOVED lines=10> */
.L_x_65:
[----:B------:R-:W-:Y:S05]  /*12800*/  BSYNC B1 ;  /* 0x0000000000017941 */ /* 0x000fea0003800000 */
.L_x_64:
        /* <DEDUP_REMOVED lines=10> */
.L_x_67:
[----:B------:R-:W-:Y:S05]  /*128b0*/  BSYNC B1 ;  /* 0x0000000000017941 */ /* 0x000fea0003800000 */
.L_x_66:
        /* <DEDUP_REMOVED lines=10> */
.L_x_69:
[----:B------:R-:W-:Y:S05]  /*12960*/  BSYNC B1 ;  /* 0x0000000000017941 */ /* 0x000fea0003800000 */
.L_x_68:
        /* <DEDUP_REMOVED lines=10> */
.L_x_71:
[----:B------:R-:W-:Y:S05]  /*12a10*/  BSYNC B1 ;  /* 0x0000000000017941 */ /* 0x000fea0003800000 */
.L_x_70:
        /* <DEDUP_REMOVED lines=10> */
.L_x_73:
[----:B------:R-:W-:Y:S05]  /*12ac0*/  BSYNC B1 ;  /* 0x0000000000017941 */ /* 0x000fea0003800000 */
.L_x_72:
        /* <DEDUP_REMOVED lines=10> */
.L_x_75:
[----:B------:R-:W-:Y:S05]  /*12b70*/  BSYNC B1 ;  /* 0x0000000000017941 */ /* 0x000fea0003800000 */
.L_x_74:
        /* <DEDUP_REMOVED lines=10> */
.L_x_77:
[----:B------:R-:W-:Y:S05]  /*12c20*/  BSYNC B1 ;  /* 0x0000000000017941 */ /* 0x000fea0003800000 */
.L_x_76:
        /* <DEDUP_REMOVED lines=10> */
.L_x_79:
[----:B------:R-:W-:Y:S05]  /*12cd0*/  BSYNC B1 ;  /* 0x0000000000017941 */ /* 0x000fea0003800000 */
.L_x_78:
        /* <DEDUP_REMOVED lines=10> */
.L_x_81:
[----:B------:R-:W-:Y:S05]  /*12d80*/  BSYNC B1 ;  /* 0x0000000000017941 */ /* 0x000fea0003800000 */
.L_x_80:
        /* <DEDUP_REMOVED lines=10> */
.L_x_83:
[----:B------:R-:W-:Y:S05]  /*12e30*/  BSYNC B1 ;  /* 0x0000000000017941 */ /* 0x000fea0003800000 */
.L_x_82:
        /* <DEDUP_REMOVED lines=10> */
.L_x_85:
[----:B------:R-:W-:Y:S05]  /*12ee0*/  BSYNC B1 ;  /* 0x0000000000017941 */ /* 0x000fea0003800000 */
.L_x_84:
        /* <DEDUP_REMOVED lines=10> */
.L_x_87:
[----:B------:R-:W-:Y:S05]  /*12f90*/  BSYNC B1 ;  /* 0x0000000000017941 */ /* 0x000fea0003800000 */
.L_x_86:
        /* <DEDUP_REMOVED lines=10> */
.L_x_89:
[----:B------:R-:W-:Y:S05]  /*13040*/  BSYNC B1 ;  /* 0x0000000000017941 */ /* 0x000fea0003800000 */
.L_x_88:
        /* <DEDUP_REMOVED lines=10> */
.L_x_91:
[----:B------:R-:W-:Y:S05]  /*130f0*/  BSYNC B1 ;  /* 0x0000000000017941 */ /* 0x000fea0003800000 */
.L_x_90:
        /* <DEDUP_REMOVED lines=10> */
.L_x_93:
[----:B------:R-:W-:Y:S05]  /*131a0*/  BSYNC B1 ;  /* 0x0000000000017941 */ /* 0x000fea0003800000 */
.L_x_92:
        /* <DEDUP_REMOVED lines=10> */
.L_x_95:
[----:B------:R-:W-:Y:S05]  /*13250*/  BSYNC B1 ;  /* 0x0000000000017941 */ /* 0x000fea0003800000 */
.L_x_94:
        /* <DEDUP_REMOVED lines=10> */
.L_x_97:
[----:B------:R-:W-:Y:S05]  /*13300*/  BSYNC B1 ;  /* 0x0000000000017941 */ /* 0x000fea0003800000 */
.L_x_96:
        /* <DEDUP_REMOVED lines=10> */
.L_x_99:
[----:B------:R-:W-:Y:S05]  /*133b0*/  BSYNC B1 ;  /* 0x0000000000017941 */ /* 0x000fea0003800000 */
.L_x_98:
        /* <DEDUP_REMOVED lines=10> */
.L_x_101:
[----:B------:R-:W-:Y:S05]  /*13460*/  BSYNC B1 ;  /* 0x0000000000017941 */ /* 0x000fea0003800000 */
.L_x_100:
        /* <DEDUP_REMOVED lines=10> */
.L_x_103:
[----:B------:R-:W-:Y:S05]  /*13510*/  BSYNC B1 ;  /* 0x0000000000017941 */ /* 0x000fea0003800000 */
.L_x_102:
        /* <DEDUP_REMOVED lines=10> */
.L_x_105:
[----:B------:R-:W-:Y:S05]  /*135c0*/  BSYNC B1 ;  /* 0x0000000000017941 */ /* 0x000fea0003800000 */
.L_x_104:
        /* <DEDUP_REMOVED lines=10> */
.L_x_107:
[----:B------:R-:W-:Y:S05]  /*13670*/  BSYNC B1 ;  /* 0x0000000000017941 */ /* 0x000fea0003800000 */
.L_x_106:
        /* <DEDUP_REMOVED lines=10> */
.L_x_109:
[----:B------:R-:W-:Y:S05]  /*13720*/  BSYNC B1 ;  /* 0x0000000000017941 */ /* 0x000fea0003800000 */
.L_x_108:
        /* <DEDUP_REMOVED lines=10> */
.L_x_111:
[----:B------:R-:W-:Y:S05]  /*137d0*/  BSYNC B1 ;  /* 0x0000000000017941 */ /* 0x000fea0003800000 */
.L_x_110:
        /* <DEDUP_REMOVED lines=10> */
.L_x_113:
[----:B------:R-:W-:Y:S05]  /*13880*/  BSYNC B1 ;  /* 0x0000000000017941 */ /* 0x000fea0003800000 */
.L_x_112:
        /* <DEDUP_REMOVED lines=10> */
.L_x_115:
[----:B------:R-:W-:Y:S05]  /*13930*/  BSYNC B1 ;  /* 0x0000000000017941 */ /* 0x000fea0003800000 */
.L_x_114:
        /* <DEDUP_REMOVED lines=10> */
.L_x_117:
[----:B------:R-:W-:Y:S05]  /*139e0*/  BSYNC B1 ;  /* 0x0000000000017941 */ /* 0x000fea0003800000 */
.L_x_116:
        /* <DEDUP_REMOVED lines=10> */
.L_x_119:
[----:B------:R-:W-:Y:S05]  /*13a90*/  BSYNC B1 ;  /* 0x0000000000017941 */ /* 0x000fea0003800000 */
.L_x_118:
        /* <DEDUP_REMOVED lines=10> */
.L_x_121:
[----:B------:R-:W-:Y:S05]  /*13b40*/  BSYNC B1 ;  /* 0x0000000000017941 */ /* 0x000fea0003800000 */
.L_x_120:
        /* <DEDUP_REMOVED lines=10> */
.L_x_123:
[----:B------:R-:W-:Y:S05]  /*13bf0*/  BSYNC B1 ;  /* 0x0000000000017941 */ /* 0x000fea0003800000 */
.L_x_122:
        /* <DEDUP_REMOVED lines=10> */
.L_x_125:
[----:B------:R-:W-:Y:S05]  /*13ca0*/  BSYNC B1 ;  /* 0x0000000000017941 */ /* 0x000fea0003800000 */
.L_x_124:
        /* <DEDUP_REMOVED lines=10> */
.L_x_127:
[----:B------:R-:W-:Y:S05]  /*13d50*/  BSYNC B1 ;  /* 0x0000000000017941 */ /* 0x000fea0003800000 */
.L_x_126:
        /* <DEDUP_REMOVED lines=10> */
.L_x_129:
[----:B------:R-:W-:Y:S05]  /*13e00*/  BSYNC B1 ;  /* 0x0000000000017941 */ /* 0x000fea0003800000 */
.L_x_128:
        /* <DEDUP_REMOVED lines=10> */
.L_x_131:
[----:B------:R-:W-:Y:S05]  /*13eb0*/  BSYNC B1 ;  /* 0x0000000000017941 */ /* 0x000fea0003800000 */
.L_x_130:
        /* <DEDUP_REMOVED lines=10> */
.L_x_133:
[----:B------:R-:W-:Y:S05]  /*13f60*/  BSYNC B1 ;  /* 0x0000000000017941 */ /* 0x000fea0003800000 */
.L_x_132:
        /* <DEDUP_REMOVED lines=10> */
.L_x_135:
[----:B------:R-:W-:Y:S05]  /*14010*/  BSYNC B1 ;  /* 0x0000000000017941 */ /* 0x000fea0003800000 */
.L_x_134:
        /* <DEDUP_REMOVED lines=10> */
.L_x_137:
[----:B------:R-:W-:Y:S05]  /*140c0*/  BSYNC B1 ;  /* 0x0000000000017941 */ /* 0x000fea0003800000 */
.L_x_136:
        /* <DEDUP_REMOVED lines=10> */
.L_x_139:
[----:B------:R-:W-:Y:S05]  /*14170*/  BSYNC B1 ;  /* 0x0000000000017941 */ /* 0x000fea0003800000 */
.L_x_138:
        /* <DEDUP_REMOVED lines=10> */
.L_x_141:
[----:B------:R-:W-:Y:S05]  /*14220*/  BSYNC B1 ;  /* 0x0000000000017941 */ /* 0x000fea0003800000 */
.L_x_140:
        /* <DEDUP_REMOVED lines=10> */
.L_x_143:
[----:B------:R-:W-:Y:S05]  /*142d0*/  BSYNC B1 ;  /* 0x0000000000017941 */ /* 0x000fea0003800000 */
.L_x_142:
        /* <DEDUP_REMOVED lines=10> */
.L_x_145:
[----:B------:R-:W-:Y:S05]  /*14380*/  BSYNC B1 ;  /* 0x0000000000017941 */ /* 0x000fea0003800000 */
.L_x_144:
        /* <DEDUP_REMOVED lines=10> */
.L_x_147:
[----:B------:R-:W-:Y:S05]  /*14430*/  BSYNC B1 ;  /* 0x0000000000017941 */ /* 0x000fea0003800000 */
.L_x_146:
        /* <DEDUP_REMOVED lines=10> */
.L_x_149:
[----:B------:R-:W-:Y:S05]  /*144e0*/  BSYNC B1 ;  /* 0x0000000000017941 */ /* 0x000fea0003800000 */
.L_x_148:
        /* <DEDUP_REMOVED lines=10> */
.L_x_151:
[----:B------:R-:W-:Y:S05]  /*14590*/  BSYNC B1 ;  /* 0x0000000000017941 */ /* 0x000fea0003800000 */
.L_x_150:
        /* <DEDUP_REMOVED lines=10> */
.L_x_153:
[----:B------:R-:W-:Y:S05]  /*14640*/  BSYNC B1 ;  /* 0x0000000000017941 */ /* 0x000fea0003800000 */
.L_x_152:
        /* <DEDUP_REMOVED lines=10> */
.L_x_155:
[----:B------:R-:W-:Y:S05]  /*146f0*/  BSYNC B1 ;  /* 0x0000000000017941 */ /* 0x000fea0003800000 */
.L_x_154:
        /* <DEDUP_REMOVED lines=10> */
.L_x_157:
[----:B------:R-:W-:Y:S05]  /*147a0*/  BSYNC B1 ;  /* 0x0000000000017941 */ /* 0x000fea0003800000 */
.L_x_156:
        /* <DEDUP_REMOVED lines=10> */
.L_x_159:
[----:B------:R-:W-:Y:S05]  /*14850*/  BSYNC B1 ;  /* 0x0000000000017941 */ /* 0x000fea0003800000 */
.L_x_158:
        /* <DEDUP_REMOVED lines=10> */
.L_x_161:
[----:B------:R-:W-:Y:S05]  /*14900*/  BSYNC B1 ;  /* 0x0000000000017941 */ /* 0x000fea0003800000 */
.L_x_160:
        /* <DEDUP_REMOVED lines=10> */
.L_x_163:
[----:B------:R-:W-:Y:S05]  /*149b0*/  BSYNC B1 ;  /* 0x0000000000017941 */ /* 0x000fea0003800000 */
.L_x_162:
        /* <DEDUP_REMOVED lines=10> */
.L_x_165:
[----:B------:R-:W-:Y:S05]  /*14a60*/  BSYNC B1 ;  /* 0x0000000000017941 */ /* 0x000fea0003800000 */
.L_x_164:
        /* <DEDUP_REMOVED lines=10> */
.L_x_167:
[----:B------:R-:W-:Y:S05]  /*14b10*/  BSYNC B1 ;  /* 0x0000000000017941 */ /* 0x000fea0003800000 */
.L_x_166:
        /* <DEDUP_REMOVED lines=10> */
.L_x_169:
[----:B------:R-:W-:Y:S05]  /*14bc0*/  BSYNC B1 ;  /* 0x0000000000017941 */ /* 0x000fea0003800000 */
.L_x_168:
        /* <DEDUP_REMOVED lines=10> */
.L_x_171:
[----:B------:R-:W-:Y:S05]  /*14c70*/  BSYNC B1 ;  /* 0x0000000000017941 */ /* 0x000fea0003800000 */
.L_x_170:
        /* <DEDUP_REMOVED lines=10> */
.L_x_173:
[----:B------:R-:W-:Y:S05]  /*14d20*/  BSYNC B1 ;  /* 0x0000000000017941 */ /* 0x000fea0003800000 */
.L_x_172:
        /* <DEDUP_REMOVED lines=10> */
.L_x_175:
[----:B------:R-:W-:Y:S05]  /*14dd0*/  BSYNC B1 ;  /* 0x0000000000017941 */ /* 0x000fea0003800000 */
.L_x_174:
        /* <DEDUP_REMOVED lines=10> */
.L_x_177:
[----:B------:R-:W-:Y:S05]  /*14e80*/  BSYNC B1 ;  /* 0x0000000000017941 */ /* 0x000fea0003800000 */
.L_x_176:
        /* <DEDUP_REMOVED lines=10> */
.L_x_179:
[----:B------:R-:W-:Y:S05]  /*14f30*/  BSYNC B1 ;  /* 0x0000000000017941 */ /* 0x000fea0003800000 */
.L_x_178:
        /* <DEDUP_REMOVED lines=10> */
.L_x_181:
[----:B------:R-:W-:Y:S05]  /*14fe0*/  BSYNC B1 ;  /* 0x0000000000017941 */ /* 0x000fea0003800000 */
.L_x_180:
        /* <DEDUP_REMOVED lines=10> */
.L_x_183:
[----:B------:R-:W-:Y:S05]  /*15090*/  BSYNC B1 ;  /* 0x0000000000017941 */ /* 0x000fea0003800000 */
.L_x_182:
        /* <DEDUP_REMOVED lines=10> */
.L_x_185:
[----:B------:R-:W-:Y:S05]  /*15140*/  BSYNC B1 ;  /* 0x0000000000017941 */ /* 0x000fea0003800000 */
.L_x_184:
        /* <DEDUP_REMOVED lines=10> */
.L_x_187:
[----:B------:R-:W-:Y:S05]  /*151f0*/  BSYNC B1 ;  /* 0x0000000000017941 */ /* 0x000fea0003800000 */
.L_x_186:
        /* <DEDUP_REMOVED lines=10> */
.L_x_189:
[----:B------:R-:W-:Y:S05]  /*152a0*/  BSYNC B1 ;  /* 0x0000000000017941 */ /* 0x000fea0003800000 */
.L_x_188:
        /* <DEDUP_REMOVED lines=10> */
.L_x_191:
[----:B------:R-:W-:Y:S05]  /*15350*/  BSYNC B1 ;  /* 0x0000000000017941 */ /* 0x000fea0003800000 */
.L_x_190:
        /* <DEDUP_REMOVED lines=10> */
.L_x_193:
[----:B------:R-:W-:Y:S05]  /*15400*/  BSYNC B1 ;  /* 0x0000000000017941 */ /* 0x000fea0003800000 */
.L_x_192:
        /* <DEDUP_REMOVED lines=10> */
.L_x_195:
[----:B------:R-:W-:Y:S05]  /*154b0*/  BSYNC B1 ;  /* 0x0000000000017941 */ /* 0x000fea0003800000 */
.L_x_194:
        /* <DEDUP_REMOVED lines=10> */
.L_x_197:
[----:B------:R-:W-:Y:S05]  /*15560*/  BSYNC B1 ;  /* 0x0000000000017941 */ /* 0x000fea0003800000 */
.L_x_196:
        /* <DEDUP_REMOVED lines=10> */
.L_x_199:
[----:B------:R-:W-:Y:S05]  /*15610*/  BSYNC B1 ;  /* 0x0000000000017941 */ /* 0x000fea0003800000 */
.L_x_198:
        /* <DEDUP_REMOVED lines=10> */
.L_x_201:
[----:B------:R-:W-:Y:S05]  /*156c0*/  BSYNC B1 ;  /* 0x0000000000017941 */ /* 0x000fea0003800000 */
.L_x_200:
        /* <DEDUP_REMOVED lines=10> */
.L_x_203:
[----:B------:R-:W-:Y:S05]  /*15770*/  BSYNC B1 ;  /* 0x0000000000017941 */ /* 0x000fea0003800000 */
.L_x_202:
        /* <DEDUP_REMOVED lines=10> */
.L_x_205:
[----:B------:R-:W-:Y:S05]  /*15820*/  BSYNC B1 ;  /* 0x0000000000017941 */ /* 0x000fea0003800000 */
.L_x_204:
        /* <DEDUP_REMOVED lines=10> */
.L_x_207:
[----:B------:R-:W-:Y:S05]  /*158d0*/  BSYNC B1 ;  /* 0x0000000000017941 */ /* 0x000fea0003800000 */
.L_x_206:
        /* <DEDUP_REMOVED lines=10> */
.L_x_209:
[----:B------:R-:W-:Y:S05]  /*15980*/  BSYNC B1 ;  /* 0x0000000000017941 */ /* 0x000fea0003800000 */
.L_x_208:
        /* <DEDUP_REMOVED lines=10> */
.L_x_211:
[----:B------:R-:W-:Y:S05]  /*15a30*/  BSYNC B1 ;  /* 0x0000000000017941 */ /* 0x000fea0003800000 */
.L_x_210:
        /* <DEDUP_REMOVED lines=10> */
.L_x_213:
[----:B------:R-:W-:Y:S05]  /*15ae0*/  BSYNC B1 ;  /* 0x0000000000017941 */ /* 0x000fea0003800000 */
.L_x_212:
        /* <DEDUP_REMOVED lines=10> */
.L_x_215:
[----:B------:R-:W-:Y:S05]  /*15b90*/  BSYNC B1 ;  /* 0x0000000000017941 */ /* 0x000fea0003800000 */
.L_x_214:
        /* <DEDUP_REMOVED lines=10> */
.L_x_217:
[----:B------:R-:W-:Y:S05]  /*15c40*/  BSYNC B1 ;  /* 0x0000000000017941 */ /* 0x000fea0003800000 */
.L_x_216:
[----:B-1----:R-:W2:Y:S02]  /*15c50*/  LDL.LU R13, [R1+0x2f4] ;  /* 0x0002f400010d7983 */ /* 0x002ea40000300800 */
[----:B0-2345:R-:W-:Y:S01]  /*15c60*/  IMAD.U32 R10, R12, 0x10000, RZ ;  /* 0x000100000c0a7824 */ /* 0x03dfe200078e00ff */
[----:B------:R-:W-:Y:S01]  /*15c70*/  ISETP.GT.AND P2, PT, R0, 0xb8, P1 ;  /* 0x000000b80000780c */ /* 0x000fe20000f44270 */
[----:B------:R-:W-:Y:S02]  /*15c80*/  BSSY B1, `(.L_x_218) ;  /* 0x0000009000017945 */ /* 0x000fe40003800000 */
[----:B------:R-:W-:-:S04]  /*15c90*/  FMUL R10, R10, R16 ;  /* 0x000000100a0a7220 */ /* 0x000fc80000400000 */
[----:B------:R-:W-:-:S05]  /*15ca0*/  FFMA R10, R13, R2, R10 ;  /* 0x000000020d0a7223 */ /* 0x000fca000000000a */
[----:B------:R-:W-:-:S04]  /*15cb0*/  F2FP.BF16.F32.PACK_AB R10, RZ, R10 ;  /* 0x0000000aff0a723e */ /* 0x000fc800000010ff */
[----:B------:R-:W-:Y:S02]  /*15cc0*/  PRMT R11, R10, 0x7610, R11 ;  /* 0x000076100a0b7816 */ /* 0x000fe4000000000b */
[----:B------:R-:W-:-:S03]  /*15cd0*/  PRMT R10, R12, 0x7610, R10 ;  /* 0x000076100c0a7816 */ /* 0x000fc6000000000a */
[----:B------:R0:W-:Y:S01]  /*15ce0*/  @P0 STG.E.U16 desc[UR44][R8.64+0x172], R11 ;  /* 0x0001720b08000986 */ /* 0x0001e2000c10152c */
[----:B------:R-:W-:Y:S05]  /*15cf0*/  @!P2 BRA `(.L_x_219) ;  /* 0x000000000004a947 */ /* 0x000fea0003800000 */
[----:B------:R1:W5:Y:S02]  /*15d00*/  LDG.E.LTC128B.U16 R10, desc[UR44][R6.64+0x170] ;  /* 0x0001702c060a7981 */ /* 0x000364000c1e1520 */
.L_x_219:
[----:B------:R-:W-:Y:S05]  /*15d10*/  BSYNC B1 ;  /* 0x0000000000017941 */ /* 0x000fea0003800000 */
.L_x_218:
[----:B------:R-:W2:Y:S01]  /*15d20*/  LDL.LU R13, [R1+0x2f8] ;  /* 0x0002f800010d7983 */ /* 0x000ea20000300800 */
[----:B0----5:R-:W-:Y:S01]  /*15d30*/  IMAD.U32 R11, R10, 0x10000, RZ ;  /* 0x000100000a0b7824 */ /* 0x021fe200078e00ff */
[----:B------:R-:W-:Y:S01]  /*15d40*/  ISETP.GT.AND P1, PT, R0, 0xb9, P1 ;  /* 0x000000b90000780c */ /* 0x000fe20000f24270 */
[----:B------:R-:W-:Y:S01]  /*15d50*/  BSSY B1, `(.L_x_220) ;  /* 0x000000a000017945 */ /* 0x000fe20003800000 */
[----:B------:R-:W-:Y:S01]  /*15d60*/  PRMT R12, R10, 0x7610, R12 ;  /* 0x000076100a0c7816 */ /* 0x000fe2000000000c */
[----:B------:R-:W-:-:S04]  /*15d70*/  FMUL R11, R11, R16 ;  /* 0x000000100b0b7220 */ /* 0x000fc80000400000 */
[----:B--2---:R-:W-:Y:S01]  /*15d80*/  FFMA R11, R13, R2, R11 ;  /* 0x000000020d0b7223 */ /* 0x004fe2000000000b */
[----:B------:R-:W-:-:S04]  /*15d90*/  IADD3 R13, P0, R222, 0x80, RZ ;  /* 0x00000080de0d7810 */ /* 0x000fc80007f1e0ff */
[----:B------:R-:W-:Y:S02]  /*15da0*/  F2FP.BF16.F32.PACK_AB R11, RZ, R11 ;  /* 0x0000000bff0b723e */ /* 0x000fe400000010ff */
[----:B------:R-:W-:-:S03]  /*15db0*/  IADD3.X R14, RZ, UR7, RZ, P0, !PT ;  /* 0x00000007ff0e7c10 */ /* 0x000fc600087fe4ff */
[----:B------:R0:W-:Y:S01]  /*15dc0*/  @P2 STG.E.U16 desc[UR44][R4.64+0x170], R11 ;  /* 0x0001700b04002986 */ /* 0x0001e2000c10152c */
[----:B------:R-:W-:Y:S05]  /*15dd0*/  @!P1 BRA `(.L_x_221) ;  /* 0x0000000000049947 */ /* 0x000fea0003800000 */
[----:B------:R2:W5:Y:S02]  /*15de0*/  LDG.E.LTC128B.U16 R12, desc[UR44][R6.64+0x172] ;  /* 0x0001722c060c7981 */ /* 0x000564000c1e1520 */
.L_x_221:
[----:B------:R-:W-:Y:S05]  /*15df0*/  BSYNC B1 ;  /* 0x0000000000017941 */ /* 0x000fea0003800000 */
.L_x_220:
[----:B------:R-:W3:Y:S01]  /*15e00*/  LDL.LU R10, [R1+0x2fc] ;  /* 0x0002fc00010a7983 */ /* 0x000ee20000300800 */
[----:B-12--5:R-:W-:Y:S01]  /*15e10*/  IMAD.U32 R6, R12, 0x10000, RZ ;  /* 0x000100000c067824 */ /* 0x026fe200078e00ff */
[----:B------:R-:W-:Y:S01]  /*15e20*/  ISETP.GT.AND P0, PT, R3, 0x80, PT ;  /* 0x000000800300780c */ /* 0x000fe20003f04270 */
[----:B------:R-:W-:Y:S01]  /*15e30*/  IMAD R14, R14, R20, RZ ;  /* 0x000000140e0e7224 */ /* 0x000fe200078e02ff */
[----:B------:R-:W2:Y:S01]  /*15e40*/  LDL.LU R223, [R1] ;  /* 0x0000000001df7983 */ /* 0x000ea20000300800 */
[----:B0-----:R-:W-:Y:S01]  /*15e50*/  FMUL R11, R6, R16 ;  /* 0x00000010060b7220 */ /* 0x001fe20000400000 */
[----:B------:R-:W-:Y:S01]  /*15e60*/  IMAD.WIDE.U32 R6, R13, R20, R216 ;  /* 0x000000140d067225 */ /* 0x000fe200078e00d8 */
[----:B------:R-:W-:-:S03]  /*15e70*/  ISETP.GT.AND P4, PT, R0, RZ, P0 ;  /* 0x000000ff0000720c */ /* 0x000fc60000784270 */
[----:B------:R-:W-:-:S04]  /*15e80*/  IMAD R14, R13, R21, R14 ;  /* 0x000000150d0e7224 */ /* 0x000fc800078e020e */
[----:B------:R-:W-:Y:S02]  /*15e90*/  IMAD.IADD R15, R7, 0x1, R14 ;  /* 0x00000001070f7824 */ /* 0x000fe400078e020e */
[----:B---3--:R-:W-:Y:S01]  /*15ea0*/  FFMA R11, R10, R2, R11 ;  /* 0x000000020a0b7223 */ /* 0x008fe2000000000b */
[----:B------:R-:W-:-:S04]  /*15eb0*/  LEA R10, P2, R6, R18, 0x1 ;  /* 0x00000012060a7211 */ /* 0x000fc800078408ff */
[----:B------:R-:W-:Y:S02]  /*15ec0*/  F2FP.BF16.F32.PACK_AB R7, RZ, R11 ;  /* 0x0000000bff07723e */ /* 0x000fe400000010ff */
[----:B------:R-:W-:-:S03]  /*15ed0*/  LEA.HI.X R11, R6, R19, R15, 0x1, P2 ;  /* 0x00000013060b7211 */ /* 0x000fc600010f0c0f */
[----:B------:R0:W-:Y:S04]  /*15ee0*/  @P1 STG.E.U16 desc[UR44][R4.64+0x172], R7 ;  /* 0x0001720704001986 */ /* 0x0001e8000c10152c */
[----:B------:R1:W3:Y:S01]  /*15ef0*/  @P4 LDG.E.LTC128B.U16 R12, desc[UR44][R10.64] ;  /* 0x0000002c0a0c4981 */ /* 0x0002e2000c1e1520 */
[----:B------:R-:W-:Y:S01]  /*15f00*/  USHF.L.U64.HI UR4, UR8, 0x8, UR9 ;  /* 0x0000000808047899 */ /* 0x000fe20008010209 */
[----:B------:R-:W-:Y:S01]  /*15f10*/  ISETP.GT.AND P2, PT, R0, 0x1, P0 ;  /* 0x000000010000780c */ /* 0x000fe20000744270 */
[----:B------:R-:W-:Y:S01]  /*15f20*/  BSSY B1, `(.L_x_222) ;  /* 0x0000011000017945 */ /* 0x000fe20003800000 */
[----:B0-----:R-:W-:-:S04]  /*15f30*/  IMAD.WIDE.U32 R4, R13, R20, R22 ;  /* 0x000000140d047225 */ /* 0x001fc800078e0016 */
[----:B-1----:R-:W-:Y:S01]  /*15f40*/  IMAD.U32 R10, RZ, RZ, UR8 ;  /* 0x00000008ff0a7e24 */ /* 0x002fe2000f8e00ff */
[----:B------:R-:W-:-:S04]  /*15f50*/  IADD3 R5, R14, R5, RZ ;  /* 0x000000050e057210 */ /* 0x000fc80007ffe0ff */
[----:B------:R-:W-:Y:S01]  /*15f60*/  LEA R10, P1, R10, R8, 0x8 ;  /* 0x000000080a0a7211 */ /* 0x000fe200078240ff */
[----:B------:R-:W-:-:S05]  /*15f70*/  IMAD.WIDE.U32 R4, R218, UR42, R4 ;  /* 0x0000002ada047c25 */ /* 0x000fca000f8e0004 */
[----:B------:R-:W-:Y:S01]  /*15f80*/  IADD3 R11, R219, R5, RZ ;  /* 0x00000005db0b7210 */ /* 0x000fe20007ffe0ff */
[----:B---3--:R-:W-:-:S04]  /*15f90*/  IMAD.U32 R6, R12, 0x10000, RZ ;  /* 0x000100000c067824 */ /* 0x008fc800078e00ff */
[----:B------:R-:W-:-:S04]  /*15fa0*/  FMUL R6, R6, R16 ;  /* 0x0000001006067220 */ /* 0x000fc80000400000 */
[----:B--2---:R-:W-:Y:S01]  /*15fb0*/  FFMA R7, R223, R2, R6 ;  /* 0x00000002df077223 */ /* 0x004fe20000000006 */
[----:B------:R-:W-:-:S04]  /*15fc0*/  LEA R6, P3, R4, R18, 0x1 ;  /* 0x0000001204067211 */ /* 0x000fc800078608ff */
[----:B------:R-:W-:Y:S02]  /*15fd0*/  F2FP.BF16.F32.PACK_AB R5, RZ, R7 ;  /* 0x00000007ff05723e */ /* 0x000fe400000010ff */
[----:B------:R-:W-:Y:S02]  /*15fe0*/  LEA.HI.X R7, R4, R19, R11, 0x1, P3 ;  /* 0x0000001304077211 */ /* 0x000fe400018f0c0b */
[----:B------:R-:W-:-:S05]  /*15ff0*/  IADD3.X R11, R9, UR4, RZ, P1, !PT ;  /* 0x00000004090b7c10 */ /* 0x000fca0008ffe4ff */
[----:B------:R0:W-:Y:S01]  /*16000*/  @P4 STG.E.U16 desc[UR44][R10.64], R5 ;  /* 0x000000050a004986 */ /* 0x0001e2000c10152c */
[----:B------:R-:W-:Y:S05]  /*16010*/  @!P2 BRA `(.L_x_223) ;  /* 0x000000000004a947 */ /* 0x000fea0003800000 */
[----:B------:R1:W5:Y:S02]  /*16020*/  LDG.E.LTC128B.U16 R12, desc[UR44][R6.64+0x2] ;  /* 0x0000022c060c7981 */ /* 0x000364000c1e1520 */
.L_x_223:
[----:B------:R-:W-:Y:S05]  /*16030*/  BSYNC B1 ;  /* 0x0000000000017941 */ /* 0x000fea0003800000 */
.L_x_222:
[----:B------:R-:W2:Y:S01]  /*16040*/  LDL.LU R224, [R1+0x4] ;  /* 0x0000040001e07983 */ /* 0x000ea20000300800 */
[----:B-----5:R-:W-:Y:S01]  /*16050*/  IMAD.U32 R4, R12, 0x10000, RZ ;  /* 0x000100000c047824 */ /* 0x020fe200078e00ff */
[----:B------:R-:W-:Y:S01]  /*16060*/  ISETP.GT.AND P1, PT, R3, 0x88, PT ;  /* 0x000000880300780c */ /* 0x000fe20003f24270 */
[----:B------:R-:W-:Y:S02]  /*16070*/  BSSY B1, `(.L_x_224) ;  /* 0x0000012000017945 */ /* 0x000fe40003800000 */
[----:B------:R-:W-:Y:S01]  /*16080*/  FMUL R15, R4, R16 ;  /* 0x00000010040f7220 */ /* 0x000fe20000400000 */
[----:B0-----:R-:W-:Y:S01]  /*16090*/  IMAD.WIDE.U32 R4, R13, R20, R226 ;  /* 0x000000140d047225 */ /* 0x001fe200078e00e2 */
[----:B------:R-:W-:-:S03]  /*160a0*/  ISETP.GT.AND P3, PT, R0, RZ, P1 ;  /* 0x000000ff0000720c */ /* 0x000fc60000f64270 */
[----:B------:R-:W-:Y:S01]  /*160b0*/  IMAD.IADD R13, R14, 0x1, R5 ;  /* 0x000000010e0d7824 */ /* 0x000fe200078e0205 */
[----:B------:R-:W-:Y:S01]  /*160c0*/  IADD3 R5, P4, R220, R4, RZ ;  /* 0x00000004dc057210 */ /* 0x000fe20007f9e0ff */
[----:B--2---:R-:W-:-:S05]  /*160d0*/  FFMA R15, R224, R2, R15 ;  /* 0x00000002e00f7223 */ /* 0x004fca000000000f */
[----:B------:R-:W-:Y:S02]  /*160e0*/  F2FP.BF16.F32.PACK_AB R14, RZ, R15 ;  /* 0x0000000fff0e723e */ /* 0x000fe400000010ff */
[----:B------:R-:W-:Y:S02]  /*160f0*/  IADD3.X R15, R13, R217, RZ, P4, !PT ;  /* 0x000000d90d0f7210 */ /* 0x000fe400027fe4ff */
[----:B------:R-:W-:Y:S02]  /*16100*/  PRMT R223, R14, 0x7610, R223 ;  /* 0x000076100edf7816 */ /* 0x000fe400000000df */
[C---:B------:R-:W-:Y:S02]  /*16110*/  LEA R224, P4, R5.reuse, R18, 0x1 ;  /* 0x0000001205e07211 */ /* 0x040fe400078808ff */
[----:B------:R-:W-:Y:S01]  /*16120*/  IADD3 R14, P5, R22, R4, RZ ;  /* 0x00000004160e7210 */ /* 0x000fe20007fbe0ff */
[----:B------:R0:W-:Y:S01]  /*16130*/  @P2 STG.E.U16 desc[UR44][R10.64+0x2], R223 ;  /* 0x000002df0a002986 */ /* 0x0001e2000c10152c */
[----:B------:R-:W-:-:S03]  /*16140*/  LEA.HI.X R225, R5, R19, R15, 0x1, P4 ;  /* 0x0000001305e17211 */ /* 0x000fc600020f0c0f */
[----:B------:R-:W-:Y:S01]  /*16150*/  IMAD.X R15, R23, 0x1, R13, P5 ;  /* 0x00000001170f7824 */ /* 0x000fe200028e060d */
[----:B0-----:R-:W-:Y:S01]  /*16160*/  PRMT R223, R12, 0x7610, R223 ;  /* 0x000076100cdf7816 */ /* 0x001fe200000000df */
[----:B------:R-:W-:Y:S06]  /*16170*/  @!P3 BRA `(.L_x_225) ;  /* 0x000000000004b947 */ /* 0x000fec0003800000 */
[----:B------:R0:W5:Y:S02]  /*16180*/  LDG.E.LTC128B.U16 R223, desc[UR44][R224.64] ;  /* 0x0000002ce0df7981 */ /* 0x000164000c1e1520 */
.L_x_225:
[----:B------:R-:W-:Y:S05]  /*16190*/  BSYNC B1 ;  /* 0x0000000000017941 */ /* 0x000fea0003800000 */
.L_x_224:
[----:B------:R-:W2:Y:S01]  /*161a0*/  LDL.LU R5, [R1+0x8] ;  /* 0x0000080001057983 */ /* 0x000ea20000300800 */
[----:B-----5:R-:W-:Y:S01]  /*161b0*/  IMAD.U32 R4, R223, 0x10000, RZ ;  /* 0x00010000df047824 */ /* 0x020fe200078e00ff */
[----:B------:R-:W-:Y:S01]  /*161c0*/  IADD3 R12, P2, R10, R229, RZ ;  /* 0x000000e50a0c7210 */ /* 0x000fe20007f5e0ff */
[----:B------:R-:W-:Y:S01]  /*161d0*/  IMAD.WIDE.U32 R14, R218, UR42, R14 ;  /* 0x0000002ada0e7c25 */ /* 0x000fe2000f8e000e */
[----:B------:R-:W-:Y:S03]  /*161e0*/  BSSY B1, `(.L_x_226) ;  /* 0x000000c000017945 */ /* 0x000fe60003800000 */
[----:B------:R-:W-:Y:S01]  /*161f0*/  FMUL R4, R4, R16 ;  /* 0x0000001004047220 */ /* 0x000fe20000400000 */
[----:B------:R-:W-:-:S03]  /*16200*/  IADD3 R13, R219, R15, RZ ;  /* 0x0000000fdb0d7210 */ /* 0x000fc60007ffe0ff */
[----:B--2---:R-:W-:Y:S01]  /*16210*/  FFMA R5, R5, R2, R4 ;  /* 0x0000000205057223 */ /* 0x004fe20000000004 */
[----:B------:R-:W-:-:S04]  /*16220*/  LEA R4, P4, R14, R18, 0x1 ;  /* 0x000000120e047211 */ /* 0x000fc800078808ff */
[----:B------:R-:W-:Y:S02]  /*16230*/  F2FP.BF16.F32.PACK_AB R15, RZ, R5 ;  /* 0x00000005ff0f723e */ /* 0x000fe400000010ff */
[----:B------:R-:W-:Y:S01]  /*16240*/  LEA.HI.X R5, R14, R19, R13, 0x1, P4 ;  /* 0x000000130e057211 */ /* 0x000fe200020f0c0d */
[----:B------:R-:W-:Y:S01]  /*16250*/  IMAD.X R13, R11, 0x1, R228, P2 ;  /* 0x000000010b0d7824 */ /* 0x000fe200010e06e4 */
[----:B------:R-:W-:-:S04]  /*16260*/  ISETP.GT.AND P4, PT, R0, 0x1, P1 ;  /* 0x000000010000780c */ /* 0x000fc80000f84270 */
[----:B------:R2:W-:Y:S09]  /*16270*/  @P3 STG.E.U16 desc[UR44][R12.64], R15 ;  /* 0x0000000f0c003986 */ /* 0x0005f2000c10152c */
[----:B------:R-:W-:Y:S05]  /*16280*/  @!P4 BRA `(.L_x_227) ;  /* 0x000000000004c947 */ /* 0x000fea0003800000 */
[----:B------:R3:W5:Y:S02]  /*16290*/  LDG.E.LTC128B.U16 R223, desc[UR44][R4.64+0x2] ;  /* 0x0000022c04df7981 */ /* 0x000764000c1e1520 */
.L_x_227:
[----:B------:R-:W-:Y:S05]  /*162a0*/  BSYNC B1 ;  /* 0x0000000000017941 */ /* 0x000fea0003800000 */
.L_x_226:
[----:B--2---:R-:W0:Y:S01]  /*162b0*/  LDL.LU R15, [R1+0xc] ;  /* 0x00000c00010f7983 */ /* 0x004e220000300800 */
[----:B-----5:R-:W-:Y:S01]  /*162c0*/  IMAD.U32 R14, R223, 0x10000, RZ ;  /* 0x00010000df0e7824 */ /* 0x020fe200078e00ff */
[----:B------:R-:W-:Y:S01]  /*162d0*/  ISETP.GT.AND P3, PT, R0, 0x8, P0 ;  /* 0x000000080000780c */ /* 0x000fe20000764270 */
[----:B------:R-:W-:Y:S02]  /*162e0*/  BSSY B1, `(.L_x_228) ;  /* 0x0000009000017945 */ /* 0x000fe40003800000 */
[----:B------:R-:W-:-:S04]  /*162f0*/  FMUL R14, R14, R16 ;  /* 0x000000100e0e7220 */ /* 0x000fc80000400000 */
[----:B0-----:R-:W-:Y:S01]  /*16300*/  FFMA R224, R15, R2, R14 ;  /* 0x000000020fe07223 */ /* 0x001fe2000000000e */
[----:B------:R-:W-:-:S04]  /*16310*/  IADD3 R14, P2, R229, R10, RZ ;  /* 0x0000000ae50e7210 */ /* 0x000fc80007f5e0ff */
[----:B------:R-:W-:Y:S02]  /*16320*/  F2FP.BF16.F32.PACK_AB R224, RZ, R224 ;  /* 0x000000e0ffe0723e */ /* 0x000fe400000010ff */
[----:B------:R-:W-:-:S05]  /*16330*/  IADD3.X R15, R228, R11, RZ, P2, !PT ;  /* 0x0000000be40f7210 */ /* 0x000fca00017fe4ff */
[----:B------:R0:W-:Y:S01]  /*16340*/  @P4 STG.E.U16 desc[UR44][R14.64+0x2], R224 ;  /* 0x000002e00e004986 */ /* 0x0001e2000c10152c */
[----:B------:R-:W-:Y:S05]  /*16350*/  @!P3 BRA `(.L_x_229) ;  /* 0x000000000004b947 */ /* 0x000fea0003800000 */
[----:B------:R2:W5:Y:S02]  /*16360*/  LDG.E.LTC128B.U16 R223, desc[UR44][R6.64+0x10] ;  /* 0x0000102c06df7981 */ /* 0x000564000c1e1520 */
.L_x_229:
[----:B------:R-:W-:Y:S05]  /*16370*/  BSYNC B1 ;  /* 0x0000000000017941 */ /* 0x000fea0003800000 */
.L_x_228:
[----:B------:R-:W4:Y:S01]  /*16380*/  LDL.LU R225, [R1+0x10] ;  /* 0x0000100001e17983 */ /* 0x000f220000300800 */
[----:B0----5:R-:W-:Y:S01]  /*16390*/  IMAD.U32 R224, R223, 0x10000, RZ ;  /* 0x00010000dfe07824 */ /* 0x021fe200078e00ff */
[----:B------:R-:W-:Y:S01]  /*163a0*/  ISETP.GT.AND P2, PT, R0, 0x9, P0 ;  /* 0x000000090000780c */ /* 0x000fe20000744270 */
[----:B------:R-:W-:Y:S02]  /*163b0*/  BSSY B1, `(.L_x_230) ;  /* 0x000000a000017945 */ /* 0x000fe40003800000 */
[----:B------:R-:W-:-:S04]  /*163c0*/  FMUL R224, R224, R16 ;  /* 0x00000010e0e07220 */ /* 0x000fc80000400000 */
[----:B----4-:R-:W-:Y:S01]  /*163d0*/  FFMA R224, R225, R2, R224 ;  /* 0x00000002e1e07223 */ /* 0x010fe200000000e0 */
[----:B------:R-:W-:-:S04]  /*163e0*/  @P3 MOV R225, R11 ;  /* 0x0000000b00e13202 */ /* 0x000fc80000000f00 */
[----:B------:R-:W-:-:S04]  /*163f0*/  F2FP.BF16.F32.PACK_AB R224, RZ, R224 ;  /* 0x000000e0ffe0723e */ /* 0x000fc800000010ff */
[----:B------:R-:W-:Y:S01]  /*16400*/  PRMT R230, R224, 0x7610, R230 ;  /* 0x00007610e0e67816 */ /* 0x000fe200000000e6 */
[----:B------:R-:W-:-:S05]  /*16410*/  @P3 IMAD.MOV.U32 R224, RZ, RZ, R10 ;  /* 0x000000ffffe03224 */ /* 0x000fca00078e000a */
[----:B------:R0:W-:Y:S01]  /*16420*/  @P3 STG.E.U16 desc[UR44][R224.64+0x10], R230 ;  /* 0x000010e6e0003986 */ /* 0x0001e2000c10152c */
[----:B------:R-:W-:Y:S05]  /*16430*/  @!P2 BRA `(.L_x_231) ;  /* 0x000000000004a947 */ /* 0x000fea0003800000 */
[----:B------:R4:W5:Y:S02]  /*16440*/  LDG.E.LTC128B.U16 R223, desc[UR44][R6.64+0x12] ;  /* 0x0000122c06df7981 */ /* 0x000964000c1e1520 */
.L_x_231:
[----:B------:R-:W-:Y:S05]  /*16450*/  BSYNC B1 ;  /* 0x0000000000017941 */ /* 0x000fea0003800000 */
.L_x_230:
[----:B0-----:R-:W2:Y:S01]  /*16460*/  LDL.LU R225, [R1+0x14] ;  /* 0x0000140001e17983 */ /* 0x001ea20000300800 */
[----:B-----5:R-:W-:Y:S01]  /*16470*/  IMAD.U32 R224, R223, 0x10000, RZ ;  /* 0x00010000dfe07824 */ /* 0x020fe200078e00ff */
        /* <DEDUP_REMOVED lines=8> */
.L_x_233:
[----:B------:R-:W-:Y:S05]  /*16500*/  BSYNC B1 ;  /* 0x0000000000017941 */ /* 0x000fea0003800000 */
.L_x_232:
[----:B------:R-:W3:Y:S01]  /*16510*/  LDL.LU R225, [R1+0x18] ;  /* 0x0000180001e17983 */ /* 0x000ee20000300800 */
[----:B0----5:R-:W-:Y:S01]  /*16520*/  IMAD.U32 R224, R223, 0x10000, RZ ;  /* 0x00010000dfe07824 */ /* 0x021fe200078e00ff */
        /* <DEDUP_REMOVED lines=8> */
.L_x_235:
[----:B------:R-:W-:Y:S05]  /*165b0*/  BSYNC B1 ;  /* 0x0000000000017941 */ /* 0x000fea0003800000 */
.L_x_234:
[----:B------:R-:W2:Y:S01]  /*165c0*/  LDL.LU R225, [R1+0x1c] ;  /* 0x00001c0001e17983 */ /* 0x000ea20000300800 */
[----:B0----5:R-:W-:Y:S01]  /*165d0*/  SHF.L.U32 R224, R223, 0x10, RZ ;  /* 0x00000010dfe07819 */ /* 0x021fe200000006ff */
        /* <DEDUP_REMOVED lines=8> */
.L_x_237:
[----:B------:R-:W-:Y:S05]  /*16660*/  BSYNC B1 ;  /* 0x0000000000017941 */ /* 0x000fea0003800000 */
.L_x_236:
[----:B------:R-:W3:Y:S01]  /*16670*/  LDL.LU R225, [R1+0x20] ;  /* 0x0000200001e17983 */ /* 0x000ee20000300800 */
[----:B0----5:R-:W-:Y:S01]  /*16680*/  IMAD.U32 R224, R223, 0x10000, RZ ;  /* 0x00010000dfe07824 */ /* 0x021fe200078e00ff */
[----:B------:R-:W-:Y:S01]  /*16690*/  ISETP.GT.AND P2, PT, R0, 0x11, P0 ;  /* 0x000000110000780c */ /* 0x000fe20000744270 */
[----:B------:R-:W-:Y:S02]  /*166a0*/  BSSY B1, `(.L_x_238) ;  /* 0x000000a000017945 */ /* 0x000fe40003800000 */
[----:B------:R-:W-:-:S04]  /*166b0*/  FMUL R224, R224, R16 ;  /* 0x00000010e0e07220 */ /* 0x000fc80000400000 */
[----:B---3--:R-:W-:Y:S01]  /*166c0*/  FFMA R224, R225, R2, R224 ;  /* 0x00000002e1e07223 */ /* 0x008fe200000000e0 */
[----:B------:R-:W-:-:S04]  /*166d0*/  @P3 MOV R225, R11 ;  /* 0x0000000b00e13202 */ /* 0x000fc80000000f00 */
[----:B------:R-:W-:-:S04]  /*166e0*/  F2FP.BF16.F32.PACK_AB R224, RZ, R224 ;  /* 0x000000e0ffe0723e */ /* 0x000fc800000010ff */
[----:B------:R-:W-:Y:S01]  /*166f0*/  PRMT R230, R224, 0x7610, R230 ;  /* 0x00007610e0e67816 */ /* 0x000fe200000000e6 */
[----:B------:R-:W-:-:S05]  /*16700*/  @P3 IMAD.MOV.U32 R224, RZ, RZ, R10 ;  /* 0x000000ffffe03224 */ /* 0x000fca00078e000a */
[----:B------:R0:W-:Y:S01]  /*16710*/  @P3 STG.E.U16 desc[UR44][R224.64+0x20], R230 ;  /* 0x000020e6e0003986 */ /* 0x0001e2000c10152c */
[----:B------:R-:W-:Y:S05]  /*16720*/  @!P2 BRA `(.L_x_239) ;  /* 0x000000000004a947 */ /* 0x000fea0003800000 */
[----:B------:R3:W5:Y:S02]  /*16730*/  LDG.E.LTC128B.U16 R223, desc[UR44][R6.64+0x22] ;  /* 0x0000222c06df7981 */ /* 0x000764000c1e1520 */
.L_x_239:
[----:B------:R-:W-:Y:S05]  /*16740*/  BSYNC B1 ;  /* 0x0000000000017941 */ /* 0x000fea0003800000 */
.L_x_238:
        /* <DEDUP_REMOVED lines=10> */
.L_x_241:
[----:B------:R-:W-:Y:S05]  /*167f0*/  BSYNC B1 ;  /* 0x0000000000017941 */ /* 0x000fea0003800000 */
.L_x_240:
        /* <DEDUP_REMOVED lines=10> */
.L_x_243:
[----:B------:R-:W-:Y:S05]  /*168a0*/  BSYNC B1 ;  /* 0x0000000000017941 */ /* 0x000fea0003800000 */
.L_x_242:
        /* <DEDUP_REMOVED lines=10> */
.L_x_245:
[----:B------:R-:W-:Y:S05]  /*16950*/  BSYNC B1 ;  /* 0x0000000000017941 */ /* 0x000fea0003800000 */
.L_x_244:
        /* <DEDUP_REMOVED lines=13> */
.L_x_247:
[----:B------:R-:W-:Y:S05]  /*16a30*/  BSYNC B1 ;  /* 0x0000000000017941 */ /* 0x000fea0003800000 */
.L_x_246:
        /* <DEDUP_REMOVED lines=10> */
.L_x_249:
[----:B------:R-:W-:Y:S05]  /*16ae0*/  BSYNC B1 ;  /* 0x0000000000017941 */ /* 0x000fea0003800000 */
.L_x_248:
        /* <DEDUP_REMOVED lines=10> */
.L_x_251:
[----:B------:R-:W-:Y:S05]  /*16b90*/  BSYNC B1 ;  /* 0x0000000000017941 */ /* 0x000fea0003800000 */
.L_x_250:
        /* <DEDUP_REMOVED lines=10> */
.L_x_253:
[----:B------:R-:W-:Y:S05]  /*16c40*/  BSYNC B1 ;  /* 0x0000000000017941 */ /* 0x000fea0003800000 */
.L_x_252:
        /* <DEDUP_REMOVED lines=13> */
.L_x_255:
[----:B------:R-:W-:Y:S05]  /*16d20*/  BSYNC B1 ;  /* 0x0000000000017941 */ /* 0x000fea0003800000 */
.L_x_254:
        /* <DEDUP_REMOVED lines=10> */
.L_x_257:
[----:B------:R-:W-:Y:S05]  /*16dd0*/  BSYNC B1 ;  /* 0x0000000000017941 */ /* 0x000fea0003800000 */
.L_x_256:
        /* <DEDUP_REMOVED lines=10> */
.L_x_259:
[----:B------:R-:W-:Y:S05]  /*16e80*/  BSYNC B1 ;  /* 0x0000000000017941 */ /* 0x000fea0003800000 */
.L_x_258:
        /* <DEDUP_REMOVED lines=10> */
.L_x_261:
[----:B------:R-:W-:Y:S05]  /*16f30*/  BSYNC B1 ;  /* 0x0000000000017941 */ /* 0x000fea0003800000 */
.L_x_260:
        /* <DEDUP_REMOVED lines=13> */
.L_x_263:
[----:B------:R-:W-:Y:S05]  /*17010*/  BSYNC B1 ;  /* 0x0000000000017941 */ /* 0x000fea0003800000 */
.L_x_262:
        /* <DEDUP_REMOVED lines=10> */
.L_x_265:
[----:B------:R-:W-:Y:S05]  /*170c0*/  BSYNC B1 ;  /* 0x0000000000017941 */ /* 0x000fea0003800000 */
.L_x_264:
        /* <DEDUP_REMOVED lines=10> */
.L_x_267:
[----:B------:R-:W-:Y:S05]  /*17170*/  BSYNC B1 ;  /* 0x0000000000017941 */ /* 0x000fea0003800000 */
.L_x_266:
        /* <DEDUP_REMOVED lines=10> */
.L_x_269:
[----:B------:R-:W-:Y:S05]  /*17220*/  BSYNC B1 ;  /* 0x0000000000017941 */ /* 0x000fea0003800000 */
.L_x_268:
        /* <DEDUP_REMOVED lines=13> */
.L_x_271:
[----:B------:R-:W-:Y:S05]  /*17300*/  BSYNC B1 ;  /* 0x0000000000017941 */ /* 0x000fea0003800000 */
.L_x_270:
        /* <DEDUP_REMOVED lines=10> */
.L_x_273:
[----:B------:R-:W-:Y:S05]  /*173b0*/  BSYNC B1 ;  /* 0x0000000000017941 */ /* 0x000fea0003800000 */
.L_x_272:
        /* <DEDUP_REMOVED lines=10> */
.L_x_275:
[----:B------:R-:W-:Y:S05]  /*17460*/  BSYNC B1 ;  /* 0x0000000000017941 */ /* 0x000fea0003800000 */
.L_x_274:
        /* <DEDUP_REMOVED lines=10> */
.L_x_277:
[----:B------:R-:W-:Y:S05]  /*17510*/  BSYNC B1 ;  /* 0x0000000000017941 */ /* 0x000fea0003800000 */
.L_x_276:
        /* <DEDUP_REMOVED lines=13> */
.L_x_279:
[----:B------:R-:W-:Y:S05]  /*175f0*/  BSYNC B1 ;  /* 0x0000000000017941 */ /* 0x000fea0003800000 */
.L_x_278:
        /* <DEDUP_REMOVED lines=10> */
.L_x_281:
[----:B------:R-:W-:Y:S05]  /*176a0*/  BSYNC B1 ;  /* 0x0000000000017941 */ /* 0x000fea0003800000 */
.L_x_280:
        /* <DEDUP_REMOVED lines=10> */
.L_x_283:
[----:B------:R-:W-:Y:S05]  /*17750*/  BSYNC B1 ;  /* 0x0000000000017941 */ /* 0x000fea0003800000 */
.L_x_282:
        /* <DEDUP_REMOVED lines=10> */
.L_x_285:
[----:B------:R-:W-:Y:S05]  /*17800*/  BSYNC B1 ;  /* 0x0000000000017941 */ /* 0x000fea0003800000 */
.L_x_284:
        /* <DEDUP_REMOVED lines=13> */
.L_x_287:
[----:B------:R-:W-:Y:S05]  /*178e0*/  BSYNC B1 ;  /* 0x0000000000017941 */ /* 0x000fea0003800000 */
.L_x_286:
        /* <DEDUP_REMOVED lines=10> */
.L_x_289:
[----:B------:R-:W-:Y:S05]  /*17990*/  BSYNC B1 ;  /* 0x0000000000017941 */ /* 0x000fea0003800000 */
.L_x_288:
        /* <DEDUP_REMOVED lines=10> */
.L_x_291:
[----:B------:R-:W-:Y:S05]  /*17a40*/  BSYNC B1 ;  /* 0x0000000000017941 */ /* 0x000fea0003800000 */
.L_x_290:
        /* <DEDUP_REMOVED lines=10> */
.L_x_293:
[----:B------:R-:W-:Y:S05]  /*17af0*/  BSYNC B1 ;  /* 0x0000000000017941 */ /* 0x000fea0003800000 */
.L_x_292:
        /* <DEDUP_REMOVED lines=13> */
.L_x_295:
[----:B------:R-:W-:Y:S05]  /*17bd0*/  BSYNC B1 ;  /* 0x0000000000017941 */ /* 0x000fea0003800000 */
.L_x_294:
        /* <DEDUP_REMOVED lines=10> */
.L_x_297:
[----:B------:R-:W-:Y:S05]  /*17c80*/  BSYNC B1 ;  /* 0x0000000000017941 */ /* 0x000fea0003800000 */
.L_x_296:
        /* <DEDUP_REMOVED lines=10> */
.L_x_299:
[----:B------:R-:W-:Y:S05]  /*17d30*/  BSYNC B1 ;  /* 0x0000000000017941 */ /* 0x000fea0003800000 */
.L_x_298:
        /* <DEDUP_REMOVED lines=10> */
.L_x_301:
[----:B------:R-:W-:Y:S05]  /*17de0*/  BSYNC B1 ;  /* 0x0000000000017941 */ /* 0x000fea0003800000 */
.L_x_300:
        /* <DEDUP_REMOVED lines=13> */
.L_x_303:
[----:B------:R-:W-:Y:S05]  /*17ec0*/  BSYNC B1 ;  /* 0x0000000000017941 */ /* 0x000fea0003800000 */
.L_x_302:
        /* <DEDUP_REMOVED lines=10> */
.L_x_305:
[----:B------:R-:W-:Y:S05]  /*17f70*/  BSYNC B1 ;  /* 0x0000000000017941 */ /* 0x000fea0003800000 */
.L_x_304:
        /* <DEDUP_REMOVED lines=10> */
.L_x_307:
[----:B------:R-:W-:Y:S05]  /*18020*/  BSYNC B1 ;  /* 0x0000000000017941 */ /* 0x000fea0003800000 */
.L_x_306:
        /* <DEDUP_REMOVED lines=10> */
.L_x_309:
[----:B------:R-:W-:Y:S05]  /*180d0*/  BSYNC B1 ;  /* 0x0000000000017941 */ /* 0x000fea0003800000 */
.L_x_308:
        /* <DEDUP_REMOVED lines=13> */
.L_x_311:
[----:B------:R-:W-:Y:S05]  /*181b0*/  BSYNC B1 ;  /* 0x0000000000017941 */ /* 0x000fea0003800000 */
.L_x_310:
        /* <DEDUP_REMOVED lines=10> */
.L_x_313:
[----:B------:R-:W-:Y:S05]  /*18260*/  BSYNC B1 ;  /* 0x0000000000017941 */ /* 0x000fea0003800000 */
.L_x_312:
        /* <DEDUP_REMOVED lines=10> */
.L_x_315:
[----:B------:R-:W-:Y:S05]  /*18310*/  BSYNC B1 ;  /* 0x0000000000017941 */ /* 0x000fea0003800000 */
.L_x_314:
        /* <DEDUP_REMOVED lines=10> */
.L_x_317:
[----:B------:R-:W-:Y:S05]  /*183c0*/  BSYNC B1 ;  /* 0x0000000000017941 */ /* 0x000fea0003800000 */
.L_x_316:
        /* <DEDUP_REMOVED lines=13> */
.L_x_319:
[----:B------:R-:W-:Y:S05]  /*184a0*/  BSYNC B1 ;  /* 0x0000000000017941 */ /* 0x000fea0003800000 */
.L_x_318:
        /* <DEDUP_REMOVED lines=10> */
.L_x_321:
[----:B------:R-:W-:Y:S05]  /*18550*/  BSYNC B1 ;  /* 0x0000000000017941 */ /* 0x000fea0003800000 */
.L_x_320:
        /* <DEDUP_REMOVED lines=10> */
.L_x_323:
[----:B------:R-:W-:Y:S05]  /*18600*/  BSYNC B1 ;  /* 0x0000000000017941 */ /* 0x000fea0003800000 */
.L_x_322:
        /* <DEDUP_REMOVED lines=10> */
.L_x_325:
[----:B------:R-:W-:Y:S05]  /*186b0*/  BSYNC B1 ;  /* 0x0000000000017941 */ /* 0x000fea0003800000 */
.L_x_324:
        /* <DEDUP_REMOVED lines=13> */
.L_x_327:
[----:B------:R-:W-:Y:S05]  /*18790*/  BSYNC B1 ;  /* 0x0000000000017941 */ /* 0x000fea0003800000 */
.L_x_326:
        /* <DEDUP_REMOVED lines=10> */
.L_x_329:
[----:B------:R-:W-:Y:S05]  /*18840*/  BSYNC B1 ;  /* 0x0000000000017941 */ /* 0x000fea0003800000 */
.L_x_328:
        /* <DEDUP_REMOVED lines=10> */
.L_x_331:
[----:B------:R-:W-:Y:S05]  /*188f0*/  BSYNC B1 ;  /* 0x0000000000017941 */ /* 0x000fea0003800000 */
.L_x_330:
        /* <DEDUP_REMOVED lines=10> */
.L_x_333:
[----:B------:R-:W-:Y:S05]  /*189a0*/  BSYNC B1 ;  /* 0x0000000000017941 */ /* 0x000fea0003800000 */
.L_x_332:
        /* <DEDUP_REMOVED lines=13> */
.L_x_335:
[----:B------:R-:W-:Y:S05]  /*18a80*/  BSYNC B1 ;  /* 0x0000000000017941 */ /* 0x000fea0003800000 */
.L_x_334:
        /* <DEDUP_REMOVED lines=10> */
.L_x_337:
[----:B------:R-:W-:Y:S05]  /*18b30*/  BSYNC B1 ;  /* 0x0000000000017941 */ /* 0x000fea0003800000 */
.L_x_336:
        /* <DEDUP_REMOVED lines=10> */
.L_x_339:
[----:B------:R-:W-:Y:S05]  /*18be0*/  BSYNC B1 ;  /* 0x0000000000017941 */ /* 0x000fea0003800000 */
.L_x_338:
        /* <DEDUP_REMOVED lines=10> */
.L_x_341:
[----:B------:R-:W-:Y:S05]  /*18c90*/  BSYNC B1 ;  /* 0x0000000000017941 */ /* 0x000fea0003800000 */
.L_x_340:
        /* <DEDUP_REMOVED lines=13> */
.L_x_343:
[----:B------:R-:W-:Y:S05]  /*18d70*/  BSYNC B1 ;  /* 0x0000000000017941 */ /* 0x000fea0003800000 */
.L_x_342:
        /* <DEDUP_REMOVED lines=10> */
.L_x_345:
[----:B------:R-:W-:Y:S05]  /*18e20*/  BSYNC B1 ;  /* 0x0000000000017941 */ /* 0x000fea0003800000 */
.L_x_344:
        /* <DEDUP_REMOVED lines=10> */
.L_x_347:
[----:B------:R-:W-:Y:S05]  /*18ed0*/  BSYNC B1 ;  /* 0x0000000000017941 */ /* 0x000fea0003800000 */
.L_x_346:
        /* <DEDUP_REMOVED lines=10> */
.L_x_349:
[----:B------:R-:W-:Y:S05]  /*18f80*/  BSYNC B1 ;  /* 0x0000000000017941 */ /* 0x000fea0003800000 */
.L_x_348:
        /* <DEDUP_REMOVED lines=13> */
.L_x_351:
[----:B------:R-:W-:Y:S05]  /*19060*/  BSYNC B1 ;  /* 0x0000000000017941 */ /* 0x000fea0003800000 */
.L_x_350:
        /* <DEDUP_REMOVED lines=10> */
.L_x_353:
[----:B------:R-:W-:Y:S05]  /*19110*/  BSYNC B1 ;  /* 0x0000000000017941 */ /* 0x000fea0003800000 */
.L_x_352:
        /* <DEDUP_REMOVED lines=10> */
.L_x_355:
[----:B------:R-:W-:Y:S05]  /*191c0*/  BSYNC B1 ;  /* 0x0000000000017941 */ /* 0x000fea0003800000 */
.L_x_354:
        /* <DEDUP_REMOVED lines=10> */
.L_x_357:
[----:B------:R-:W-:Y:S05]  /*19270*/  BSYNC B1 ;  /* 0x0000000000017941 */ /* 0x000fea0003800000 */
.L_x_356:
        /* <DEDUP_REMOVED lines=13> */
.L_x_359:
[----:B------:R-:W-:Y:S05]  /*19350*/  BSYNC B1 ;  /* 0x0000000000017941 */ /* 0x000fea0003800000 */
.L_x_358:
        /* <DEDUP_REMOVED lines=10> */
.L_x_361:
[----:B------:R-:W-:Y:S05]  /*19400*/  BSYNC B1 ;  /* 0x0000000000017941 */ /* 0x000fea0003800000 */
.L_x_360:
        /* <DEDUP_REMOVED lines=10> */
.L_x_363:
[----:B------:R-:W-:Y:S05]  /*194b0*/  BSYNC B1 ;  /* 0x0000000000017941 */ /* 0x000fea0003800000 */
.L_x_362:
        /* <DEDUP_REMOVED lines=10> */
.L_x_365:
[----:B------:R-:W-:Y:S05]  /*19560*/  BSYNC B1 ;  /* 0x0000000000017941 */ /* 0x000fea0003800000 */
.L_x_364:
        /* <DEDUP_REMOVED lines=13> */
.L_x_367:
[----:B------:R-:W-:Y:S05]  /*19640*/  BSYNC B1 ;  /* 0x0000000000017941 */ /* 0x000fea0003800000 */
.L_x_366:
        /* <DEDUP_REMOVED lines=10> */
.L_x_369:
[----:B------:R-:W-:Y:S05]  /*196f0*/  BSYNC B1 ;  /* 0x0000000000017941 */ /* 0x000fea0003800000 */
.L_x_368:
        /* <DEDUP_REMOVED lines=10> */
.L_x_371:
[----:B------:R-:W-:Y:S05]  /*197a0*/  BSYNC B1 ;  /* 0x0000000000017941 */ /* 0x000fea0003800000 */
.L_x_370:
        /* <DEDUP_REMOVED lines=10> */
.L_x_373:
[----:B------:R-:W-:Y:S05]  /*19850*/  BSYNC B1 ;  /* 0x0000000000017941 */ /* 0x000fea0003800000 */
.L_x_372:
        /* <DEDUP_REMOVED lines=13> */
.L_x_375:
[----:B------:R-:W-:Y:S05]  /*19930*/  BSYNC B1 ;  /* 0x0000000000017941 */ /* 0x000fea0003800000 */
.L_x_374:
        /* <DEDUP_REMOVED lines=10> */
.L_x_377:
[----:B------:R-:W-:Y:S05]  /*199e0*/  BSYNC B1 ;  /* 0x0000000000017941 */ /* 0x000fea0003800000 */
.L_x_376:
        /* <DEDUP_REMOVED lines=10> */
.L_x_379:
[----:B------:R-:W-:Y:S05]  /*19a90*/  BSYNC B1 ;  /* 0x0000000000017941 */ /* 0x000fea0003800000 */
.L_x_378:
        /* <DEDUP_REMOVED lines=10> */
.L_x_381:
[----:B------:R-:W-:Y:S05]  /*19b40*/  BSYNC B1 ;  /* 0x0000000000017941 */ /* 0x000fea0003800000 */
.L_x_380:
        /* <DEDUP_REMOVED lines=13> */
.L_x_383:
[----:B------:R-:W-:Y:S05]  /*19c20*/  BSYNC B1 ;  /* 0x0000000000017941 */ /* 0x000fea0003800000 */
.L_x_382:
        /* <DEDUP_REMOVED lines=10> */
.L_x_385:
[----:B------:R-:W-:Y:S05]  /*19cd0*/  BSYNC B1 ;  /* 0x0000000000017941 */ /* 0x000fea0003800000 */
.L_x_384:
        /* <DEDUP_REMOVED lines=10> */
.L_x_387:
[----:B------:R-:W-:Y:S05]  /*19d80*/  BSYNC B1 ;  /* 0x0000000000017941 */ /* 0x000fea0003800000 */
.L_x_386:
        /* <DEDUP_REMOVED lines=10> */
.L_x_389:
[----:B------:R-:W-:Y:S05]  /*19e30*/  BSYNC B1 ;  /* 0x0000000000017941 */ /* 0x000fea0003800000 */
.L_x_388:
        /* <DEDUP_REMOVED lines=13> */
.L_x_391:
[----:B------:R-:W-:Y:S05]  /*19f10*/  BSYNC B1 ;  /* 0x0000000000017941 */ /* 0x000fea0003800000 */
.L_x_390:
        /* <DEDUP_REMOVED lines=10> */
.L_x_393:
[----:B------:R-:W-:Y:S05]  /*19fc0*/  BSYNC B1 ;  /* 0x0000000000017941 */ /* 0x000fea0003800000 */
.L_x_392:
        /* <DEDUP_REMOVED lines=10> */
.L_x_395:
[----:B------:R-:W-:Y:S05]  /*1a070*/  BSYNC B1 ;  /* 0x0000000000017941 */ /* 0x000fea0003800000 */
.L_x_394:
        /* <DEDUP_REMOVED lines=10> */
.L_x_397:
[----:B------:R-:W-:Y:S05]  /*1a120*/  BSYNC B1 ;  /* 0x0000000000017941 */ /* 0x000fea0003800000 */
.L_x_396:
        /* <DEDUP_REMOVED lines=13> */
.L_x_399:
[----:B------:R-:W-:Y:S05]  /*1a200*/  BSYNC B1 ;  /* 0x0000000000017941 */ /* 0x000fea0003800000 */
.L_x_398:
        /* <DEDUP_REMOVED lines=10> */
.L_x_401:
[----:B------:R-:W-:Y:S05]  /*1a2b0*/  BSYNC B1 ;  /* 0x0000000000017941 */ /* 0x000fea0003800000 */
.L_x_400:
        /* <DEDUP_REMOVED lines=10> */
.L_x_403:
[----:B------:R-:W-:Y:S05]  /*1a360*/  BSYNC B1 ;  /* 0x0000000000017941 */ /* 0x000fea0003800000 */
.L_x_402:
        /* <DEDUP_REMOVED lines=10> */
.L_x_405:
[----:B------:R-:W-:Y:S05]  /*1a410*/  BSYNC B1 ;  /* 0x0000000000017941 */ /* 0x000fea0003800000 */
.L_x_404:
[----:B------:R-:W3:Y:S01]  /*1a420*/  LDL.LU R225, [R1+0x170] ;  /* 0x0001700001e17983 */ /* 0x000ee20000300800 */
[----:B0----5:R-:W-:Y:S01]  /*1a430*/  IMAD.U32 R224, R223, 0x10000, RZ ;  /* 0x00010000dfe07824 */ /* 0x021fe200078e00ff */
[----:B------:R-:W-:Y:S01]  /*1a440*/  ISETP.GT.AND P0, PT, R0, 0xb9, P0 ;  /* 0x000000b90000780c */ /* 0x000fe20000704270 */
[----:B------:R-:W-:Y:S02]  /*1a450*/  BSSY B1, `(.L_x_406) ;  /* 0x0000009000017945 */ /* 0x000fe40003800000 */
[----:B------:R-:W-:-:S04]  /*1a460*/  FMUL R224, R224, R16 ;  /* 0x00000010e0e07220 */ /* 0x000fc80000400000 */
[----:B---3--:R-:W-:Y:S01]  /*1a470*/  FFMA R224, R225, R2, R224 ;  /* 0x00000002e1e07223 */ /* 0x008fe200000000e0 */
[----:B------:R-:W-:-:S04]  /*1a480*/  @P3 MOV R225, R11 ;  /* 0x0000000b00e13202 */ /* 0x000fc80000000f00 */
[----:B------:R-:W-:Y:S01]  /*1a490*/  F2FP.BF16.F32.PACK_AB R230, RZ, R224 ;  /* 0x000000e0ffe6723e */ /* 0x000fe200000010ff */
[----:B------:R-:W-:-:S05]  /*1a4a0*/  @P3 IMAD.MOV.U32 R224, RZ, RZ, R10 ;  /* 0x000000ffffe03224 */ /* 0x000fca00078e000a */
[----:B------:R0:W-:Y:S01]  /*1a4b0*/  @P3 STG.E.U16 desc[UR44][R224.64+0x170], R230 ;  /* 0x000170e6e0003986 */ /* 0x0001e2000c10152c */
[----:B------:R-:W-:Y:S05]  /*1a4c0*/  @!P0 BRA `(.L_x_407) ;  /* 0x0000000000048947 */ /* 0x000fea0003800000 */
[----:B------:R3:W5:Y:S02]  /*1a4d0*/  LDG.E.LTC128B.U16 R223, desc[UR44][R6.64+0x172] ;  /* 0x0001722c06df7981 */ /* 0x000764000c1e1520 */
.L_x_407:
[----:B------:R-:W-:Y:S05]  /*1a4e0*/  BSYNC B1 ;  /* 0x0000000000017941 */ /* 0x000fea0003800000 */
.L_x_406:
[----:B-1234-:R-:W2:Y:S01]  /*1a4f0*/  LDL.LU R6, [R1+0x174] ;  /* 0x0001740001067983 */ /* 0x01eea20000300800 */
        /* <DEDUP_REMOVED lines=9> */
.L_x_409:
[----:B------:R-:W-:Y:S05]  /*1a590*/  BSYNC B1 ;  /* 0x0000000000017941 */ /* 0x000fea0003800000 */
.L_x_408:
[----:B------:R-:W3:Y:S01]  /*1a5a0*/  LDL.LU R6, [R1+0x178] ;  /* 0x0001780001067983 */ /* 0x000ee20000300800 */
[----:B-1---5:R-:W-:Y:S01]  /*1a5b0*/  IMAD.U32 R7, R223, 0x10000, RZ ;  /* 0x00010000df077824 */ /* 0x022fe200078e00ff */
[----:B------:R-:W-:Y:S01]  /*1a5c0*/  ISETP.GT.AND P1, PT, R0, 0xb9, P1 ;  /* 0x000000b90000780c */ /* 0x000fe20000f24270 */
[----:B------:R-:W-:Y:S02]  /*1a5d0*/  BSSY B1, `(.L_x_410) ;  /* 0x000000a000017945 */ /* 0x000fe40003800000 */
[----:B------:R-:W-:-:S04]  /*1a5e0*/  FMUL R7, R7, R16 ;  /* 0x0000001007077220 */ /* 0x000fc80000400000 */
[----:B---3--:R-:W-:Y:S01]  /*1a5f0*/  FFMA R7, R6, R2, R7 ;  /* 0x0000000206077223 */ /* 0x008fe20000000007 */
[----:B------:R-:W-:-:S04]  /*1a600*/  IADD3 R6, P0, R222, 0x100, RZ ;  /* 0x00000100de067810 */ /* 0x000fc80007f1e0ff */
[----:B------:R-:W-:-:S04]  /*1a610*/  F2FP.BF16.F32.PACK_AB R7, RZ, R7 ;  /* 0x00000007ff07723e */ /* 0x000fc800000010ff */
[----:B------:R-:W-:Y:S02]  /*1a620*/  PRMT R10, R7, 0x7610, R10 ;  /* 0x00007610070a7816 */ /* 0x000fe4000000000a */
[----:B------:R-:W-:-:S03]  /*1a630*/  IADD3.X R7, RZ, UR7, RZ, P0, !PT ;  /* 0x00000007ff077c10 */ /* 0x000fc600087fe4ff */
[----:B------:R1:W-:Y:S01]  /*1a640*/  @P2 STG.E.U16 desc[UR44][R12.64+0x170], R10 ;  /* 0x0001700a0c002986 */ /* 0x0003e2000c10152c */
[----:B------:R-:W-:Y:S05]  /*1a650*/  @!P1 BRA `(.L_x_411) ;  /* 0x0000000000049947 */ /* 0x000fea0003800000 */
[----:B------:R3:W5:Y:S02]  /*1a660*/  LDG.E.LTC128B.U16 R223, desc[UR44][R4.64+0x172] ;  /* 0x0001722c04df7981 */ /* 0x000764000c1e1520 */
.L_x_411:
[----:B------:R-:W-:Y:S05]  /*1a670*/  BSYNC B1 ;  /* 0x0000000000017941 */ /* 0x000fea0003800000 */
.L_x_410:
[----:B-1----:R-:W4:Y:S01]  /*1a680*/  LDL.LU R10, [R1+0x17c] ;  /* 0x00017c00010a7983 */ /* 0x002f220000300800 */
[----:B--23-5:R-:W-:Y:S01]  /*1a690*/  IMAD.U32 R5, R223, 0x10000, RZ ;  /* 0x00010000df057824 */ /* 0x02cfe200078e00ff */
[----:B------:R-:W-:Y:S01]  /*1a6a0*/  ISETP.GT.AND P0, PT, R3, 0x100, PT ;  /* 0x000001000300780c */ /* 0x000fe20003f04270 */
[----:B------:R-:W-:Y:S02]  /*1a6b0*/  IMAD R7, R7, R20, RZ ;  /* 0x0000001407077224 */ /* 0x000fe400078e02ff */
[----:B------:R-:W-:Y:S01]  /*1a6c0*/  FMUL R11, R5, R16 ;  /* 0x00000010050b7220 */ /* 0x000fe20000400000 */
[----:B------:R-:W-:Y:S01]  /*1a6d0*/  IMAD.WIDE.U32 R4, R6, R20, R216 ;  /* 0x0000001406047225 */ /* 0x000fe200078e00d8 */
[----:B------:R-:W-:-:S03]  /*1a6e0*/  ISETP.GT.AND P4, PT, R0, RZ, P0 ;  /* 0x000000ff0000720c */ /* 0x000fc60000784270 */
[----:B------:R-:W-:-:S04]  /*1a6f0*/  IMAD R7, R6, R21, R7 ;  /* 0x0000001506077224 */ /* 0x000fc800078e0207 */
[----:B------:R-:W-:Y:S02]  /*1a700*/  IMAD.IADD R5, R5, 0x1, R7 ;  /* 0x0000000105057824 */ /* 0x000fe400078e0207 */
[----:B----4-:R-:W-:Y:S01]  /*1a710*/  FFMA R11, R10, R2, R11 ;  /* 0x000000020a0b7223 */ /* 0x010fe2000000000b */
[----:B------:R-:W-:-:S04]  /*1a720*/  LEA R10, P2, R4, R18, 0x1 ;  /* 0x00000012040a7211 */ /* 0x000fc800078408ff */
[----:B------:R-:W-:Y:S02]  /*1a730*/  F2FP.BF16.F32.PACK_AB R12, RZ, R11 ;  /* 0x0000000bff0c723e */ /* 0x000fe400000010ff */
[----:B------:R-:W-:Y:S02]  /*1a740*/  LEA.HI.X R11, R4, R19, R5, 0x1, P2 ;  /* 0x00000013040b7211 */ /* 0x000fe400010f0c05 */
[----:B------:R-:W-:-:S05]  /*1a750*/  PRMT R13, R12, 0x7610, R13 ;  /* 0x000076100c0d7816 */ /* 0x000fca000000000d */
[----:B------:R1:W-:Y:S04]  /*1a760*/  @P1 STG.E.U16 desc[UR44][R14.64+0x172], R13 ;  /* 0x0001720d0e001986 */ /* 0x0003e8000c10152c */
[----:B------:R2:W0:Y:S01]  /*1a770*/  @P4 LDG.E.LTC128B.U16 R223, desc[UR44][R10.64] ;  /* 0x0000002c0adf4981 */ /* 0x000422000c1e1520 */
[----:B------:R-:W-:Y:S01]  /*1a780*/  IMAD.WIDE.U32 R4, R6, R20, R22 ;  /* 0x0000001406047225 */ /* 0x000fe200078e0016 */
[----:B------:R-:W-:Y:S01]  /*1a790*/  USHF.L.U64.HI UR4, UR8, 0x9, UR9 ;  /* 0x0000000908047899 */ /* 0x000fe20008010209 */
[----:B------:R-:W-:Y:S01]  /*1a7a0*/  ISETP.GT.AND P2, PT, R0, 0x1, P0 ;  /* 0x000000010000780c */ /* 0x000fe20000744270 */
[----:B------:R-:W-:Y:S01]  /*1a7b0*/  BSSY B1, `(.L_x_412) ;  /* 0x0000010000017945 */ /* 0x000fe20003800000 */
[----:B------:R-:W-:Y:S01]  /*1a7c0*/  IMAD.U32 R231, RZ, RZ, UR8 ;  /* 0x00000008ffe77e24 */ /* 0x000fe2000f8e00ff */
[----:B------:R-:W-:-:S03]  /*1a7d0*/  IADD3 R5, R7, R5, RZ ;  /* 0x0000000507057210 */ /* 0x000fc60007ffe0ff */
[----:B-1----:R-:W-:Y:S01]  /*1a7e0*/  IMAD.WIDE.U32 R12, R218, UR42, R4 ;  /* 0x0000002ada0c7c25 */ /* 0x002fe2000f8e0004 */
[----:B------:R-:W-:-:S04]  /*1a7f0*/  LEA R4, P1, R231, R8, 0x9 ;  /* 0x00000008e7047211 */ /* 0x000fc800078248ff */
[----:B------:R-:W-:Y:S02]  /*1a800*/  IADD3 R5, R219, R13, RZ ;  /* 0x0000000ddb057210 */ /* 0x000fe40007ffe0ff */
[----:B--2---:R-:W-:-:S04]  /*1a810*/  LEA R10, P3, R12, R18, 0x1 ;  /* 0x000000120c0a7211 */ /* 0x004fc800078608ff */
[----:B------:R-:W-:Y:S02]  /*1a820*/  LEA.HI.X R11, R12, R19, R5, 0x1, P3 ;  /* 0x000000130c0b7211 */ /* 0x000fe400018f0c05 */
[----:B------:R-:W-:Y:S01]  /*1a830*/  IADD3.X R5, R9, UR4, RZ, P1, !PT ;  /* 0x0000000409057c10 */ /* 0x000fe20008ffe4ff */
[----:B0-----:R-:W-:-:S04]  /*1a840*/  IMAD.U32 R225, R223, 0x10000, RZ ;  /* 0x00010000dfe17824 */ /* 0x001fc800078e00ff */
[----:B------:R-:W-:-:S04]  /*1a850*/  FMUL R225, R225, R16 ;  /* 0x00000010e1e17220 */ /* 0x000fc80000400000 */
[----:B------:R-:W-:-:S05]  /*1a860*/  FFMA R225, R120, R2, R225 ;  /* 0x0000000278e17223 */ /* 0x000fca00000000e1 */
[----:B------:R-:W-:-:S05]  /*1a870*/  F2FP.BF16.F32.PACK_AB R225, RZ, R225 ;  /* 0x000000e1ffe1723e */ /* 0x000fca00000010ff */
[----:B------:R0:W-:Y:S01]  /*1a880*/  @P4 STG.E.U16 desc[UR44][R4.64], R225 ;  /* 0x000000e104004986 */ /* 0x0001e2000c10152c */
[----:B------:R-:W-:Y:S05]  /*1a890*/  @!P2 BRA `(.L_x_413) ;  /* 0x000000000004a947 */ /* 0x000fea0003800000 */
[----:B------:R1:W5:Y:S02]  /*1a8a0*/  LDG.E.LTC128B.U16 R223, desc[UR44][R10.64+0x2] ;  /* 0x0000022c0adf7981 */ /* 0x000364000c1e1520 */
.L_x_413:
[----:B------:R-:W-:Y:S05]  /*1a8b0*/  BSYNC B1 ;  /* 0x0000000000017941 */ /* 0x000fea0003800000 */
.L_x_412:
[----:B-----5:R-:W-:Y:S01]  /*1a8c0*/  IMAD.U32 R13, R223, 0x10000, RZ ;  /* 0x00010000df0d7824 */ /* 0x020fe200078e00ff */
[----:B------:R-:W-:Y:S01]  /*1a8d0*/  ISETP.GT.AND P1, PT, R3, 0x108, PT ;  /* 0x000001080300780c */ /* 0x000fe20003f24270 */
[----:B------:R-:W-:Y:S01]  /*1a8e0*/  IMAD.WIDE.U32 R14, R6, R20, R226 ;  /* 0x00000014060e7225 */ /* 0x000fe200078e00e2 */
[----:B------:R-:W-:Y:S03]  /*1a8f0*/  BSSY B1, `(.L_x_414) ;  /* 0x000000f000017945 */ /* 0x000fe60003800000 */
[----:B------:R-:W-:Y:S01]  /*1a900*/  FMUL R12, R13, R16 ;  /* 0x000000100d0c7220 */ /* 0x000fe20000400000 */
[----:B------:R-:W-:Y:S01]  /*1a910*/  ISETP.GT.AND P3, PT, R0, RZ, P1 ;  /* 0x000000ff0000720c */ /* 0x000fe20000f64270 */
[----:B------:R-:W-:Y:S01]  /*1a920*/  IMAD.IADD R15, R7, 0x1, R15 ;  /* 0x00000001070f7824 */ /* 0x000fe200078e020f */
[----:B------:R-:W-:Y:S01]  /*1a930*/  IADD3 R7, P4, R220, R14, RZ ;  /* 0x0000000edc077210 */ /* 0x000fe20007f9e0ff */
[----:B------:R-:W-:Y:S01]  /*1a940*/  FFMA R12, R121, R2, R12 ;  /* 0x00000002790c7223 */ /* 0x000fe2000000000c */
[----:B------:R-:W-:-:S04]  /*1a950*/  IADD3 R14, P5, R22, R14, RZ ;  /* 0x0000000e160e7210 */ /* 0x000fc80007fbe0ff */
[----:B------:R-:W-:Y:S02]  /*1a960*/  F2FP.BF16.F32.PACK_AB R13, RZ, R12 ;  /* 0x0000000cff0d723e */ /* 0x000fe400000010ff */
[----:B------:R-:W-:Y:S01]  /*1a970*/  IADD3.X R12, R15, R217, RZ, P4, !PT ;  /* 0x000000d90f0c7210 */ /* 0x000fe200027fe4ff */
[----:B------:R-:W-:Y:S01]  /*1a980*/  IMAD.X R15, R23, 0x1, R15, P5 ;  /* 0x00000001170f7824 */ /* 0x000fe200028e060f */
[C---:B------:R-:W-:Y:S01]  /*1a990*/  LEA R6, P4, R7.reuse, R18, 0x1 ;  /* 0x0000001207067211 */ /* 0x040fe200078808ff */
[----:B------:R2:W-:Y:S03]  /*1a9a0*/  @P2 STG.E.U16 desc[UR44][R4.64+0x2], R13 ;  /* 0x0000020d04002986 */ /* 0x0005e6000c10152c */
[----:B------:R-:W-:Y:S01]  /*1a9b0*/  LEA.HI.X R7, R7, R19, R12, 0x1, P4 ;  /* 0x0000001307077211 */ /* 0x000fe200020f0c0c */
[----:B------:R-:W-:Y:S08]  /*1a9c0*/  @!P3 BRA `(.L_x_415) ;  /* 0x000000000004b947 */ /* 0x000ff00003800000 */
[----:B------:R3:W5:Y:S02]  /*1a9d0*/  LDG.E.LTC128B.U16 R223, desc[UR44][R6.64] ;  /* 0x0000002c06df7981 */ /* 0x000764000c1e1520 */
.L_x_415:
[----:B------:R-:W-:Y:S05]  /*1a9e0*/  BSYNC B1 ;  /* 0x0000000000017941 */ /* 0x000fea0003800000 */
.L_x_414:
[----:B---3-5:R-:W-:Y:S01]  /*1a9f0*/  IMAD.U32 R7, R223, 0x10000, RZ ;  /* 0x00010000df077824 */ /* 0x028fe200078e00ff */
[----:B------:R-:W-:Y:S01]  /*1aa00*/  IADD3 R12, P2, R4, R229, RZ ;  /* 0x000000e5040c7210 */ /* 0x000fe20007f5e0ff */
[----:B------:R-:W-:Y:S01]  /*1aa10*/  IMAD.WIDE.U32 R14, R218, UR42, R14 ;  /* 0x0000002ada0e7c25 */ /* 0x000fe2000f8e000e */
[----:B------:R-:W-:Y:S03]  /*1aa20*/  BSSY B1, `(.L_x_416) ;  /* 0x000000c000017945 */ /* 0x000fe60003800000 */
[----:B------:R-:W-:Y:S01]  /*1aa30*/  FMUL R7, R7, R16 ;  /* 0x0000001007077220 */ /* 0x000fe20000400000 */
[----:B--2---:R-:W-:-:S03]  /*1aa40*/  IADD3 R13, R219, R15, RZ ;  /* 0x0000000fdb0d7210 */ /* 0x004fc60007ffe0ff */
[----:B------:R-:W-:Y:S01]  /*1aa50*/  FFMA R7, R122, R2, R7 ;  /* 0x000000027a077223 */ /* 0x000fe20000000007 */
        /* <DEDUP_REMOVED lines=8> */
.L_x_417:
[----:B------:R-:W-:Y:S05]  /*1aae0*/  BSYNC B1 ;  /* 0x0000000000017941 */ /* 0x000fea0003800000 */
.L_x_416:
[----:B--2--5:R-:W-:Y:S01]  /*1aaf0*/  IMAD.U32 R15, R223, 0x10000, RZ ;  /* 0x00010000df0f7824 */ /* 0x024fe200078e00ff */
[----:B------:R-:W-:Y:S01]  /*1ab00*/  ISETP.GT.AND P3, PT, R0, 0x8, P0 ;  /* 0x000000080000780c */ /* 0x000fe20000764270 */
[----:B------:R-:W-:Y:S02]  /*1ab10*/  BSSY B1, `(.L_x_418) ;  /* 0x0000009000017945 */ /* 0x000fe40003800000 */
[----:B------:R-:W-:-:S04]  /*1ab20*/  FMUL R14, R15, R16 ;  /* 0x000000100f0e7220 */ /* 0x000fc80000400000 */
[----:B------:R-:W-:Y:S01]  /*1ab30*/  FFMA R123, R123, R2, R14 ;  /* 0x000000027b7b7223 */ /* 0x000fe2000000000e */
[----:B------:R-:W-:-:S04]  /*1ab40*/  IADD3 R14, P2, R229, R4, RZ ;  /* 0x00000004e50e7210 */ /* 0x000fc80007f5e0ff */
[----:B------:R-:W-:Y:S02]  /*1ab50*/  F2FP.BF16.F32.PACK_AB R123, RZ, R123 ;  /* 0x0000007bff7b723e */ /* 0x000fe400000010ff */
[----:B------:R-:W-:-:S05]  /*1ab60*/  IADD3.X R15, R228, R5, RZ, P2, !PT ;  /* 0x00000005e40f7210 */ /* 0x000fca00017fe4ff */
[----:B------:R2:W-:Y:S01]  /*1ab70*/  @P4 STG.E.U16 desc[UR44][R14.64+0x2], R123 ;  /* 0x0000027b0e004986 */ /* 0x0005e2000c10152c */
[----:B------:R-:W-:Y:S05]  /*1ab80*/  @!P3 BRA `(.L_x_419) ;  /* 0x000000000004b947 */ /* 0x000fea0003800000 */
[----:B------:R4:W5:Y:S02]  /*1ab90*/  LDG.E.LTC128B.U16 R223, desc[UR44][R10.64+0x10] ;  /* 0x0000102c0adf7981 */ /* 0x000964000c1e1520 */
.L_x_419:
[----:B------:R-:W-:Y:S05]  /*1aba0*/  BSYNC B1 ;  /* 0x0000000000017941 */ /* 0x000fea0003800000 */
.L_x_418:
[----:B-----5:R-:W-:Y:S01]  /*1abb0*/  IMAD.U32 R121, R223, 0x10000, RZ ;  /* 0x00010000df797824 */ /* 0x020fe200078e00ff */
[----:B------:R-:W-:Y:S01]  /*1abc0*/  ISETP.GT.AND P2, PT, R0, 0x9, P0 ;  /* 0x000000090000780c */ /* 0x000fe20000744270 */
[----:B------:R-:W-:Y:S01]  /*1abd0*/  @P3 IMAD.MOV.U32 R120, RZ, RZ, R4 ;  /* 0x000000ffff783224 */ /* 0x000fe200078e0004 */
[----:B------:R-:W-:Y:S01]  /*1abe0*/  BSSY B1, `(.L_x_420) ;  /* 0x0000009000017945 */ /* 0x000fe20003800000 */
[----:B------:R-:W-:-:S04]  /*1abf0*/  FMUL R121, R121, R16 ;  /* 0x0000001079797220 */ /* 0x000fc80000400000 */
[----:B------:R-:W-:-:S05]  /*1ac00*/  FFMA R121, R124, R2, R121 ;  /* 0x000000027c797223 */ /* 0x000fca0000000079 */
[----:B------:R-:W-:-:S04]  /*1ac10*/  F2FP.BF16.F32.PACK_AB R121, RZ, R121 ;  /* 0x00000079ff79723e */ /* 0x000fc800000010ff */
[----:B------:R-:W-:Y:S02]  /*1ac20*/  PRMT R122, R121, 0x7610, R122 ;  /* 0x00007610797a7816 */ /* 0x000fe4000000007a */
[----:B------:R-:W-:-:S05]  /*1ac30*/  @P3 MOV R121, R5 ;  /* 0x0000000500793202 */ /* 0x000fca0000000f00 */
[----:B------:R0:W-:Y:S01]  /*1ac40*/  @P3 STG.E.U16 desc[UR44][R120.64+0x10], R122 ;  /* 0x0000107a78003986 */ /* 0x0001e2000c10152c */
[----:B------:R-:W-:Y:S05]  /*1ac50*/  @!P2 BRA `(.L_x_421) ;  /* 0x000000000004a947 */ /* 0x000fea0003800000 */
[----:B------:R0:W5:Y:S02]  /*1ac60*/  LDG.E.LTC128B.U16 R223, desc[UR44][R10.64+0x12] ;  /* 0x0000122c0adf7981 */ /* 0x000164000c1e1520 */
.L_x_421:
[----:B------:R-:W-:Y:S05]  /*1ac70*/  BSYNC B1 ;  /* 0x0000000000017941 */ /* 0x000fea0003800000 */
.L_x_420:
[----:B0----5:R-:W-:Y:S01]  /*1ac80*/  IMAD.U32 R121, R223, 0x10000, RZ ;  /* 0x00010000df797824 */ /* 0x021fe200078e00ff */
[----:B------:R-:W-:Y:S01]  /*1ac90*/  ISETP.GT.AND P3, PT, R0, 0x8, P1 ;  /* 0x000000080000780c */ /* 0x000fe20000f64270 */
[----:B------:R-:W-:Y:S02]  /*1aca0*/  BSSY B1, `(.L_x_422) ;  /* 0x0000007000017945 */ /* 0x000fe40003800000 */
[----:B------:R-:W-:-:S04]  /*1acb0*/  FMUL R120, R121, R16 ;  /* 0x0000001079787220 */ /* 0x000fc80000400000 */
[----:B------:R-:W-:-:S05]  /*1acc0*/  FFMA R120, R125, R2, R120 ;  /* 0x000000027d787223 */ /* 0x000fca0000000078 */
[----:B------:R-:W-:-:S05]  /*1acd0*/  F2FP.BF16.F32.PACK_AB R120, RZ, R120 ;  /* 0x00000078ff78723e */ /* 0x000fca00000010ff */
[----:B------:R0:W-:Y:S01]  /*1ace0*/  @P2 STG.E.U16 desc[UR44][R4.64+0x12], R120 ;  /* 0x0000127804002986 */ /* 0x0001e2000c10152c */
[----:B------:R-:W-:Y:S05]  /*1acf0*/  @!P3 BRA `(.L_x_423) ;  /* 0x000000000004b947 */ /* 0x000fea0003800000 */
[----:B------:R0:W5:Y:S02]  /*1ad00*/  LDG.E.LTC128B.U16 R223, desc[UR44][R6.64+0x10] ;  /* 0x0000102c06df7981 */ /* 0x000164000c1e1520 */
.L_x_423:
[----:B------:R-:W-:Y:S05]  /*1ad10*/  BSYNC B1 ;  /* 0x0000000000017941 */ /* 0x000fea0003800000 */
.L_x_422:
[----:B-----5:R-:W-:Y:S01]  /*1ad20*/  IMAD.U32 R121, R223, 0x10000, RZ ;  /* 0x00010000df797824 */ /* 0x020fe200078e00ff */
        /* <DEDUP_REMOVED lines=8> */
.L_x_425:
[----:B------:R-:W-:Y:S05]  /*1adb0*/  BSYNC B1 ;  /* 0x0000000000017941 */ /* 0x000fea0003800000 */
.L_x_424:
[----:B0----5:R-:W-:Y:S01]  /*1adc0*/  SHF.L.U32 R121, R223, 0x10, RZ ;  /* 0x00000010df797819 */ /* 0x021fe200000006ff */
[----:B------:R-:W-:Y:S01]  /*1add0*/  BSSY B1, `(.L_x_426) ;  /* 0x0000008000017945 */ /* 0x000fe20003800000 */
[----:B------:R-:W-:-:S03]  /*1ade0*/  ISETP.GT.AND P3, PT, R0, 0x10, P0 ;  /* 0x000000100000780c */ /* 0x000fc60000764270 */
[----:B------:R-:W-:-:S04]  /*1adf0*/  FMUL R120, R121, R16 ;  /* 0x0000001079787220 */ /* 0x000fc80000400000 */
[----:B------:R-:W-:-:S05]  /*1ae00*/  FFMA R120, R127, R2, R120 ;  /* 0x000000027f787223 */ /* 0x000fca0000000078 */
[----:B------:R-:W-:-:S05]  /*1ae10*/  F2FP.BF16.F32.PACK_AB R120, RZ, R120 ;  /* 0x00000078ff78723e */ /* 0x000fca00000010ff */
[----:B------:R0:W-:Y:S01]  /*1ae20*/  @P2 STG.E.U16 desc[UR44][R14.64+0x12], R120 ;  /* 0x000012780e002986 */ /* 0x0001e2000c10152c */
[----:B------:R-:W-:Y:S05]  /*1ae30*/  @!P3 BRA `(.L_x_427) ;  /* 0x000000000004b947 */ /* 0x000fea0003800000 */
[----:B------:R0:W5:Y:S02]  /*1ae40*/  LDG.E.LTC128B.U16 R223, desc[UR44][R10.64+0x20] ;  /* 0x0000202c0adf7981 */ /* 0x000164000c1e1520 */
.L_x_427:
[----:B------:R-:W-:Y:S05]  /*1ae50*/  BSYNC B1 ;  /* 0x0000000000017941 */ /* 0x000fea0003800000 */
.L_x_426:
[----:B-----5:R-:W-:Y:S01]  /*1ae60*/  IMAD.U32 R121, R223, 0x10000, RZ ;  /* 0x00010000df797824 */ /* 0x020fe200078e00ff */
[----:B------:R-:W-:Y:S01]  /*1ae70*/  ISETP.GT.AND P2, PT, R0, 0x11, P0 ;  /* 0x000000110000780c */ /* 0x000fe20000744270 */
[----:B0-----:R-:W-:Y:S01]  /*1ae80*/  @P3 IMAD.MOV.U32 R120, RZ, RZ, R4 ;  /* 0x000000ffff783224 */ /* 0x001fe200078e0004 */
        /* <DEDUP_REMOVED lines=9> */
.L_x_429:
[----:B------:R-:W-:Y:S05]  /*1af20*/  BSYNC B1 ;  /* 0x0000000000017941 */ /* 0x000fea0003800000 */
.L_x_428:
        /* <DEDUP_REMOVED lines=9> */
.L_x_431:
[----:B------:R-:W-:Y:S05]  /*1afc0*/  BSYNC B1 ;  /* 0x0000000000017941 */ /* 0x000fea0003800000 */
.L_x_430:
        /* <DEDUP_REMOVED lines=9> */
.L_x_433:
[----:B------:R-:W-:Y:S05]  /*1b060*/  BSYNC B1 ;  /* 0x0000000000017941 */ /* 0x000fea0003800000 */
.L_x_432:
        /* <DEDUP_REMOVED lines=9> */
.L_x_435:
[----:B------:R-:W-:Y:S05]  /*1b100*/  BSYNC B1 ;  /* 0x0000000000017941 */ /* 0x000fea0003800000 */
.L_x_434:
        /* <DEDUP_REMOVED lines=12> */
.L_x_437:
[----:B------:R-:W-:Y:S05]  /*1b1d0*/  BSYNC B1 ;  /* 0x0000000000017941 */ /* 0x000fea0003800000 */
.L_x_436:
        /* <DEDUP_REMOVED lines=9> */
.L_x_439:
[----:B------:R-:W-:Y:S05]  /*1b270*/  BSYNC B1 ;  /* 0x0000000000017941 */ /* 0x000fea0003800000 */
.L_x_438:
        /* <DEDUP_REMOVED lines=9> */
.L_x_441:
[----:B------:R-:W-:Y:S05]  /*1b310*/  BSYNC B1 ;  /* 0x0000000000017941 */ /* 0x000fea0003800000 */
.L_x_440:
        /* <DEDUP_REMOVED lines=9> */
.L_x_443:
[----:B------:R-:W-:Y:S05]  /*1b3b0*/  BSYNC B1 ;  /* 0x0000000000017941 */ /* 0x000fea0003800000 */
.L_x_442:
        /* <DEDUP_REMOVED lines=12> */
.L_x_445:
[----:B------:R-:W-:Y:S05]  /*1b480*/  BSYNC B1 ;  /* 0x0000000000017941 */ /* 0x000fea0003800000 */
.L_x_444:
        /* <DEDUP_REMOVED lines=9> */
.L_x_447:
[----:B------:R-:W-:Y:S05]  /*1b520*/  BSYNC B1 ;  /* 0x0000000000017941 */ /* 0x000fea0003800000 */
.L_x_446:
        /* <DEDUP_REMOVED lines=9> */
.L_x_449:
[----:B------:R-:W-:Y:S05]  /*1b5c0*/  BSYNC B1 ;  /* 0x0000000000017941 */ /* 0x000fea0003800000 */
.L_x_448:
        /* <DEDUP_REMOVED lines=9> */
.L_x_451:
[----:B------:R-:W-:Y:S05]  /*1b660*/  BSYNC B1 ;  /* 0x0000000000017941 */ /* 0x000fea0003800000 */
.L_x_450:
        /* <DEDUP_REMOVED lines=12> */
.L_x_453:
[----:B------:R-:W-:Y:S05]  /*1b730*/  BSYNC B1 ;  /* 0x0000000000017941 */ /* 0x000fea0003800000 */
.L_x_452:
        /* <DEDUP_REMOVED lines=9> */
.L_x_455:
[----:B------:R-:W-:Y:S05]  /*1b7d0*/  BSYNC B1 ;  /* 0x0000000000017941 */ /* 0x000fea0003800000 */
.L_x_454:
        /* <DEDUP_REMOVED lines=9> */
.L_x_457:
[----:B------:R-:W-:Y:S05]  /*1b870*/  BSYNC B1 ;  /* 0x0000000000017941 */ /* 0x000fea0003800000 */
.L_x_456:
        /* <DEDUP_REMOVED lines=9> */
.L_x_459:
[----:B------:R-:W-:Y:S05]  /*1b910*/  BSYNC B1 ;  /* 0x0000000000017941 */ /* 0x000fea0003800000 */
.L_x_458:
        /* <DEDUP_REMOVED lines=12> */
.L_x_461:
[----:B------:R-:W-:Y:S05]  /*1b9e0*/  BSYNC B1 ;  /* 0x0000000000017941 */ /* 0x000fea0003800000 */
.L_x_460:
        /* <DEDUP_REMOVED lines=9> */
.L_x_463:
[----:B------:R-:W-:Y:S05]  /*1ba80*/  BSYNC B1 ;  /* 0x0000000000017941 */ /* 0x000fea0003800000 */
.L_x_462:
        /* <DEDUP_REMOVED lines=9> */
.L_x_465:
[----:B------:R-:W-:Y:S05]  /*1bb20*/  BSYNC B1 ;  /* 0x0000000000017941 */ /* 0x000fea0003800000 */
.L_x_464:
        /* <DEDUP_REMOVED lines=9> */
.L_x_467:
[----:B------:R-:W-:Y:S05]  /*1bbc0*/  BSYNC B1 ;  /* 0x0000000000017941 */ /* 0x000fea0003800000 */
.L_x_466:
        /* <DEDUP_REMOVED lines=12> */
.L_x_469:
[----:B------:R-:W-:Y:S05]  /*1bc90*/  BSYNC B1 ;  /* 0x0000000000017941 */ /* 0x000fea0003800000 */
.L_x_468:
        /* <DEDUP_REMOVED lines=9> */
.L_x_471:
[----:B------:R-:W-:Y:S05]  /*1bd30*/  BSYNC B1 ;  /* 0x0000000000017941 */ /* 0x000fea0003800000 */
.L_x_470:
        /* <DEDUP_REMOVED lines=9> */
.L_x_473:
[----:B------:R-:W-:Y:S05]  /*1bdd0*/  BSYNC B1 ;  /* 0x0000000000017941 */ /* 0x000fea0003800000 */
.L_x_472:
        /* <DEDUP_REMOVED lines=9> */
.L_x_475:
[----:B------:R-:W-:Y:S05]  /*1be70*/  BSYNC B1 ;  /* 0x0000000000017941 */ /* 0x000fea0003800000 */
.L_x_474:
        /* <DEDUP_REMOVED lines=12> */
.L_x_477:
[----:B------:R-:W-:Y:S05]  /*1bf40*/  BSYNC B1 ;  /* 0x0000000000017941 */ /* 0x000fea0003800000 */
.L_x_476:
        /* <DEDUP_REMOVED lines=9> */
.L_x_479:
[----:B------:R-:W-:Y:S05]  /*1bfe0*/  BSYNC B1 ;  /* 0x0000000000017941 */ /* 0x000fea0003800000 */
.L_x_478:
        /* <DEDUP_REMOVED lines=9> */
.L_x_481:
[----:B------:R-:W-:Y:S05]  /*1c080*/  BSYNC B1 ;  /* 0x0000000000017941 */ /* 0x000fea0003800000 */
.L_x_480:
        /* <DEDUP_REMOVED lines=9> */
.L_x_483:
[----:B------:R-:W-:Y:S05]  /*1c120*/  BSYNC B1 ;  /* 0x0000000000017941 */ /* 0x000fea0003800000 */
.L_x_482:
        /* <DEDUP_REMOVED lines=12> */
.L_x_485:
[----:B------:R-:W-:Y:S05]  /*1c1f0*/  BSYNC B1 ;  /* 0x0000000000017941 */ /* 0x000fea0003800000 */
.L_x_484:
        /* <DEDUP_REMOVED lines=9> */
.L_x_487:
[----:B------:R-:W-:Y:S05]  /*1c290*/  BSYNC B1 ;  /* 0x0000000000017941 */ /* 0x000fea0003800000 */
.L_x_486:
        /* <DEDUP_REMOVED lines=9> */
.L_x_489:
[----:B------:R-:W-:Y:S05]  /*1c330*/  BSYNC B1 ;  /* 0x0000000000017941 */ /* 0x000fea0003800000 */
.L_x_488:
        /* <DEDUP_REMOVED lines=9> */
.L_x_491:
[----:B------:R-:W-:Y:S05]  /*1c3d0*/  BSYNC B1 ;  /* 0x0000000000017941 */ /* 0x000fea0003800000 */
.L_x_490:
        /* <DEDUP_REMOVED lines=12> */
.L_x_493:
[----:B------:R-:W-:Y:S05]  /*1c4a0*/  BSYNC B1 ;  /* 0x0000000000017941 */ /* 0x000fea0003800000 */
.L_x_492:
        /* <DEDUP_REMOVED lines=9> */
.L_x_495:
[----:B------:R-:W-:Y:S05]  /*1c540*/  BSYNC B1 ;  /* 0x0000000000017941 */ /* 0x000fea0003800000 */
.L_x_494:
        /* <DEDUP_REMOVED lines=9> */
.L_x_497:
[----:B------:R-:W-:Y:S05]  /*1c5e0*/  BSYNC B1 ;  /* 0x0000000000017941 */ /* 0x000fea0003800000 */
.L_x_496:
        /* <DEDUP_REMOVED lines=9> */
.L_x_499:
[----:B------:R-:W-:Y:S05]  /*1c680*/  BSYNC B1 ;  /* 0x0000000000017941 */ /* 0x000fea0003800000 */
.L_x_498:
        /* <DEDUP_REMOVED lines=12> */
.L_x_501:
[----:B------:R-:W-:Y:S05]  /*1c750*/  BSYNC B1 ;  /* 0x0000000000017941 */ /* 0x000fea0003800000 */
.L_x_500:
        /* <DEDUP_REMOVED lines=9> */
.L_x_503:
[----:B------:R-:W-:Y:S05]  /*1c7f0*/  BSYNC B1 ;  /* 0x0000000000017941 */ /* 0x000fea0003800000 */
.L_x_502:
        /* <DEDUP_REMOVED lines=9> */
.L_x_505:
[----:B------:R-:W-:Y:S05]  /*1c890*/  BSYNC B1 ;  /* 0x0000000000017941 */ /* 0x000fea0003800000 */
.L_x_504:
        /* <DEDUP_REMOVED lines=9> */
.L_x_507:
[----:B------:R-:W-:Y:S05]  /*1c930*/  BSYNC B1 ;  /* 0x0000000000017941 */ /* 0x000fea0003800000 */
.L_x_506:
        /* <DEDUP_REMOVED lines=12> */
.L_x_509:
[----:B------:R-:W-:Y:S05]  /*1ca00*/  BSYNC B1 ;  /* 0x0000000000017941 */ /* 0x000fea0003800000 */
.L_x_508:
        /* <DEDUP_REMOVED lines=9> */
.L_x_511:
[----:B------:R-:W-:Y:S05]  /*1caa0*/  BSYNC B1 ;  /* 0x0000000000017941 */ /* 0x000fea0003800000 */
.L_x_510:
        /* <DEDUP_REMOVED lines=9> */
.L_x_513:
[----:B------:R-:W-:Y:S05]  /*1cb40*/  BSYNC B1 ;  /* 0x0000000000017941 */ /* 0x000fea0003800000 */
.L_x_512:
        /* <DEDUP_REMOVED lines=9> */
.L_x_515:
[----:B------:R-:W-:Y:S05]  /*1cbe0*/  BSYNC B1 ;  /* 0x0000000000017941 */ /* 0x000fea0003800000 */
.L_x_514:
        /* <DEDUP_REMOVED lines=12> */
.L_x_517:
[----:B------:R-:W-:Y:S05]  /*1ccb0*/  BSYNC B1 ;  /* 0x0000000000017941 */ /* 0x000fea0003800000 */
.L_x_516:
        /* <DEDUP_REMOVED lines=9> */
.L_x_519:
[----:B------:R-:W-:Y:S05]  /*1cd50*/  BSYNC B1 ;  /* 0x0000000000017941 */ /* 0x000fea0003800000 */
.L_x_518:
        /* <DEDUP_REMOVED lines=9> */
.L_x_521:
[----:B------:R-:W-:Y:S05]  /*1cdf0*/  BSYNC B1 ;  /* 0x0000000000017941 */ /* 0x000fea0003800000 */
.L_x_520:
        /* <DEDUP_REMOVED lines=9> */
.L_x_523:
[----:B------:R-:W-:Y:S05]  /*1ce90*/  BSYNC B1 ;  /* 0x0000000000017941 */ /* 0x000fea0003800000 */
.L_x_522:
        /* <DEDUP_REMOVED lines=12> */
.L_x_525:
[----:B------:R-:W-:Y:S05]  /*1cf60*/  BSYNC B1 ;  /* 0x0000000000017941 */ /* 0x000fea0003800000 */
.L_x_524:
        /* <DEDUP_REMOVED lines=9> */
.L_x_527:
[----:B------:R-:W-:Y:S05]  /*1d000*/  BSYNC B1 ;  /* 0x0000000000017941 */ /* 0x000fea0003800000 */
.L_x_526:
        /* <DEDUP_REMOVED lines=9> */
.L_x_529:
[----:B------:R-:W-:Y:S05]  /*1d0a0*/  BSYNC B1 ;  /* 0x0000000000017941 */ /* 0x000fea0003800000 */
.L_x_528:
        /* <DEDUP_REMOVED lines=9> */
.L_x_531:
[----:B------:R-:W-:Y:S05]  /*1d140*/  BSYNC B1 ;  /* 0x0000000000017941 */ /* 0x000fea0003800000 */
.L_x_530:
        /* <DEDUP_REMOVED lines=12> */
.L_x_533:
[----:B------:R-:W-:Y:S05]  /*1d210*/  BSYNC B1 ;  /* 0x0000000000017941 */ /* 0x000fea0003800000 */
.L_x_532:
        /* <DEDUP_REMOVED lines=9> */
.L_x_535:
[----:B------:R-:W-:Y:S05]  /*1d2b0*/  BSYNC B1 ;  /* 0x0000000000017941 */ /* 0x000fea0003800000 */
.L_x_534:
        /* <DEDUP_REMOVED lines=9> */
.L_x_537:
[----:B------:R-:W-:Y:S05]  /*1d350*/  BSYNC B1 ;  /* 0x0000000000017941 */ /* 0x000fea0003800000 */
.L_x_536:
        /* <DEDUP_REMOVED lines=9> */
.L_x_539:
[----:B------:R-:W-:Y:S05]  /*1d3f0*/  BSYNC B1 ;  /* 0x0000000000017941 */ /* 0x000fea0003800000 */
.L_x_538:
        /* <DEDUP_REMOVED lines=12> */
.L_x_541:
[----:B------:R-:W-:Y:S05]  /*1d4c0*/  BSYNC B1 ;  /* 0x0000000000017941 */ /* 0x000fea0003800000 */
.L_x_540:
        /* <DEDUP_REMOVED lines=9> */
.L_x_543:
[----:B------:R-:W-:Y:S05]  /*1d560*/  BSYNC B1 ;  /* 0x0000000000017941 */ /* 0x000fea0003800000 */
.L_x_542:
        /* <DEDUP_REMOVED lines=9> */
.L_x_545:
[----:B------:R-:W-:Y:S05]  /*1d600*/  BSYNC B1 ;  /* 0x0000000000017941 */ /* 0x000fea0003800000 */
.L_x_544:
        /* <DEDUP_REMOVED lines=9> */
.L_x_547:
[----:B------:R-:W-:Y:S05]  /*1d6a0*/  BSYNC B1 ;  /* 0x0000000000017941 */ /* 0x000fea0003800000 */
.L_x_546:
        /* <DEDUP_REMOVED lines=12> */
.L_x_549:
[----:B------:R-:W-:Y:S05]  /*1d770*/  BSYNC B1 ;  /* 0x0000000000017941 */ /* 0x000fea0003800000 */
.L_x_548:
        /* <DEDUP_REMOVED lines=9> */
.L_x_551:
[----:B------:R-:W-:Y:S05]  /*1d810*/  BSYNC B1 ;  /* 0x0000000000017941 */ /* 0x000fea0003800000 */
.L_x_550:
        /* <DEDUP_REMOVED lines=9> */
.L_x_553:
[----:B------:R-:W-:Y:S05]  /*1d8b0*/  BSYNC B1 ;  /* 0x0000000000017941 */ /* 0x000fea0003800000 */
.L_x_552:
        /* <DEDUP_REMOVED lines=9> */
.L_x_555:
[----:B------:R-:W-:Y:S05]  /*1d950*/  BSYNC B1 ;  /* 0x0000000000017941 */ /* 0x000fea0003800000 */
.L_x_554:
        /* <DEDUP_REMOVED lines=12> */
.L_x_557:
[----:B------:R-:W-:Y:S05]  /*1da20*/  BSYNC B1 ;  /* 0x0000000000017941 */ /* 0x000fea0003800000 */
.L_x_556:
        /* <DEDUP_REMOVED lines=9> */
.L_x_559:
[----:B------:R-:W-:Y:S05]  /*1dac0*/  BSYNC B1 ;  /* 0x0000000000017941 */ /* 0x000fea0003800000 */
.L_x_558:
        /* <DEDUP_REMOVED lines=9> */
.L_x_561:
[----:B------:R-:W-:Y:S05]  /*1db60*/  BSYNC B1 ;  /* 0x0000000000017941 */ /* 0x000fea0003800000 */
.L_x_560:
        /* <DEDUP_REMOVED lines=9> */
.L_x_563:
[----:B------:R-:W-:Y:S05]  /*1dc00*/  BSYNC B1 ;  /* 0x0000000000017941 */ /* 0x000fea0003800000 */
.L_x_562:
        /* <DEDUP_REMOVED lines=12> */
.L_x_565:
[----:B------:R-:W-:Y:S05]  /*1dcd0*/  BSYNC B1 ;  /* 0x0000000000017941 */ /* 0x000fea0003800000 */
.L_x_564:
        /* <DEDUP_REMOVED lines=9> */
.L_x_567:
[----:B------:R-:W-:Y:S05]  /*1dd70*/  BSYNC B1 ;  /* 0x0000000000017941 */ /* 0x000fea0003800000 */
.L_x_566:
        /* <DEDUP_REMOVED lines=9> */
.L_x_569:
[----:B------:R-:W-:Y:S05]  /*1de10*/  BSYNC B1 ;  /* 0x0000000000017941 */ /* 0x000fea0003800000 */
.L_x_568:
        /* <DEDUP_REMOVED lines=9> */
.L_x_571:
[----:B------:R-:W-:Y:S05]  /*1deb0*/  BSYNC B1 ;  /* 0x0000000000017941 */ /* 0x000fea0003800000 */
.L_x_570:
        /* <DEDUP_REMOVED lines=12> */
.L_x_573:
[----:B------:R-:W-:Y:S05]  /*1df80*/  BSYNC B1 ;  /* 0x0000000000017941 */ /* 0x000fea0003800000 */
.L_x_572:
        /* <DEDUP_REMOVED lines=9> */
.L_x_575:
[----:B------:R-:W-:Y:S05]  /*1e020*/  BSYNC B1 ;  /* 0x0000000000017941 */ /* 0x000fea0003800000 */
.L_x_574:
        /* <DEDUP_REMOVED lines=9> */
.L_x_577:
[----:B------:R-:W-:Y:S05]  /*1e0c0*/  BSYNC B1 ;  /* 0x0000000000017941 */ /* 0x000fea0003800000 */
.L_x_576:
        /* <DEDUP_REMOVED lines=9> */
.L_x_579:
[----:B------:R-:W-:Y:S05]  /*1e160*/  BSYNC B1 ;  /* 0x0000000000017941 */ /* 0x000fea0003800000 */
.L_x_578:
        /* <DEDUP_REMOVED lines=12> */
.L_x_581:
[----:B------:R-:W-:Y:S05]  /*1e230*/  BSYNC B1 ;  /* 0x0000000000017941 */ /* 0x000fea0003800000 */
.L_x_580:
        /* <DEDUP_REMOVED lines=9> */
.L_x_583:
[----:B------:R-:W-:Y:S05]  /*1e2d0*/  BSYNC B1 ;  /* 0x0000000000017941 */ /* 0x000fea0003800000 */
.L_x_582:
        /* <DEDUP_REMOVED lines=9> */
.L_x_585:
[----:B------:R-:W-:Y:S05]  /*1e370*/  BSYNC B1 ;  /* 0x0000000000017941 */ /* 0x000fea0003800000 */
.L_x_584:
        /* <DEDUP_REMOVED lines=9> */
.L_x_587:
[----:B------:R-:W-:Y:S05]  /*1e410*/  BSYNC B1 ;  /* 0x0000000000017941 */ /* 0x000fea0003800000 */
.L_x_586:
        /* <DEDUP_REMOVED lines=12> */
.L_x_589:
[----:B------:R-:W-:Y:S05]  /*1e4e0*/  BSYNC B1 ;  /* 0x0000000000017941 */ /* 0x000fea0003800000 */
.L_x_588:
        /* <DEDUP_REMOVED lines=9> */
.L_x_591:
[----:B------:R-:W-:Y:S05]  /*1e580*/  BSYNC B1 ;  /* 0x0000000000017941 */ /* 0x000fea0003800000 */
.L_x_590:
        /* <DEDUP_REMOVED lines=9> */
.L_x_593:
[----:B------:R-:W-:Y:S05]  /*1e620*/  BSYNC B1 ;  /* 0x0000000000017941 */ /* 0x000fea0003800000 */
.L_x_592:
        /* <DEDUP_REMOVED lines=9> */
.L_x_595:
[----:B------:R-:W-:Y:S05]  /*1e6c0*/  BSYNC B1 ;  /* 0x0000000000017941 */ /* 0x000fea0003800000 */
.L_x_594:
        /* <DEDUP_REMOVED lines=12> */
.L_x_597:
[----:B------:R-:W-:Y:S05]  /*1e790*/  BSYNC B1 ;  /* 0x0000000000017941 */ /* 0x000fea0003800000 */
.L_x_596:
[----:B01--45:R-:W-:Y:S01]  /*1e7a0*/  IMAD.U32 R11, R223, 0x10000, RZ ;  /* 0x00010000df0b7824 */ /* 0x033fe200078e00ff */
        /* <DEDUP_REMOVED lines=8> */
.L_x_599:
[----:B------:R-:W-:Y:S05]  /*1e830*/  BSYNC B1 ;  /* 0x0000000000017941 */ /* 0x000fea0003800000 */
.L_x_598:
[----:B0----5:R-:W-:Y:S01]  /*1e840*/  IMAD.U32 R5, R223, 0x10000, RZ ;  /* 0x00010000df057824 */ /* 0x021fe200078e00ff */
[----:B------:R-:W-:Y:S01]  /*1e850*/  ISETP.GT.AND P1, PT, R0, 0xb9, P1 ;  /* 0x000000b90000780c */ /* 0x000fe20000f24270 */
[----:B------:R-:W-:Y:S01]  /*1e860*/  BSSY B1, `(.L_x_600) ;  /* 0x0000009000017945 */ /* 0x000fe20003800000 */
[----:B------:R-:W-:Y:S01]  /*1e870*/  IADD3 R121, P0, R222, 0x180, RZ ;  /* 0x00000180de797810 */ /* 0x000fe20007f1e0ff */
[----:B------:R-:W-:-:S03]  /*1e880*/  FMUL R5, R5, R16 ;  /* 0x0000001005057220 */ /* 0x000fc60000400000 */
[----:B------:R-:W-:Y:S01]  /*1e890*/  IADD3.X R11, RZ, UR7, RZ, P0, !PT ;  /* 0x00000007ff0b7c10 */ /* 0x000fe200087fe4ff */
[----:B------:R-:W-:-:S05]  /*1e8a0*/  FFMA R5, R214, R2, R5 ;  /* 0x00000002d6057223 */ /* 0x000fca0000000005 */
[----:B------:R-:W-:-:S05]  /*1e8b0*/  F2FP.BF16.F32.PACK_AB R5, RZ, R5 ;  /* 0x00000005ff05723e */ /* 0x000fca00000010ff */
[----:B------:R0:W-:Y:S01]  /*1e8c0*/  @P2 STG.E.U16 desc[UR44][R12.64+0x170], R5 ;  /* 0x000170050c002986 */ /* 0x0001e2000c10152c */
[----:B------:R-:W-:Y:S05]  /*1e8d0*/  @!P1 BRA `(.L_x_601) ;  /* 0x0000000000049947 */ /* 0x000fea0003800000 */
[----:B------:R4:W5:Y:S02]  /*1e8e0*/  LDG.E.LTC128B.U16 R223, desc[UR44][R6.64+0x172] ;  /* 0x0001722c06df7981 */ /* 0x000964000c1e1520 */
.L_x_601:
[----:B------:R-:W-:Y:S05]  /*1e8f0*/  BSYNC B1 ;  /* 0x0000000000017941 */ /* 0x000fea0003800000 */
.L_x_600:
[----:B0----5:R-:W-:Y:S01]  /*1e900*/  IMAD.U32 R5, R223, 0x10000, RZ ;  /* 0x00010000df057824 */ /* 0x021fe200078e00ff */
[----:B------:R-:W-:Y:S01]  /*1e910*/  ISETP.GT.AND P0, PT, R3, 0x180, PT ;  /* 0x000001800300780c */ /* 0x000fe20003f04270 */
[----:B------:R-:W-:Y:S02]  /*1e920*/  IMAD R4, R11, R20, RZ ;  /* 0x000000140b047224 */ /* 0x000fe400078e02ff */
[----:B-1-34-:R-:W-:Y:S01]  /*1e930*/  FMUL R6, R5, R16 ;  /* 0x0000001005067220 */ /* 0x01afe20000400000 */
[----:B------:R-:W-:Y:S01]  /*1e940*/  ISETP.GT.AND P4, PT, R0, RZ, P0 ;  /* 0x000000ff0000720c */ /* 0x000fe20000784270 */
[C---:B------:R-:W-:Y:S02]  /*1e950*/  IMAD R21, R121.reuse, R21, R4 ;  /* 0x0000001579157224 */ /* 0x040fe400078e0204 */
[----:B------:R-:W-:-:S04]  /*1e960*/  IMAD.WIDE.U32 R4, R121, R20, R216 ;  /* 0x0000001479047225 */ /* 0x000fc800078e00d8 */
[----:B------:R-:W-:Y:S01]  /*1e970*/  FFMA R215, R215, R2, R6 ;  /* 0x00000002d7d77223 */ /* 0x000fe20000000006 */
[----:B------:R-:W-:Y:S01]  /*1e980*/  IMAD.IADD R5, R5, 0x1, R21 ;  /* 0x0000000105057824 */ /* 0x000fe200078e0215 */
[----:B------:R-:W-:-:S03]  /*1e990*/  LEA R6, P2, R4, R18, 0x1 ;  /* 0x0000001204067211 */ /* 0x000fc600078408ff */
[----:B------:R-:W-:Y:S02]  /*1e9a0*/  F2FP.BF16.F32.PACK_AB R215, RZ, R215 ;  /* 0x000000d7ffd7723e */ /* 0x000fe400000010ff */
[----:B------:R-:W-:-:S03]  /*1e9b0*/  LEA.HI.X R7, R4, R19, R5, 0x1, P2 ;  /* 0x0000001304077211 */ /* 0x000fc600010f0c05 */
[----:B------:R0:W-:Y:S04]  /*1e9c0*/  @P1 STG.E.U16 desc[UR44][R14.64+0x172], R215 ;  /* 0x000172d70e001986 */ /* 0x0001e8000c10152c */
[----:B------:R1:W3:Y:S01]  /*1e9d0*/  @P4 LDG.E.LTC128B.U16 R223, desc[UR44][R6.64] ;  /* 0x0000002c06df4981 */ /* 0x0002e2000c1e1520 */
[----:B------:R-:W-:Y:S01]  /*1e9e0*/  IMAD.WIDE.U32 R4, R121, R20, R22 ;  /* 0x0000001479047225 */ /* 0x000fe200078e0016 */
[----:B------:R-:W-:Y:S01]  /*1e9f0*/  UIMAD UR4, UR9, 0x300, URZ ;  /* 0x00000300090478a4 */ /* 0x000fe2000f8e023f */
[----:B------:R-:W-:Y:S01]  /*1ea00*/  ISETP.GT.AND P3, PT, R0, 0x1, P0 ;  /* 0x000000010000780c */ /* 0x000fe20000764270 */
[----:B------:R-:W-:Y:S01]  /*1ea10*/  BSSY B1, `(.L_x_602) ;  /* 0x0000013000017945 */ /* 0x000fe20003800000 */
[----:B--2---:R-:W-:Y:S01]  /*1ea20*/  IMAD.U32 R123, RZ, RZ, UR8 ;  /* 0x00000008ff7b7e24 */ /* 0x004fe2000f8e00ff */
[----:B------:R-:W-:-:S03]  /*1ea30*/  IADD3 R5, R21, R5, RZ ;  /* 0x0000000515057210 */ /* 0x000fc60007ffe0ff */
[----:B------:R-:W-:Y:S01]  /*1ea40*/  IMAD.WIDE.U32 R10, R218, UR42, R4 ;  /* 0x0000002ada0a7c25 */ /* 0x000fe2000f8e0004 */
[----:B------:R-:W-:-:S03]  /*1ea50*/  MOV R4, R8 ;  /* 0x0000000800047202 */ /* 0x000fc60000000f00 */
[----:B------:R-:W-:Y:S01]  /*1ea60*/  IMAD.MOV.U32 R5, RZ, RZ, R9 ;  /* 0x000000ffff057224 */ /* 0x000fe200078e0009 */
[----:B-1----:R-:W-:Y:S01]  /*1ea70*/  LEA R6, P1, R10, R18, 0x1 ;  /* 0x000000120a067211 */ /* 0x002fe200078208ff */
[----:B------:R-:W-:Y:S02]  /*1ea80*/  IMAD.IADD R7, R219, 0x1, R11 ;  /* 0x00000001db077824 */ /* 0x000fe400078e020b */
[----:B------:R-:W-:-:S03]  /*1ea90*/  IMAD.WIDE.U32 R4, R123, 0x300, R4 ;  /* 0x000003007b047825 */ /* 0x000fc600078e0004 */
[----:B------:R-:W-:Y:S01]  /*1eaa0*/  LEA.HI.X R7, R10, R19, R7, 0x1, P1 ;  /* 0x000000130a077211 */ /* 0x000fe200008f0c07 */
[----:B------:R-:W-:Y:S01]  /*1eab0*/  @P4 IMAD.MOV.U32 R8, RZ, RZ, R4 ;  /* 0x000000ffff084224 */ /* 0x000fe200078e0004 */
[----:B------:R-:W-:Y:S01]  /*1eac0*/  IADD3 R9, R5, UR4, RZ ;  /* 0x0000000405097c10 */ /* 0x000fe2000fffe0ff */
[----:B---3--:R-:W-:-:S04]  /*1ead0*/  IMAD.U32 R13, R223, 0x10000, RZ ;  /* 0x00010000df0d7824 */ /* 0x008fc800078e00ff */
[----:B------:R-:W-:-:S04]  /*1eae0*/  FMUL R13, R13, R16 ;  /* 0x000000100d0d7220 */ /* 0x000fc80000400000 */
[----:B------:R-:W-:-:S05]  /*1eaf0*/  FFMA R13, R24, R2, R13 ;  /* 0x00000002180d7223 */ /* 0x000fca000000000d */
[----:B------:R-:W-:-:S05]  /*1eb00*/  F2FP.BF16.F32.PACK_AB R13, RZ, R13 ;  /* 0x0000000dff0d723e */ /* 0x000fca00000010ff */
[----:B------:R0:W-:Y:S01]  /*1eb10*/  @P4 STG.E.U16 desc[UR44][R8.64], R13 ;  /* 0x0000000d08004986 */ /* 0x0001e2000c10152c */
[----:B------:R-:W-:Y:S05]  /*1eb20*/  @!P3 BRA `(.L_x_603) ;  /* 0x000000000004b947 */ /* 0x000fea0003800000 */
[----:B------:R1:W5:Y:S02]  /*1eb30*/  LDG.E.LTC128B.U16 R223, desc[UR44][R6.64+0x2] ;  /* 0x0000022c06df7981 */ /* 0x000364000c1e1520 */
.L_x_603:
[----:B------:R-:W-:Y:S05]  /*1eb40*/  BSYNC B1 ;  /* 0x0000000000017941 */ /* 0x000fea0003800000 */
.L_x_602:
[----:B-----5:R-:W-:Y:S01]  /*1eb50*/  IMAD.U32 R11, R223, 0x10000, RZ ;  /* 0x00010000df0b7824 */ /* 0x020fe200078e00ff */
[----:B------:R-:W-:Y:S01]  /*1eb60*/  ISETP.GT.AND P1, PT, R3, 0x188, PT ;  /* 0x000001880300780c */ /* 0x000fe20003f24270 */
[----:B0-----:R-:W-:Y:S01]  /*1eb70*/  @P3 IMAD.MOV.U32 R15, RZ, RZ, R9 ;  /* 0x000000ffff0f3224 */ /* 0x001fe200078e0009 */
[----:B------:R-:W-:Y:S01]  /*1eb80*/  @P3 MOV R14, R4 ;  /* 0x00000004000e3202 */ /* 0x000fe20000000f00 */
[----:B------:R-:W-:Y:S01]  /*1eb90*/  FMUL R10, R11, R16 ;  /* 0x000000100b0a7220 */ /* 0x000fe20000400000 */
[----:B------:R-:W-:Y:S01]  /*1eba0*/  IMAD.WIDE.U32 R12, R121, R20, R226 ;  /* 0x00000014790c7225 */ /* 0x000fe200078e00e2 */
[----:B------:R-:W-:Y:S01]  /*1ebb0*/  ISETP.GT.AND P2, PT, R0, RZ, P1 ;  /* 0x000000ff0000720c */ /* 0x000fe20000f44270 */
[----:B------:R-:W-:Y:S02]  /*1ebc0*/  BSSY B1, `(.L_x_604) ;  /* 0x000000d000017945 */ /* 0x000fe40003800000 */
[----:B------:R-:W-:Y:S01]  /*1ebd0*/  FFMA R10, R25, R2, R10 ;  /* 0x00000002190a7223 */ /* 0x000fe2000000000a */
[----:B------:R-:W-:-:S02]  /*1ebe0*/  IADD3 R220, P4, R220, R12, RZ ;  /* 0x0000000cdcdc7210 */ /* 0x000fc40007f9e0ff */
[----:B------:R-:W-:Y:S02]  /*1ebf0*/  IADD3 R21, R21, R13, RZ ;  /* 0x0000000d15157210 */ /* 0x000fe40007ffe0ff */
[----:B------:R-:W-:Y:S02]  /*1ec00*/  F2FP.BF16.F32.PACK_AB R3, RZ, R10 ;  /* 0x0000000aff03723e */ /* 0x000fe400000010ff */
[----:B------:R-:W-:Y:S01]  /*1ec10*/  IADD3 R12, P5, R22, R12, RZ ;  /* 0x0000000c160c7210 */ /* 0x000fe20007fbe0ff */
[----:B------:R-:W-:Y:S01]  /*1ec20*/  IMAD.X R216, R21, 0x1, R217, P4 ;  /* 0x0000000115d87824 */ /* 0x000fe200020e06d9 */
[C---:B------:R-:W-:Y:S01]  /*1ec30*/  LEA R10, P4, R220.reuse, R18, 0x1 ;  /* 0x00000012dc0a7211 */ /* 0x040fe200078808ff */
[----:B------:R0:W-:Y:S02]  /*1ec40*/  @P3 STG.E.U16 desc[UR44][R14.64+0x2], R3 ;  /* 0x000002030e003986 */ /* 0x0001e4000c10152c */
[----:B------:R-:W-:Y:S01]  /*1ec50*/  IMAD.X R13, R23, 0x1, R21, P5 ;  /* 0x00000001170d7824 */ /* 0x000fe200028e0615 */
[----:B------:R-:W-:Y:S01]  /*1ec60*/  LEA.HI.X R11, R220, R19, R216, 0x1, P4 ;  /* 0x00000013dc0b7211 */ /* 0x000fe200020f0cd8 */
[----:B------:R-:W-:Y:S08]  /*1ec70*/  @!P2 BRA `(.L_x_605) ;  /* 0x000000000004a947 */ /* 0x000ff00003800000 */
[----:B------:R2:W5:Y:S02]  /*1ec80*/  LDG.E.LTC128B.U16 R223, desc[UR44][R10.64] ;  /* 0x0000002c0adf7981 */ /* 0x000564000c1e1520 */
.L_x_605:
[----:B------:R-:W-:Y:S05]  /*1ec90*/  BSYNC B1 ;  /* 0x0000000000017941 */ /* 0x000fea0003800000 */
.L_x_604:
[----:B0----5:R-:W-:Y:S01]  /*1eca0*/  IMAD.U32 R3, R223, 0x10000, RZ ;  /* 0x00010000df037824 */ /* 0x021fe200078e00ff */
[----:B--2---:R-:W-:Y:S01]  /*1ecb0*/  IADD3 R10, P3, R229, R4, RZ ;  /* 0x00000004e50a7210 */ /* 0x004fe20007f7e0ff */
[----:B------:R-:W-:Y:S01]  /*1ecc0*/  IMAD.WIDE.U32 R12, R218, UR42, R12 ;  /* 0x0000002ada0c7c25 */ /* 0x000fe2000f8e000c */
[----:B------:R-:W-:Y:S03]  /*1ecd0*/  BSSY B1, `(.L_x_606) ;  /* 0x000000c000017945 */ /* 0x000fe60003800000 */
[----:B------:R-:W-:Y:S01]  /*1ece0*/  FMUL R3, R3, R16 ;  /* 0x0000001003037220 */ /* 0x000fe20000400000 */
[----:B------:R-:W-:Y:S01]  /*1ecf0*/  IMAD.X R11, R9, 0x1, R228, P3 ;  /* 0x00000001090b7824 */ /* 0x000fe200018e06e4 */
[----:B------:R-:W-:Y:S02]  /*1ed00*/  IADD3 R219, R219, R13, RZ ;  /* 0x0000000ddbdb7210 */ /* 0x000fe40007ffe0ff */
[----:B------:R-:W-:Y:S01]  /*1ed10*/  FFMA R3, R26, R2, R3 ;  /* 0x000000021a037223 */ /* 0x000fe20000000003 */
[----:B------:R-:W-:-:S04]  /*1ed20*/  LEA R18, P4, R12, R18, 0x1 ;  /* 0x000000120c127211 */ /* 0x000fc800078808ff */
[----:B------:R-:W-:Y:S02]  /*1ed30*/  F2FP.BF16.F32.PACK_AB R3, RZ, R3 ;  /* 0x00000003ff03723e */ /* 0x000fe400000010ff */
[----:B------:R-:W-:Y:S02]  /*1ed40*/  LEA.HI.X R19, R12, R19, R219, 0x1, P4 ;  /* 0x000000130c137211 */ /* 0x000fe400020f0cdb */
[----:B------:R-:W-:Y:S01]  /*1ed50*/  ISETP.GT.AND P4, PT, R0, 0x1, P1 ;  /* 0x000000010000780c */ /* 0x000fe20000f84270 */
[----:B------:R0:W-:-:S12]  /*1ed60*/  @P2 STG.E.U16 desc[UR44][R10.64], R3 ;  /* 0x000000030a002986 */ /* 0x0001d8000c10152c */
[----:B0-----:R-:W-:Y:S05]  /*1ed70*/  @!P4 BRA `(.L_x_607) ;  /* 0x000000000004c947 */ /* 0x001fea0003800000 */
[----:B------:R0:W5:Y:S02]  /*1ed80*/  LDG.E.LTC128B.U16 R223, desc[UR44][R18.64+0x2] ;  /* 0x0000022c12df7981 */ /* 0x000164000c1e1520 */
.L_x_607:
[----:B------:R-:W-:Y:S05]  /*1ed90*/  BSYNC B1 ;  /* 0x0000000000017941 */ /* 0x000fea0003800000 */
.L_x_606:
        /* <DEDUP_REMOVED lines=9> */
.L_x_609:
[----:B------:R-:W-:Y:S05]  /*1ee30*/  BSYNC B1 ;  /* 0x0000000000017941 */ /* 0x000fea0003800000 */
.L_x_608:
[----:B-----5:R-:W-:Y:S01]  /*1ee40*/  SHF.L.U32 R3, R223, 0x10, RZ ;  /* 0x00000010df037819 */ /* 0x020fe200000006ff */
[----:B--2---:R-:W-:Y:S01]  /*1ee50*/  @P2 IMAD.MOV.U32 R12, RZ, RZ, R4 ;  /* 0x000000ffff0c2224 */ /* 0x004fe200078e0004 */
[----:B------:R-:W-:Y:S01]  /*1ee60*/  ISETP.GT.AND P3, PT, R0, 0x9, P0 ;  /* 0x000000090000780c */ /* 0x000fe20000764270 */
[----:B------:R-:W-:Y:S01]  /*1ee70*/  @P2 IMAD.MOV.U32 R13, RZ, RZ, R9 ;  /* 0x000000ffff0d2224 */ /* 0x000fe200078e0009 */
[----:B------:R-:W-:Y:S01]  /*1ee80*/  BSSY B1, `(.L_x_610) ;  /* 0x0000007000017945 */ /* 0x000fe20003800000 */
[----:B------:R-:W-:-:S04]  /*1ee90*/  FMUL R3, R3, R16 ;  /* 0x0000001003037220 */ /* 0x000fc80000400000 */
[----:B------:R-:W-:-:S05]  /*1eea0*/  FFMA R3, R28, R2, R3 ;  /* 0x000000021c037223 */ /* 0x000fca0000000003 */
[----:B------:R-:W-:-:S05]  /*1eeb0*/  F2FP.BF16.F32.PACK_AB R3, RZ, R3 ;  /* 0x00000003ff03723e */ /* 0x000fca00000010ff */
[----:B------:R2:W-:Y:S01]  /*1eec0*/  @P2 STG.E.U16 desc[UR44][R12.64+0x10], R3 ;  /* 0x000010030c002986 */ /* 0x0005e2000c10152c */
[----:B------:R-:W-:Y:S05]  /*1eed0*/  @!P3 BRA `(.L_x_611) ;  /* 0x000000000004b947 */ /* 0x000fea0003800000 */
[----:B------:R4:W5:Y:S02]  /*1eee0*/  LDG.E.LTC128B.U16 R223, desc[UR44][R6.64+0x12] ;  /* 0x0000122c06df7981 */ /* 0x000964000c1e1520 */
.L_x_611:
[----:B------:R-:W-:Y:S05]  /*1eef0*/  BSYNC B1 ;  /* 0x0000000000017941 */ /* 0x000fea0003800000 */
.L_x_610:
[----:B--2--5:R-:W-:Y:S01]  /*1ef00*/  SHF.L.U32 R3, R223, 0x10, RZ ;  /* 0x00000010df037819 */ /* 0x024fe200000006ff */
[----:B------:R-:W-:Y:S01]  /*1ef10*/  @P3 IMAD.MOV.U32 R13, RZ, RZ, R9 ;  /* 0x000000ffff0d3224 */ /* 0x000fe200078e0009 */
[----:B------:R-:W-:Y:S01]  /*1ef20*/  ISETP.GT.AND P2, PT, R0, 0x8, P1 ;  /* 0x000000080000780c */ /* 0x000fe20000f44270 */
[----:B------:R-:W-:Y:S02]  /*1ef30*/  BSSY B1, `(.L_x_612) ;  /* 0x0000009000017945 */ /* 0x000fe40003800000 */
[----:B------:R-:W-:-:S04]  /*1ef40*/  FMUL R12, R3, R16 ;  /* 0x00000010030c7220 */ /* 0x000fc80000400000 */
[----:B------:R-:W-:-:S05]  /*1ef50*/  FFMA R12, R29, R2, R12 ;  /* 0x000000021d0c7223 */ /* 0x000fca000000000c */
[----:B------:R-:W-:-:S04]  /*1ef60*/  F2FP.BF16.F32.PACK_AB R12, RZ, R12 ;  /* 0x0000000cff0c723e */ /* 0x000fc800000010ff */
[----:B------:R-:W-:Y:S01]  /*1ef70*/  PRMT R3, R12, 0x7610, R3 ;  /* 0x000076100c037816 */ /* 0x000fe20000000003 */
[----:B------:R-:W-:-:S05]  /*1ef80*/  @P3 IMAD.MOV.U32 R12, RZ, RZ, R4 ;  /* 0x000000ffff0c3224 */ /* 0x000fca00078e0004 */
[----:B------:R2:W-:Y:S01]  /*1ef90*/  @P3 STG.E.U16 desc[UR44][R12.64+0x12], R3 ;  /* 0x000012030c003986 */ /* 0x0005e2000c10152c */
[----:B------:R-:W-:Y:S05]  /*1efa0*/  @!P2 BRA `(.L_x_613) ;  /* 0x000000000004a947 */ /* 0x000fea0003800000 */
[----:B------:R0:W5:Y:S02]  /*1efb0*/  LDG.E.LTC128B.U16 R223, desc[UR44][R18.64+0x10] ;  /* 0x0000102c12df7981 */ /* 0x000164000c1e1520 */
.L_x_613:
[----:B------:R-:W-:Y:S05]  /*1efc0*/  BSYNC B1 ;  /* 0x0000000000017941 */ /* 0x000fea0003800000 */
.L_x_612:
[----:B--2--5:R-:W-:Y:S01]  /*1efd0*/  SHF.L.U32 R3, R223, 0x10, RZ ;  /* 0x00000010df037819 */ /* 0x024fe200000006ff */
        /* <DEDUP_REMOVED lines=8> */
.L_x_615:
[----:B------:R-:W-:Y:S05]  /*1f060*/  BSYNC B1 ;  /* 0x0000000000017941 */ /* 0x000fea0003800000 */
.L_x_614:
[----:B--2--5:R-:W-:Y:S01]  /*1f070*/  IMAD.U32 R3, R223, 0x10000, RZ ;  /* 0x00010000df037824 */ /* 0x024fe200078e00ff */
        /* <DEDUP_REMOVED lines=8> */
.L_x_617:
[----:B------:R-:W-:Y:S05]  /*1f100*/  BSYNC B1 ;  /* 0x0000000000017941 */ /* 0x000fea0003800000 */
.L_x_616:
[----:B-----5:R-:W-:Y:S01]  /*1f110*/  IMAD.U32 R3, R223, 0x10000, RZ ;  /* 0x00010000df037824 */ /* 0x020fe200078e00ff */
[----:B--2---:R-:W-:Y:S01]  /*1f120*/  @P2 MOV R12, R4 ;  /* 0x00000004000c2202 */ /* 0x004fe20000000f00 */
[----:B------:R-:W-:Y:S01]  /*1f130*/  @P2 IMAD.MOV.U32 R13, RZ, RZ, R9 ;  /* 0x000000ffff0d2224 */ /* 0x000fe200078e0009 */
[----:B------:R-:W-:Y:S01]  /*1f140*/  ISETP.GT.AND P3, PT, R0, 0x11, P0 ;  /* 0x000000110000780c */ /* 0x000fe20000764270 */
[----:B------:R-:W-:Y:S01]  /*1f150*/  FMUL R3, R3, R16 ;  /* 0x0000001003037220 */ /* 0x000fe20000400000 */
[----:B------:R-:W-:Y:S03]  /*1f160*/  BSSY B1, `(.L_x_618) ;  /* 0x0000006000017945 */ /* 0x000fe60003800000 */
[----:B------:R-:W-:-:S05]  /*1f170*/  FFMA R3, R32, R2, R3 ;  /* 0x0000000220037223 */ /* 0x000fca0000000003 */
[----:B------:R-:W-:-:S05]  /*1f180*/  F2FP.BF16.F32.PACK_AB R3, RZ, R3 ;  /* 0x00000003ff03723e */ /* 0x000fca00000010ff */
[----:B------:R2:W-:Y:S01]  /*1f190*/  @P2 STG.E.U16 desc[UR44][R12.64+0x20], R3 ;  /* 0x000020030c002986 */ /* 0x0005e2000c10152c */
[----:B------:R-:W-:Y:S05]  /*1f1a0*/  @!P3 BRA `(.L_x_619) ;  /* 0x000000000004b947 */ /* 0x000fea0003800000 */
[----:B------:R0:W5:Y:S02]  /*1f1b0*/  LDG.E.LTC128B.U16 R223, desc[UR44][R6.64+0x22] ;  /* 0x0000222c06df7981 */ /* 0x000164000c1e1520 */
.L_x_619:
[----:B------:R-:W-:Y:S05]  /*1f1c0*/  BSYNC B1 ;  /* 0x0000000000017941 */ /* 0x000fea0003800000 */
.L_x_618:
[----:B--2--5:R-:W-:Y:S01]  /*1f1d0*/  IMAD.U32 R3, R223, 0x10000, RZ ;  /* 0x00010000df037824 */ /* 0x024fe200078e00ff */
        /* <DEDUP_REMOVED lines=11> */
.L_x_621:
[----:B------:R-:W-:Y:S05]  /*1f290*/  BSYNC B1 ;  /* 0x0000000000017941 */ /* 0x000fea0003800000 */
.L_x_620:
        /* <DEDUP_REMOVED lines=9> */
.L_x_623:
[----:B------:R-:W-:Y:S05]  /*1f330*/  BSYNC B1 ;  /* 0x0000000000017941 */ /* 0x000fea0003800000 */
.L_x_622:
        /* <DEDUP_REMOVED lines=9> */
.L_x_625:
[----:B------:R-:W-:Y:S05]  /*1f3d0*/  BSYNC B1 ;  /* 0x0000000000017941 */ /* 0x000fea0003800000 */
.L_x_624:
[----:B-----5:R-:W-:Y:S01]  /*1f3e0*/  IMAD.U32 R3, R223, 0x10000, RZ ;  /* 0x00010000df037824 */ /* 0x020fe200078e00ff */
[----:B------:R-:W-:Y:S01]  /*1f3f0*/  @P2 MOV R13, R9 ;  /* 0x00000009000d2202 */ /* 0x000fe20000000f00 */
[----:B--2---:R-:W-:Y:S01]  /*1f400*/  @P2 IMAD.MOV.U32 R12, RZ, RZ, R4 ;  /* 0x000000ffff0c2224 */ /* 0x004fe200078e0004 */
        /* <DEDUP_REMOVED lines=8> */
.L_x_627:
[----:B------:R-:W-:Y:S05]  /*1f490*/  BSYNC B1 ;  /* 0x0000000000017941 */ /* 0x000fea0003800000 */
.L_x_626:
[----:B--2--5:R-:W-:Y:S01]  /*1f4a0*/  IMAD.U32 R3, R223, 0x10000, RZ ;  /* 0x00010000df037824 */ /* 0x024fe200078e00ff */
[----:B------:R-:W-:Y:S01]  /*1f4b0*/  @P3 MOV R13, R9 ;  /* 0x00000009000d3202 */ /* 0x000fe20000000f00 */
[----:B------:R-:W-:Y:S01]  /*1f4c0*/  BSSY B1, `(.L_x_628) ;  /* 0x000000a000017945 */ /* 0x000fe20003800000 */
[----:B------:R-:W-:Y:S01]  /*1f4d0*/  ISETP.GT.AND P2, PT, R0, 0x18, P1 ;  /* 0x000000180000780c */ /* 0x000fe20000f44270 */
        /* <DEDUP_REMOVED lines=8> */
.L_x_629:
[----:B------:R-:W-:Y:S05]  /*1f560*/  BSYNC B1 ;  /* 0x0000000000017941 */ /* 0x000fea0003800000 */
.L_x_628:
        /* <DEDUP_REMOVED lines=9> */
.L_x_631:
[----:B------:R-:W-:Y:S05]  /*1f600*/  BSYNC B1 ;  /* 0x0000000000017941 */ /* 0x000fea0003800000 */
.L_x_630:
        /* <DEDUP_REMOVED lines=9> */
.L_x_633:
[----:B------:R-:W-:Y:S05]  /*1f6a0*/  BSYNC B1 ;  /* 0x0000000000017941 */ /* 0x000fea0003800000 */
.L_x_632:
        /* <DEDUP_REMOVED lines=11> */
.L_x_635:
[----:B------:R-:W-:Y:S05]  /*1f760*/  BSYNC B1 ;  /* 0x0000000000017941 */ /* 0x000fea0003800000 */
.L_x_634:
        /* <DEDUP_REMOVED lines=12> */
.L_x_637:
[----:B------:R-:W-:Y:S05]  /*1f830*/  BSYNC B1 ;  /* 0x0000000000017941 */ /* 0x000fea0003800000 */
.L_x_636:
        /* <DEDUP_REMOVED lines=9> */
.L_x_639:
[----:B------:R-:W-:Y:S05]  /*1f8d0*/  BSYNC B1 ;  /* 0x0000000000017941 */ /* 0x000fea0003800000 */
.L_x_638:
        /* <DEDUP_REMOVED lines=9> */
.L_x_641:
[----:B------:R-:W-:Y:S05]  /*1f970*/  BSYNC B1 ;  /* 0x0000000000017941 */ /* 0x000fea0003800000 */
.L_x_640:
        /* <DEDUP_REMOVED lines=11> */
.L_x_643:
[----:B------:R-:W-:Y:S05]  /*1fa30*/  BSYNC B1 ;  /* 0x0000000000017941 */ /* 0x000fea0003800000 */
.L_x_642:
        /* <DEDUP_REMOVED lines=12> */
.L_x_645:
[----:B------:R-:W-:Y:S05]  /*1fb00*/  BSYNC B1 ;  /* 0x0000000000017941 */ /* 0x000fea0003800000 */
.L_x_644:
        /* <DEDUP_REMOVED lines=9> */
.L_x_647:
[----:B------:R-:W-:Y:S05]  /*1fba0*/  BSYNC B1 ;  /* 0x0000000000017941 */ /* 0x000fea0003800000 */
.L_x_646:
        /* <DEDUP_REMOVED lines=9> */
.L_x_649:
[----:B------:R-:W-:Y:S05]  /*1fc40*/  BSYNC B1 ;  /* 0x0000000000017941 */ /* 0x000fea0003800000 */
.L_x_648:
        /* <DEDUP_REMOVED lines=11> */
.L_x_651:
[----:B------:R-:W-:Y:S05]  /*1fd00*/  BSYNC B1 ;  /* 0x0000000000017941 */ /* 0x000fea0003800000 */
.L_x_650:
        /* <DEDUP_REMOVED lines=12> */
.L_x_653:
[----:B------:R-:W-:Y:S05]  /*1fdd0*/  BSYNC B1 ;  /* 0x0000000000017941 */ /* 0x000fea0003800000 */
.L_x_652:
        /* <DEDUP_REMOVED lines=9> */
.L_x_655:
[----:B------:R-:W-:Y:S05]  /*1fe70*/  BSYNC B1 ;  /* 0x0000000000017941 */ /* 0x000fea0003800000 */
.L_x_654:
        /* <DEDUP_REMOVED lines=9> */
.L_x_657:
[----:B------:R-:W-:Y:S05]  /*1ff10*/  BSYNC B1 ;  /* 0x0000000000017941 */ /* 0x000fea0003800000 */
.L_x_656:
        /* <DEDUP_REMOVED lines=11> */
.L_x_659:
[----:B------:R-:W-:Y:S05]  /*1ffd0*/  BSYNC B1 ;  /* 0x0000000000017941 */ /* 0x000fea0003800000 */
.L_x_658:
        /* <DEDUP_REMOVED lines=12> */
.L_x_661:
[----:B------:R-:W-:Y:S05]  /*200a0*/  BSYNC B1 ;  /* 0x0000000000017941 */ /* 0x000fea0003800000 */
.L_x_660:
        /* <DEDUP_REMOVED lines=9> */
.L_x_663:
[----:B------:R-:W-:Y:S05]  /*20140*/  BSYNC B1 ;  /* 0x0000000000017941 */ /* 0x000fea0003800000 */
.L_x_662:
        /* <DEDUP_REMOVED lines=9> */
.L_x_665:
[----:B------:R-:W-:Y:S05]  /*201e0*/  BSYNC B1 ;  /* 0x0000000000017941 */ /* 0x000fea0003800000 */
.L_x_664:
        /* <DEDUP_REMOVED lines=11> */
.L_x_667:
[----:B------:R-:W-:Y:S05]  /*202a0*/  BSYNC B1 ;  /* 0x0000000000017941 */ /* 0x000fea0003800000 */
.L_x_666:
        /* <DEDUP_REMOVED lines=12> */
.L_x_669:
[----:B------:R-:W-:Y:S05]  /*20370*/  BSYNC B1 ;  /* 0x0000000000017941 */ /* 0x000fea0003800000 */
.L_x_668:
        /* <DEDUP_REMOVED lines=9> */
.L_x_671:
[----:B------:R-:W-:Y:S05]  /*20410*/  BSYNC B1 ;  /* 0x0000000000017941 */ /* 0x000fea0003800000 */
.L_x_670:
        /* <DEDUP_REMOVED lines=9> */
.L_x_673:
[----:B------:R-:W-:Y:S05]  /*204b0*/  BSYNC B1 ;  /* 0x0000000000017941 */ /* 0x000fea0003800000 */
.L_x_672:
        /* <DEDUP_REMOVED lines=11> */
.L_x_675:
[----:B------:R-:W-:Y:S05]  /*20570*/  BSYNC B1 ;  /* 0x0000000000017941 */ /* 0x000fea0003800000 */
.L_x_674:
        /* <DEDUP_REMOVED lines=12> */
.L_x_677:
[----:B------:R-:W-:Y:S05]  /*20640*/  BSYNC B1 ;  /* 0x0000000000017941 */ /* 0x000fea0003800000 */
.L_x_676:
        /* <DEDUP_REMOVED lines=9> */
.L_x_679:
[----:B------:R-:W-:Y:S05]  /*206e0*/  BSYNC B1 ;  /* 0x0000000000017941 */ /* 0x000fea0003800000 */
.L_x_678:
        /* <DEDUP_REMOVED lines=9> */
.L_x_681:
[----:B------:R-:W-:Y:S05]  /*20780*/  BSYNC B1 ;  /* 0x0000000000017941 */ /* 0x000fea0003800000 */
.L_x_680:
        /* <DEDUP_REMOVED lines=11> */
.L_x_683:
[----:B------:R-:W-:Y:S05]  /*20840*/  BSYNC B1 ;  /* 0x0000000000017941 */ /* 0x000fea0003800000 */
.L_x_682:
        /* <DEDUP_REMOVED lines=12> */
.L_x_685:
[----:B------:R-:W-:Y:S05]  /*20910*/  BSYNC B1 ;  /* 0x0000000000017941 */ /* 0x000fea0003800000 */
.L_x_684:
        /* <DEDUP_REMOVED lines=9> */
.L_x_687:
[----:B------:R-:W-:Y:S05]  /*209b0*/  BSYNC B1 ;  /* 0x0000000000017941 */ /* 0x000fea0003800000 */
.L_x_686:
        /* <DEDUP_REMOVED lines=9> */
.L_x_689:
[----:B------:R-:W-:Y:S05]  /*20a50*/  BSYNC B1 ;  /* 0x0000000000017941 */ /* 0x000fea0003800000 */
.L_x_688:
        /* <DEDUP_REMOVED lines=11> */
.L_x_691:
[----:B------:R-:W-:Y:S05]  /*20b10*/  BSYNC B1 ;  /* 0x0000000000017941 */ /* 0x000fea0003800000 */
.L_x_690:
        /* <DEDUP_REMOVED lines=12> */
.L_x_693:
[----:B------:R-:W-:Y:S05]  /*20be0*/  BSYNC B1 ;  /* 0x0000000000017941 */ /* 0x000fea0003800000 */
.L_x_692:
        /* <DEDUP_REMOVED lines=9> */
.L_x_695:
[----:B------:R-:W-:Y:S05]  /*20c80*/  BSYNC B1 ;  /* 0x0000000000017941 */ /* 0x000fea0003800000 */
.L_x_694:
        /* <DEDUP_REMOVED lines=9> */
.L_x_697:
[----:B------:R-:W-:Y:S05]  /*20d20*/  BSYNC B1 ;  /* 0x0000000000017941 */ /* 0x000fea0003800000 */
.L_x_696:
        /* <DEDUP_REMOVED lines=11> */
.L_x_699:
[----:B------:R-:W-:Y:S05]  /*20de0*/  BSYNC B1 ;  /* 0x0000000000017941 */ /* 0x000fea0003800000 */
.L_x_698:
        /* <DEDUP_REMOVED lines=12> */
.L_x_701:
[----:B------:R-:W-:Y:S05]  /*20eb0*/  BSYNC B1 ;  /* 0x0000000000017941 */ /* 0x000fea0003800000 */
.L_x_700:
        /* <DEDUP_REMOVED lines=9> */
.L_x_703:
[----:B------:R-:W-:Y:S05]  /*20f50*/  BSYNC B1 ;  /* 0x0000000000017941 */ /* 0x000fea0003800000 */
.L_x_702:
        /* <DEDUP_REMOVED lines=9> */
.L_x_705:
[----:B------:R-:W-:Y:S05]  /*20ff0*/  BSYNC B1 ;  /* 0x0000000000017941 */ /* 0x000fea0003800000 */
.L_x_704:
        /* <DEDUP_REMOVED lines=11> */
.L_x_707:
[----:B------:R-:W-:Y:S05]  /*210b0*/  BSYNC B1 ;  /* 0x0000000000017941 */ /* 0x000fea0003800000 */
.L_x_706:
        /* <DEDUP_REMOVED lines=12> */
.L_x_709:
[----:B------:R-:W-:Y:S05]  /*21180*/  BSYNC B1 ;  /* 0x0000000000017941 */ /* 0x000fea0003800000 */
.L_x_708:
        /* <DEDUP_REMOVED lines=9> */
.L_x_711:
[----:B------:R-:W-:Y:S05]  /*21220*/  BSYNC B1 ;  /* 0x0000000000017941 */ /* 0x000fea0003800000 */
.L_x_710:
        /* <DEDUP_REMOVED lines=9> */
.L_x_713:
[----:B------:R-:W-:Y:S05]  /*212c0*/  BSYNC B1 ;  /* 0x0000000000017941 */ /* 0x000fea0003800000 */
.L_x_712:
        /* <DEDUP_REMOVED lines=11> */
.L_x_715:
[----:B------:R-:W-:Y:S05]  /*21380*/  BSYNC B1 ;  /* 0x0000000000017941 */ /* 0x000fea0003800000 */
.L_x_714:
        /* <DEDUP_REMOVED lines=12> */
.L_x_717:
[----:B------:R-:W-:Y:S05]  /*21450*/  BSYNC B1 ;  /* 0x0000000000017941 */ /* 0x000fea0003800000 */
.L_x_716:
        /* <DEDUP_REMOVED lines=9> */
.L_x_719:
[----:B------:R-:W-:Y:S05]  /*214f0*/  BSYNC B1 ;  /* 0x0000000000017941 */ /* 0x000fea0003800000 */
.L_x_718:
        /* <DEDUP_REMOVED lines=9> */
.L_x_721:
[----:B------:R-:W-:Y:S05]  /*21590*/  BSYNC B1 ;  /* 0x0000000000017941 */ /* 0x000fea0003800000 */
.L_x_720:
        /* <DEDUP_REMOVED lines=11> */
.L_x_723:
[----:B------:R-:W-:Y:S05]  /*21650*/  BSYNC B1 ;  /* 0x0000000000017941 */ /* 0x000fea0003800000 */
.L_x_722:
        /* <DEDUP_REMOVED lines=12> */
.L_x_725:
[----:B------:R-:W-:Y:S05]  /*21720*/  BSYNC B1 ;  /* 0x0000000000017941 */ /* 0x000fea0003800000 */
.L_x_724:
        /* <DEDUP_REMOVED lines=9> */
.L_x_727:
[----:B------:R-:W-:Y:S05]  /*217c0*/  BSYNC B1 ;  /* 0x0000000000017941 */ /* 0x000fea0003800000 */
.L_x_726:
        /* <DEDUP_REMOVED lines=9> */
.L_x_729:
[----:B------:R-:W-:Y:S05]  /*21860*/  BSYNC B1 ;  /* 0x0000000000017941 */ /* 0x000fea0003800000 */
.L_x_728:
        /* <DEDUP_REMOVED lines=11> */
.L_x_731:
[----:B------:R-:W-:Y:S05]  /*21920*/  BSYNC B1 ;  /* 0x0000000000017941 */ /* 0x000fea0003800000 */
.L_x_730:
        /* <DEDUP_REMOVED lines=12> */
.L_x_733:
[----:B------:R-:W-:Y:S05]  /*219f0*/  BSYNC B1 ;  /* 0x0000000000017941 */ /* 0x000fea0003800000 */
.L_x_732:
        /* <DEDUP_REMOVED lines=9> */
.L_x_735:
[----:B------:R-:W-:Y:S05]  /*21a90*/  BSYNC B1 ;  /* 0x0000000000017941 */ /* 0x000fea0003800000 */
.L_x_734:
        /* <DEDUP_REMOVED lines=9> */
.L_x_737:
[----:B------:R-:W-:Y:S05]  /*21b30*/  BSYNC B1 ;  /* 0x0000000000017941 */ /* 0x000fea0003800000 */
.L_x_736:
        /* <DEDUP_REMOVED lines=11> */
.L_x_739:
[----:B------:R-:W-:Y:S05]  /*21bf0*/  BSYNC B1 ;  /* 0x0000000000017941 */ /* 0x000fea0003800000 */
.L_x_738:
        /* <DEDUP_REMOVED lines=12> */
.L_x_741:
[----:B------:R-:W-:Y:S05]  /*21cc0*/  BSYNC B1 ;  /* 0x0000000000017941 */ /* 0x000fea0003800000 */
.L_x_740:
        /* <DEDUP_REMOVED lines=9> */
.L_x_743:
[----:B------:R-:W-:Y:S05]  /*21d60*/  BSYNC B1 ;  /* 0x0000000000017941 */ /* 0x000fea0003800000 */
.L_x_742:
        /* <DEDUP_REMOVED lines=9> */
.L_x_745:
[----:B------:R-:W-:Y:S05]  /*21e00*/  BSYNC B1 ;  /* 0x0000000000017941 */ /* 0x000fea0003800000 */
.L_x_744:
        /* <DEDUP_REMOVED lines=11> */
.L_x_747:
[----:B------:R-:W-:Y:S05]  /*21ec0*/  BSYNC B1 ;  /* 0x0000000000017941 */ /* 0x000fea0003800000 */
.L_x_746:
        /* <DEDUP_REMOVED lines=12> */
.L_x_749:
[----:B------:R-:W-:Y:S05]  /*21f90*/  BSYNC B1 ;  /* 0x0000000000017941 */ /* 0x000fea0003800000 */
.L_x_748:
        /* <DEDUP_REMOVED lines=9> */
.L_x_751:
[----:B------:R-:W-:Y:S05]  /*22030*/  BSYNC B1 ;  /* 0x0000000000017941 */ /* 0x000fea0003800000 */
.L_x_750:
        /* <DEDUP_REMOVED lines=9> */
.L_x_753:
[----:B------:R-:W-:Y:S05]  /*220d0*/  BSYNC B1 ;  /* 0x0000000000017941 */ /* 0x000fea0003800000 */
.L_x_752:
        /* <DEDUP_REMOVED lines=11> */
.L_x_755:
[----:B------:R-:W-:Y:S05]  /*22190*/  BSYNC B1 ;  /* 0x0000000000017941 */ /* 0x000fea0003800000 */
.L_x_754:
        /* <DEDUP_REMOVED lines=12> */
.L_x_757:
[----:B------:R-:W-:Y:S05]  /*22260*/  BSYNC B1 ;  /* 0x0000000000017941 */ /* 0x000fea0003800000 */
.L_x_756:
        /* <DEDUP_REMOVED lines=9> */
.L_x_759:
[----:B------:R-:W-:Y:S05]  /*22300*/  BSYNC B1 ;  /* 0x0000000000017941 */ /* 0x000fea0003800000 */
.L_x_758:
        /* <DEDUP_REMOVED lines=9> */
.L_x_761:
[----:B------:R-:W-:Y:S05]  /*223a0*/  BSYNC B1 ;  /* 0x0000000000017941 */ /* 0x000fea0003800000 */
.L_x_760:
        /* <DEDUP_REMOVED lines=11> */
.L_x_763:
[----:B------:R-:W-:Y:S05]  /*22460*/  BSYNC B1 ;  /* 0x0000000000017941 */ /* 0x000fea0003800000 */
.L_x_762:
        /* <DEDUP_REMOVED lines=12> */
.L_x_765:
[----:B------:R-:W-:Y:S05]  /*22530*/  BSYNC B1 ;  /* 0x0000000000017941 */ /* 0x000fea0003800000 */
.L_x_764:
        /* <DEDUP_REMOVED lines=9> */
.L_x_767:
[----:B------:R-:W-:Y:S05]  /*225d0*/  BSYNC B1 ;  /* 0x0000000000017941 */ /* 0x000fea0003800000 */
.L_x_766:
        /* <DEDUP_REMOVED lines=9> */
.L_x_769:
[----:B------:R-:W-:Y:S05]  /*22670*/  BSYNC B1 ;  /* 0x0000000000017941 */ /* 0x000fea0003800000 */
.L_x_768:
        /* <DEDUP_REMOVED lines=11> */
.L_x_771:
[----:B------:R-:W-:Y:S05]  /*22730*/  BSYNC B1 ;  /* 0x0000000000017941 */ /* 0x000fea0003800000 */
.L_x_770:
        /* <DEDUP_REMOVED lines=12> */
.L_x_773:
[----:B------:R-:W-:Y:S05]  /*22800*/  BSYNC B1 ;  /* 0x0000000000017941 */ /* 0x000fea0003800000 */
.L_x_772:
        /* <DEDUP_REMOVED lines=9> */
.L_x_775:
[----:B------:R-:W-:Y:S05]  /*228a0*/  BSYNC B1 ;  /* 0x0000000000017941 */ /* 0x000fea0003800000 */
.L_x_774:
        /* <DEDUP_REMOVED lines=9> */
.L_x_777:
[----:B------:R-:W-:Y:S05]  /*22940*/  BSYNC B1 ;  /* 0x0000000000017941 */ /* 0x000fea0003800000 */
.L_x_776:
        /* <DEDUP_REMOVED lines=11> */
.L_x_779:
[----:B------:R-:W-:Y:S05]  /*22a00*/  BSYNC B1 ;  /* 0x0000000000017941 */ /* 0x000fea0003800000 */
.L_x_778:
        /* <DEDUP_REMOVED lines=12> */
.L_x_781:
[----:B------:R-:W-:Y:S05]  /*22ad0*/  BSYNC B1 ;  /* 0x0000000000017941 */ /* 0x000fea0003800000 */
.L_x_780:
        /* <DEDUP_REMOVED lines=9> */
.L_x_783:
[----:B------:R-:W-:Y:S05]  /*22b70*/  BSYNC B1 ;  /* 0x0000000000017941 */ /* 0x000fea0003800000 */
.L_x_782:
        /* <DEDUP_REMOVED lines=9> */
.L_x_785:
[----:B------:R-:W-:Y:S05]  /*22c10*/  BSYNC B1 ;  /* 0x0000000000017941 */ /* 0x000fea0003800000 */
.L_x_784:
        /* <DEDUP_REMOVED lines=11> */
.L_x_787:
[----:B------:R-:W-:Y:S05]  /*22cd0*/  BSYNC B1 ;  /* 0x0000000000017941 */ /* 0x000fea0003800000 */
.L_x_786:
[----:B--2--5:R-:W-:Y:S01]  /*22ce0*/  IMAD.U32 R3, R223, 0x10000, RZ ;  /* 0x00010000df037824 */ /* 0x024fe200078e00ff */
[----:B------:R-:W-:Y:S01]  /*22cf0*/  @P0 MOV R5, R9 ;  /* 0x0000000900050202 */ /* 0x000fe20000000f00 */
[----:B------:R-:W-:Y:S01]  /*22d00*/  BSSY B1, `(.L_x_788) ;  /* 0x0000008000017945 */ /* 0x000fe20003800000 */
[----:B------:R-:W-:Y:S01]  /*22d10*/  ISETP.GT.AND P2, PT, R0, 0xb8, P1 ;  /* 0x000000b80000780c */ /* 0x000fe20000f44270 */
[----:B01-34-:R-:W-:-:S04]  /*22d20*/  FMUL R6, R3, R16 ;  /* 0x0000001003067220 */ /* 0x01bfc80000400000 */
[----:B------:R-:W-:-:S05]  /*22d30*/  FFMA R6, R117, R2, R6 ;  /* 0x0000000275067223 */ /* 0x000fca0000000006 */
[----:B------:R-:W-:-:S05]  /*22d40*/  F2FP.BF16.F32.PACK_AB R6, RZ, R6 ;  /* 0x00000006ff06723e */ /* 0x000fca00000010ff */
[----:B------:R0:W-:Y:S01]  /*22d50*/  @P0 STG.E.U16 desc[UR44][R4.64+0x172], R6 ;  /* 0x0001720604000986 */ /* 0x0001e2000c10152c */
[----:B------:R-:W-:Y:S05]  /*22d60*/  @!P2 BRA `(.L_x_789) ;  /* 0x000000000004a947 */ /* 0x000fea0003800000 */
[----:B------:R1:W5:Y:S02]  /*22d70*/  LDG.E.LTC128B.U16 R223, desc[UR44][R18.64+0x170] ;  /* 0x0001702c12df7981 */ /* 0x000364000c1e1520 */
.L_x_789:
[----:B------:R-:W-:Y:S05]  /*22d80*/  BSYNC B1 ;  /* 0x0000000000017941 */ /* 0x000fea0003800000 */
.L_x_788:
[----:B-----5:R-:W-:Y:S01]  /*22d90*/  IMAD.U32 R3, R223, 0x10000, RZ ;  /* 0x00010000df037824 */ /* 0x020fe200078e00ff */
[----:B0-----:R-:W-:Y:S01]  /*22da0*/  @P2 MOV R5, R11 ;  /* 0x0000000b00052202 */ /* 0x001fe20000000f00 */
        /* <DEDUP_REMOVED lines=9> */
.L_x_791:
[----:B------:R-:W-:Y:S05]  /*22e40*/  BSYNC B1 ;  /* 0x0000000000017941 */ /* 0x000fea0003800000 */
.L_x_790:
[----:B------:R-:W-:Y:S05]  /*22e50*/  @!P1 BRA `(.L_x_792) ;  /* 0x0000008000409947 */ /* 0x000fea0003800000 */
[----:B-----5:R-:W-:-:S04]  /*22e60*/  IMAD.U32 R223, R223, 0x10000, RZ ;  /* 0x00010000dfdf7824 */ /* 0x020fc800078e00ff */
[----:B------:R-:W-:-:S04]  /*22e70*/  FMUL R0, R223, R16 ;  /* 0x00000010df007220 */ /* 0x000fc80000400000 */
[----:B------:R-:W-:-:S05]  /*22e80*/  FFMA R0, R119, R2, R0 ;  /* 0x0000000277007223 */ /* 0x000fca0000000000 */
[----:B------:R-:W-:-:S05]  /*22e90*/  F2FP.BF16.F32.PACK_AB R0, RZ, R0 ;  /* 0x00000000ff00723e */ /* 0x000fca00000010ff */
[----:B------:R3:W-:Y:S01]  /*22ea0*/  STG.E.U16 desc[UR44][R10.64+0x172], R0 ;  /* 0x000172000a007986 */ /* 0x0007e2000c10152c */
[----:B------:R-:W-:Y:S05]  /*22eb0*/  BRA `(.L_x_792) ;  /* 0x0000008000287947 */ /* 0x000fea0003800000 */
.L_x_33:
[----:B------:R-:W2:Y:S01]  /*22ec0*/  LDL.LU R5, [R1+0x184] ;  /* 0x0001840001057983 */ /* 0x000ea20000300800 */
[----:B------:R-:W-:-:S03]  /*22ed0*/  ULDC.64 UR4, c[0x0][0x5c0] ;  /* 0x0001700000047ab9 */ /* 0x000fc60000000a00 */
[----:B------:R-:W3:Y:S04]  /*22ee0*/  LDL.LU R4, [R1+0x180] ;  /* 0x0001800001047983 */ /* 0x000ee80000300800 */
[----:B------:R-:W4:Y:S04]  /*22ef0*/  LDL.LU R19, [R1+0x1f0] ;  /* 0x0001f00001137983 */ /* 0x000f280000300800 */
        /* <DEDUP_REMOVED lines=29> */
[----:B------:R-:W-:Y:S04]  /*230d0*/  STL [R1+0x508], R186 ;  /* 0x000508ba01007387 */ /* 0x000fe80000100800 */
[----:B------:R-:W-:Y:S04]  /*230e0*/  STL [R1+0x504], R187 ;  /* 0x000504bb01007387 */ /* 0x000fe80000100800 */
[----:B------:R0:W-:Y:S04]  /*230f0*/  STL [R1+0x500], R188 ;  /* 0x000500bc01007387 */ /* 0x0001e80000100800 */
[----:B0-----:R-:W4:Y:S04]  /*23100*/  LDL.LU R188, [R1+0x20c] ;  /* 0x00020c0001bc7983 */ /* 0x001f280000300800 */
        /* <DEDUP_REMOVED lines=125> */
[----:B0-----:R-:W4:Y:S01]  /*238e0*/  LDL.LU R59, [R1+0x188] ;  /* 0x00018800013b7983 */ /* 0x001f220000300800 */
[-C--:B---3--:R-:W-:Y:S01]  /*238f0*/  FMUL R8, R4, R2.reuse ;  /* 0x0000000204087220 */ /* 0x088fe20000400000 */
[----:B--2---:R-:W-:Y:S01]  /*23900*/  FMUL R7, R5, R2 ;  /* 0x0000000205077220 */ /* 0x004fe20000400000 */
[----:B------:R-:W-:Y:S01]  /*23910*/  LEA R4, P1, R6, UR4, 0x1 ;  /* 0x0000000406047c11 */ /* 0x000fe2000f8208ff */
[----:B------:R-:W-:Y:S01]  /*23920*/  USHF.L.U64.HI UR4, UR8, 0x4, UR9 ;  /* 0x0000000408047899 */ /* 0x000fe20008010209 */
[----:B------:R-:W-:Y:S01]  /*23930*/  ISETP.GT.AND P3, PT, R0, 0x1, P0 ;  /* 0x000000010000780c */ /* 0x000fe20000764270 */
[----:B------:R-:W-:Y:S01]  /*23940*/  STL [R1+0x400], R60 ;  /* 0x0004003c01007387 */ /* 0x000fe20000100800 */
[----:B------:R-:W-:Y:S01]  /*23950*/  F2FP.BF16.F32.PACK_AB R8, RZ, R8 ;  /* 0x00000008ff08723e */ /* 0x000fe200000010ff */
[-C--:B----4-:R-:W-:Y:S01]  /*23960*/  FMUL R19, R19, R2.reuse ;  /* 0x0000000213137220 */ /* 0x090fe20000400000 */
[----:B------:R-:W-:Y:S01]  /*23970*/  F2FP.BF16.F32.PACK_AB R7, RZ, R7 ;  /* 0x00000007ff07723e */ /* 0x000fe200000010ff */
[----:B------:R-:W-:Y:S01]  /*23980*/  STL [R1+0x3fc], R61 ;  /* 0x0003fc3d01007387 */ /* 0x000fe20000100800 */
[----:B------:R-:W-:Y:S01]  /*23990*/  LEA.HI.X R5, R6, UR5, R10, 0x1, P1 ;  /* 0x0000000506057c11 */ /* 0x000fe200088f0c0a */
[----:B------:R-:W-:Y:S01]  /*239a0*/  USHF.L.U32 UR5, UR8, 0x4, URZ ;  /* 0x0000000408057899 */ /* 0x000fe2000800063f */
[----:B------:R-:W-:Y:S01]  /*239b0*/  PRMT R6, R8, 0x7610, R6 ;  /* 0x0000761008067816 */ /* 0x000fe20000000006 */
[----:B------:R-:W-:Y:S01]  /*239c0*/  STL [R1+0x3f8], R62 ;  /* 0x0003f83e01007387 */ /* 0x000fe20000100800 */
[----:B------:R-:W-:Y:S01]  /*239d0*/  ISETP.GT.AND P1, PT, R3, 0x8, PT ;  /* 0x000000080300780c */ /* 0x000fe20003f24270 */
[-C--:B------:R-:W-:Y:S01]  /*239e0*/  FMUL R18, R18, R2.reuse ;  /* 0x0000000212127220 */ /* 0x080fe20000400000 */
[----:B------:R-:W-:Y:S01]  /*239f0*/  PRMT R9, R7, 0x7610, R9 ;  /* 0x0000761007097816 */ /* 0x000fe20000000009 */
[----:B------:R0:W-:Y:S01]  /*23a00*/  @P2 STG.E.U16 desc[UR44][R4.64], R6 ;  /* 0x0000000604002986 */ /* 0x0001e2000c10152c */
[----:B------:R-:W-:Y:S01]  /*23a10*/  ISETP.GT.AND P2, PT, R0, RZ, P1 ;  /* 0x000000ff0000720c */ /* 0x000fe20000f44270 */
[-C--:B------:R-:W-:Y:S01]  /*23a20*/  FMUL R20, R20, R2.reuse ;  /* 0x0000000214147220 */ /* 0x080fe20000400000 */
[----:B------:R-:W-:Y:S01]  /*23a30*/  ISETP.GT.AND P4, PT, R0, 0x9, P0 ;  /* 0x000000090000780c */ /* 0x000fe20000784270 */
[----:B------:R1:W-:Y:S01]  /*23a40*/  @P3 STG.E.U16 desc[UR44][R4.64+0x2], R9 ;  /* 0x0000020904003986 */ /* 0x0003e2000c10152c */
[-C--:B------:R-:W-:Y:S01]  /*23a50*/  FMUL R234, R234, R2.reuse ;  /* 0x00000002eaea7220 */ /* 0x080fe20000400000 */
[----:B------:R-:W-:Y:S01]  /*23a60*/  ISETP.GT.AND P5, PT, R0, 0x41, P0 ;  /* 0x000000410000780c */ /* 0x000fe200007a4270 */
[-C--:B------:R-:W-:Y:S01]  /*23a70*/  FMUL R233, R233, R2.reuse ;  /* 0x00000002e9e97220 */ /* 0x080fe20000400000 */
[----:B------:R-:W-:Y:S01]  /*23a80*/  STL [R1+0x3f4], R63 ;  /* 0x0003f43f01007387 */ /* 0x000fe20000100800 */
[-C--:B------:R-:W-:Y:S01]  /*23a90*/  FMUL R232, R232, R2.reuse ;  /* 0x00000002e8e87220 */ /* 0x080fe20000400000 */
[-C--:B------:R-:W-:Y:S01]  /*23aa0*/  FMUL R231, R231, R2.reuse ;  /* 0x00000002e7e77220 */ /* 0x080fe20000400000 */
[-C--:B------:R-:W-:Y:S01]  /*23ab0*/  FMUL R188, R188, R2.reuse ;  /* 0x00000002bcbc7220 */ /* 0x080fe20000400000 */
[----:B0-----:R-:W-:Y:S01]  /*23ac0*/  IADD3 R6, P3, R4, UR5, RZ ;  /* 0x0000000504067c10 */ /* 0x001fe2000ff7e0ff */
[----:B------:R-:W-:Y:S01]  /*23ad0*/  STL [R1+0x3f0], R64 ;  /* 0x0003f04001007387 */ /* 0x000fe20000100800 */
[-C--:B------:R-:W-:Y:S01]  /*23ae0*/  FMUL R237, R33, R2.reuse ;  /* 0x0000000221ed7220 */ /* 0x080fe20000400000 */
[----:B------:R-:W-:Y:S01]  /*23af0*/  F2FP.BF16.F32.PACK_AB R19, RZ, R19 ;  /* 0x00000013ff13723e */ /* 0x000fe200000010ff */
[----:B------:R-:W-:Y:S01]  /*23b00*/  FMUL R236, R32, R2 ;  /* 0x0000000220ec7220 */ /* 0x000fe20000400000 */
[----:B------:R-:W-:Y:S01]  /*23b10*/  STL [R1+0x3ec], R65 ;  /* 0x0003ec4101007387 */ /* 0x000fe20000100800 */
[----:B------:R-:W-:Y:S01]  /*23b20*/  F2FP.BF16.F32.PACK_AB R18, RZ, R18 ;  /* 0x00000012ff12723e */ /* 0x000fe200000010ff */
[----:B------:R-:W-:Y:S01]  /*23b30*/  FMUL R235, R235, R2 ;  /* 0x00000002ebeb7220 */ /* 0x000fe20000400000 */
[----:B------:R-:W-:Y:S01]  /*23b40*/  PRMT R186, R19, 0x7610, R186 ;  /* 0x0000761013ba7816 */ /* 0x000fe200000000ba */
[----:B------:R-:W-:Y:S01]  /*23b50*/  STL [R1+0x3e8], R66 ;  /* 0x0003e84201007387 */ /* 0x000fe20000100800 */
[----:B------:R-:W-:Y:S01]  /*23b60*/  F2FP.BF16.F32.PACK_AB R20, RZ, R20 ;  /* 0x00000014ff14723e */ /* 0x000fe200000010ff */
[----:B------:R-:W-:Y:S01]  /*23b70*/  FMUL R32, R230, R2 ;  /* 0x00000002e6207220 */ /* 0x000fe20000400000 */
[----:B------:R-:W-:Y:S01]  /*23b80*/  F2FP.BF16.F32.PACK_AB R234, RZ, R234 ;  /* 0x000000eaffea723e */ /* 0x000fe200000010ff */
[----:B------:R-:W-:Y:S01]  /*23b90*/  STL [R1+0x3e4], R67 ;  /* 0x0003e44301007387 */ /* 0x000fe20000100800 */
[----:B------:R-:W-:Y:S01]  /*23ba0*/  F2FP.BF16.F32.PACK_AB R233, RZ, R233 ;  /* 0x000000e9ffe9723e */ /* 0x000fe200000010ff */
[-C--:B------:R-:W-:Y:S01]  /*23bb0*/  FMUL R33, R229, R2.reuse ;  /* 0x00000002e5217220 */ /* 0x080fe20000400000 */
[-C--:B------:R-:W-:Y:S01]  /*23bc0*/  FMUL R189, R189, R2.reuse ;  /* 0x00000002bdbd7220 */ /* 0x080fe20000400000 */
[----:B------:R-:W-:Y:S01]  /*23bd0*/  STL [R1+0x3e0], R68 ;  /* 0x0003e04401007387 */ /* 0x000fe20000100800 */
[-C--:B------:R-:W-:Y:S01]  /*23be0*/  FMUL R190, R190, R2.reuse ;  /* 0x00000002bebe7220 */ /* 0x080fe20000400000 */
        /* <DEDUP_REMOVED lines=43> */
[----:B------:R-:W-:-:S03]  /*23ea0*/  FMUL R31, R31, R2 ;  /* 0x000000021f1f7220 */ /* 0x000fc60000400000 */
        /* <DEDUP_REMOVED lines=38> */
[----:B------:R-:W-:-:S03]  /*24110*/  FMUL R10, R55, R2 ;  /* 0x00000002370a7220 */ /* 0x000fc60000400000 */
[----:B------:R-:W-:Y:S04]  /*24120*/  STL [R1+0x318], R118 ;  /* 0x0003187601007387 */ /* 0x000fe80000100800 */
[----:B------:R-:W-:Y:S04]  /*24130*/  STL [R1+0x314], R119 ;  /* 0x0003147701007387 */ /* 0x000fe80000100800 */
[----:B------:R-:W-:Y:S04]  /*24140*/  STL [R1+0x310], R17 ;  /* 0x0003101101007387 */ /* 0x000fe80000100800 */
[----:B------:R-:W-:Y:S01]  /*24150*/  STL [R1+0x30c], R16 ;  /* 0x00030c1001007387 */ /* 0x000fe20000100800 */
[----:B------:R-:W-:-:S05]  /*24160*/  FMUL R8, R58, R2 ;  /* 0x000000023a087220 */ /* 0x000fca0000400000 */
[----:B------:R-:W-:Y:S01]  /*24170*/  F2FP.BF16.F32.PACK_AB R8, RZ, R8 ;  /* 0x00000008ff08723e */ /* 0x000fe200000010ff */
[----:B------:R-:W-:-:S05]  /*24180*/  FMUL R7, R59, R2 ;  /* 0x000000023b077220 */ /* 0x000fca0000400000 */
[----:B------:R-:W-:-:S04]  /*24190*/  F2FP.BF16.F32.PACK_AB R7, RZ, R7 ;  /* 0x00000007ff07723e */ /* 0x000fc800000010ff */
[----:B-1----:R-:W-:Y:S02]  /*241a0*/  PRMT R9, R7, 0x7610, R9 ;  /* 0x0000761007097816 */ /* 0x002fe40000000009 */
[----:B------:R-:W-:Y:S02]  /*241b0*/  IADD3.X R7, R5, UR4, RZ, P3, !PT ;  /* 0x0000000405077c10 */ /* 0x000fe40009ffe4ff */
[----:B------:R-:W-:-:S03]  /*241c0*/  ISETP.GT.AND P3, PT, R0, 0x8, P0 ;  /* 0x000000080000780c */ /* 0x000fc60000764270 */
[----:B------:R0:W-:Y:S01]  /*241d0*/  @P2 STG.E.U16 desc[UR44][R6.64], R9 ;  /* 0x0000000906002986 */ /* 0x0001e2000c10152c */
[----:B------:R-:W-:Y:S01]  /*241e0*/  ISETP.GT.AND P2, PT, R0, 0x1, P1 ;  /* 0x000000010000780c */ /* 0x000fe20000f44270 */
[----:B0-----:R-:W-:-:S12]  /*241f0*/  FMUL R9, R56, R2 ;  /* 0x0000000238097220 */ /* 0x001fd80000400000 */
[----:B------:R0:W-:Y:S01]  /*24200*/  @P2 STG.E.U16 desc[UR44][R6.64+0x2], R8 ;  /* 0x0000020806002986 */ /* 0x0001e2000c10152c */
[----:B------:R-:W-:Y:S02]  /*24210*/  ISETP.GT.AND P2, PT, R0, 0x8, P1 ;  /* 0x000000080000780c */ /* 0x000fe40000f44270 */
[----:B------:R-:W-:-:S05]  /*24220*/  F2FP.BF16.F32.PACK_AB R9, RZ, R9 ;  /* 0x00000009ff09723e */ /* 0x000fca00000010ff */
[----:B------:R1:W-:Y:S01]  /*24230*/  @P4 STG.E.U16 desc[UR44][R4.64+0x12], R9 ;  /* 0x0000120904004986 */ /* 0x0003e2000c10152c */
[----:B------:R-:W-:Y:S01]  /*24240*/  ISETP.GT.AND P4, PT, R0, 0x11, P0 ;  /* 0x000000110000780c */ /* 0x000fe20000784270 */
[----:B0-----:R-:W-:-:S05]  /*24250*/  FMUL R8, R57, R2 ;  /* 0x0000000239087220 */ /* 0x001fca0000400000 */
[----:B------:R-:W-:Y:S01]  /*24260*/  F2FP.BF16.F32.PACK_AB R8, RZ, R8 ;  /* 0x00000008ff08723e */ /* 0x000fe200000010ff */
[----:B-1----:R-:W-:-:S03]  /*24270*/  FMUL R9, R52, R2 ;  /* 0x0000000234097220 */ /* 0x002fc60000400000 */
[----:B------:R-:W-:Y:S01]  /*24280*/  PRMT R11, R8, 0x7610, R11 ;  /* 0x00007610080b7816 */ /* 0x000fe2000000000b */
[----:B------:R-:W-:Y:S01]  /*24290*/  FMUL R52, R13, R2 ;  /* 0x000000020d347220 */ /* 0x000fe20000400000 */
[----:B------:R-:W-:Y:S01]  /*242a0*/  F2FP.BF16.F32.PACK_AB R8, RZ, R10 ;  /* 0x0000000aff08723e */ /* 0x000fe200000010ff */
[-C--:B------:R-:W-:Y:S01]  /*242b0*/  FMUL R10, R51, R2.reuse ;  /* 0x00000002330a7220 */ /* 0x080fe20000400000 */
[----:B------:R-:W-:Y:S01]  /*242c0*/  F2FP.BF16.F32.PACK_AB R9, RZ, R9 ;  /* 0x00000009ff09723e */ /* 0x000fe200000010ff */
[----:B------:R-:W-:Y:S01]  /*242d0*/  @P3 STG.E.U16 desc[UR44][R4.64+0x10], R11 ;  /* 0x0000100b04003986 */ /* 0x000fe2000c10152c */
[----:B------:R-:W-:Y:S01]  /*242e0*/  ISETP.GT.AND P3, PT, R0, 0x10, P0 ;  /* 0x000000100000780c */ /* 0x000fe20000764270 */
[-C--:B------:R-:W-:Y:S02]  /*242f0*/  FMUL R51, R14, R2.reuse ;  /* 0x000000020e337220 */ /* 0x080fe40000400000 */
[----:B------:R0:W-:Y:S01]  /*24300*/  @P2 STG.E.U16 desc[UR44][R6.64+0x10], R8 ;  /* 0x0000100806002986 */ /* 0x0001e2000c10152c */
[----:B------:R-:W-:Y:S01]  /*24310*/  ISETP.GT.AND P2, PT, R0, 0x9, P1 ;  /* 0x000000090000780c */ /* 0x000fe20000f44270 */
[----:B0-----:R-:W-:-:S02]  /*24320*/  FMUL R8, R54, R2 ;  /* 0x0000000236087220 */ /* 0x001fc40000400000 */
[----:B------:R-:W2:Y:S03]  /*24330*/  LDL.LU R54, [R1] ;  /* 0x0000000001367983 */ /* 0x000ea60000300800 */
[----:B------:R-:W-:-:S07]  /*24340*/  F2FP.BF16.F32.PACK_AB R8, RZ, R8 ;  /* 0x00000008ff08723e */ /* 0x000fce00000010ff */
[----:B------:R0:W-:Y:S01]  /*24350*/  @P2 STG.E.U16 desc[UR44][R6.64+0x12], R8 ;  /* 0x0000120806002986 */ /* 0x0001e2000c10152c */
[----:B------:R-:W-:-:S03]  /*24360*/  ISETP.GT.AND P2, PT, R0, 0x10, P1 ;  /* 0x000000100000780c */ /* 0x000fc60000f44270 */
[----:B------:R1:W-:Y:S01]  /*24370*/  @P4 STG.E.U16 desc[UR44][R4.64+0x22], R9 ;  /* 0x0000220904004986 */ /* 0x0003e2000c10152c */
[----:B------:R-:W-:Y:S01]  /*24380*/  ISETP.GT.AND P4, PT, R0, 0x19, P0 ;  /* 0x000000190000780c */ /* 0x000fe20000784270 */
[-C--:B0-----:R-:W-:Y:S01]  /*24390*/  FMUL R8, R53, R2.reuse ;  /* 0x0000000235087220 */ /* 0x081fe20000400000 */
[----:B------:R-:W-:Y:S01]  /*243a0*/  PRMT R187, R18, 0x7610, R187 ;  /* 0x0000761012bb7816 */ /* 0x000fe200000000bb */
[-C--:B------:R-:W-:Y:S01]  /*243b0*/  FMUL R53, R12, R2.reuse ;  /* 0x000000020c357220 */ /* 0x080fe20000400000 */
[----:B-1----:R-:W-:Y:S02]  /*243c0*/  FMUL R9, R48, R2 ;  /* 0x0000000230097220 */ /* 0x002fe40000400000 */
[----:B------:R-:W-:Y:S01]  /*243d0*/  F2FP.BF16.F32.PACK_AB R8, RZ, R8 ;  /* 0x00000008ff08723e */ /* 0x000fe200000010ff */
[----:B------:R-:W-:-:S03]  /*243e0*/  FMUL R48, R22, R2 ;  /* 0x0000000216307220 */ /* 0x000fc60000400000 */
[----:B------:R-:W-:Y:S02]  /*243f0*/  PRMT R11, R8, 0x7610, R11 ;  /* 0x00007610080b7816 */ /* 0x000fe4000000000b */
[----:B------:R-:W-:Y:S01]  /*24400*/  F2FP.BF16.F32.PACK_AB R8, RZ, R10 ;  /* 0x0000000aff08723e */ /* 0x000fe200000010ff */
[-C--:B------:R-:W-:Y:S01]  /*24410*/  FMUL R10, R47, R2.reuse ;  /* 0x000000022f0a7220 */ /* 0x080fe20000400000 */
[----:B------:R-:W-:Y:S01]  /*24420*/  F2FP.BF16.F32.PACK_AB R9, RZ, R9 ;  /* 0x00000009ff09723e */ /* 0x000fe200000010ff */
[----:B------:R-:W-:Y:S01]  /*24430*/  @P3 STG.E.U16 desc[UR44][R4.64+0x20], R11 ;  /* 0x0000200b04003986 */ /* 0x000fe2000c10152c */
[C---:B------:R-:W-:Y:S01]  /*24440*/  ISETP.GT.AND P3, PT, R0.reuse, 0x18, P0 ;  /* 0x000000180000780c */ /* 0x040fe20000764270 */
[-C--:B------:R-:W-:Y:S02]  /*24450*/  FMUL R47, R23, R2.reuse ;  /* 0x00000002172f7220 */ /* 0x080fe40000400000 */
[----:B------:R0:W-:Y:S01]  /*24460*/  @P2 STG.E.U16 desc[UR44][R6.64+0x20], R8 ;  /* 0x0000200806002986 */ /* 0x0001e2000c10152c */
[----:B------:R-:W-:Y:S01]  /*24470*/  ISETP.GT.AND P2, PT, R0, 0x11, P1 ;  /* 0x000000110000780c */ /* 0x000fe20000f44270 */
[----:B0-----:R-:W-:Y:S01]  /*24480*/  FMUL R8, R50, R2 ;  /* 0x0000000232087220 */ /* 0x001fe20000400000 */
[----:B------:R-:W-:Y:S01]  /*24490*/  F2FP.BF16.F32.PACK_AB R232, RZ, R232 ;  /* 0x000000e8ffe8723e */ /* 0x000fe200000010ff */
[----:B------:R-:W-:-:S03]  /*244a0*/  FMUL R50, R15, R2 ;  /* 0x000000020f327220 */ /* 0x000fc60000400000 */
[----:B------:R-:W-:-:S07]  /*244b0*/  F2FP.BF16.F32.PACK_AB R8, RZ, R8 ;  /* 0x00000008ff08723e */ /* 0x000fce00000010ff */
[----:B------:R0:W-:Y:S01]  /*244c0*/  @P2 STG.E.U16 desc[UR44][R6.64+0x22], R8 ;  /* 0x0000220806002986 */ /* 0x0001e2000c10152c */
[----:B------:R-:W-:-:S03]  /*244d0*/  ISETP.GT.AND P2, PT, R0, 0x18, P1 ;  /* 0x000000180000780c */ /* 0x000fc60000f44270 */
[----:B------:R1:W-:Y:S01]  /*244e0*/  @P4 STG.E.U16 desc[UR44][R4.64+0x32], R9 ;  /* 0x0000320904004986 */ /* 0x0003e2000c10152c */
[----:B------:R-:W-:Y:S01]  /*244f0*/  ISETP.GT.AND P4, PT, R0, 0x21, P0 ;  /* 0x000000210000780c */ /* 0x000fe20000784270 */
[-C--:B0-----:R-:W-:Y:S01]  /*24500*/  FMUL R8, R49, R2.reuse ;  /* 0x0000000231087220 */ /* 0x081fe20000400000 */
[-C--:B------:R-:W-:Y:S02]  /*24510*/  FMUL R49, R21, R2.reuse ;  /* 0x0000000215317220 */ /* 0x080fe40000400000 */
[----:B------:R-:W3:Y:S01]  /*24520*/  LDL.LU R21, [R1+0x4] ;  /* 0x0000040001157983 */ /* 0x000ee20000300800 */
[----:B-1----:R-:W-:Y:S01]  /*24530*/  FMUL R9, R44, R2 ;  /* 0x000000022c097220 */ /* 0x002fe20000400000 */
[----:B------:R-:W-:Y:S01]  /*24540*/  F2FP.BF16.F32.PACK_AB R8, RZ, R8 ;  /* 0x00000008ff08723e */ /* 0x000fe200000010ff */
[----:B------:R-:W-:Y:S01]  /*24550*/  FMUL R44, R218, R2 ;  /* 0x00000002da2c7220 */ /* 0x000fe20000400000 */
[----:B------:R-:W4:Y:S02]  /*24560*/  LDL.LU R55, [R1+0x8] ;  /* 0x0000080001377983 */ /* 0x000f240000300800 */
[----:B------:R-:W-:-:S02]  /*24570*/  PRMT R11, R8, 0x7610, R11 ;  /* 0x00007610080b7816 */ /* 0x000fc4000000000b */
[----:B------:R-:W-:Y:S01]  /*24580*/  F2FP.BF16.F32.PACK_AB R8, RZ, R10 ;  /* 0x0000000aff08723e */ /* 0x000fe200000010ff */
[-C--:B------:R-:W-:Y:S01]  /*24590*/  FMUL R10, R43, R2.reuse ;  /* 0x000000022b0a7220 */ /* 0x080fe20000400000 */
[----:B------:R-:W-:Y:S01]  /*245a0*/  F2FP.BF16.F32.PACK_AB R9, RZ, R9 ;  /* 0x00000009ff09723e */ /* 0x000fe200000010ff */
[----:B------:R-:W-:Y:S01]  /*245b0*/  @P3 STG.E.U16 desc[UR44][R4.64+0x30], R11 ;  /* 0x0000300b04003986 */ /* 0x000fe2000c10152c */
[C---:B------:R-:W-:Y:S01]  /*245c0*/  ISETP.GT.AND P3, PT, R0.reuse, 0x20, P0 ;  /* 0x000000200000780c */ /* 0x040fe20000764270 */
[----:B------:R-:W-:Y:S02]  /*245d0*/  FMUL R43, R219, R2 ;  /* 0x00000002db2b7220 */ /* 0x000fe40000400000 */
[----:B------:R0:W-:Y:S01]  /*245e0*/  @P2 STG.E.U16 desc[UR44][R6.64+0x30], R8 ;  /* 0x0000300806002986 */ /* 0x0001e2000c10152c */
[----:B------:R-:W-:-:S03]  /*245f0*/  ISETP.GT.AND P2, PT, R0, 0x19, P1 ;  /* 0x000000190000780c */ /* 0x000fc60000f44270 */
[----:B------:R-:W4:Y:S04]  /*24600*/  LDL.LU R23, [R1+0xc] ;  /* 0x00000c0001177983 */ /* 0x000f280000300800 */
[----:B------:R-:W4:Y:S01]  /*24610*/  LDL.LU R22, [R1+0x10] ;  /* 0x0000100001167983 */ /* 0x000f220000300800 */
[----:B0-----:R-:W-:-:S03]  /*24620*/  FMUL R8, R46, R2 ;  /* 0x000000022e087220 */ /* 0x001fc60000400000 */
[----:B------:R-:W4:Y:S01]  /*24630*/  LDL.LU R56, [R1+0x14] ;  /* 0x0000140001387983 */ /* 0x000f220000300800 */
[----:B------:R-:W-:Y:S01]  /*24640*/  F2FP.BF16.F32.PACK_AB R231, RZ, R231 ;  /* 0x000000e7ffe7723e */ /* 0x000fe200000010ff */
[----:B------:R-:W-:Y:S01]  /*24650*/  FMUL R46, R216, R2 ;  /* 0x00000002d82e7220 */ /* 0x000fe20000400000 */
[----:B------:R-:W-:Y:S01]  /*24660*/  F2FP.BF16.F32.PACK_AB R8, RZ, R8 ;  /* 0x00000008ff08723e */ /* 0x000fe200000010ff */
[----:B------:R-:W4:Y:S04]  /*24670*/  LDL.LU R57, [R1+0x18] ;  /* 0x0000180001397983 */ /* 0x000f280000300800 */
[----:B------:R0:W-:Y:S01]  /*24680*/  @P2 STG.E.U16 desc[UR44][R6.64+0x32], R8 ;  /* 0x0000320806002986 */ /* 0x0001e2000c10152c */
[----:B------:R-:W-:-:S03]  /*24690*/  ISETP.GT.AND P2, PT, R0, 0x20, P1 ;  /* 0x000000200000780c */ /* 0x000fc60000f44270 */
[----:B------:R1:W-:Y:S01]  /*246a0*/  @P4 STG.E.U16 desc[UR44][R4.64+0x42], R9 ;  /* 0x0000420904004986 */ /* 0x0003e2000c10152c */
[----:B------:R-:W-:-:S03]  /*246b0*/  ISETP.GT.AND P4, PT, R0, 0x29, P0 ;  /* 0x000000290000780c */ /* 0x000fc60000784270 */
[----:B------:R-:W4:Y:S01]  /*246c0*/  LDL.LU R58, [R1+0x1c] ;  /* 0x00001c00013a7983 */ /* 0x000f220000300800 */
[----:B0-----:R-:W-:-:S03]  /*246d0*/  FMUL R8, R45, R2 ;  /* 0x000000022d087220 */ /* 0x001fc60000400000 */
[----:B------:R-:W4:Y:S01]  /*246e0*/  LDL.LU R59, [R1+0x20] ;  /* 0x00002000013b7983 */ /* 0x000f220000300800 */
[----:B------:R-:W-:Y:S01]  /*246f0*/  F2FP.BF16.F32.PACK_AB R237, RZ, R237 ;  /* 0x000000edffed723e */ /* 0x000fe200000010ff */
[-C--:B------:R-:W-:Y:S01]  /*24700*/  FMUL R45, R217, R2.reuse ;  /* 0x00000002d92d7220 */ /* 0x080fe20000400000 */
[----:B-1----:R-:W-:Y:S01]  /*24710*/  FMUL R9, R40, R2 ;  /* 0x0000000228097220 */ /* 0x002fe20000400000 */
[----:B------:R-:W-:Y:S01]  /*24720*/  F2FP.BF16.F32.PACK_AB R8, RZ, R8 ;  /* 0x00000008ff08723e */ /* 0x000fe200000010ff */
[----:B------:R-:W4:Y:S01]  /*24730*/  LDL.LU R60, [R1+0x24] ;  /* 0x00002400013c7983 */ /* 0x000f220000300800 */
[----:B------:R-:W-:Y:S01]  /*24740*/  F2FP.BF16.F32.PACK_AB R236, RZ, R236 ;  /* 0x000000ecffec723e */ /* 0x000fe200000010ff */
[----:B------:R-:W-:Y:S01]  /*24750*/  FMUL R40, R222, R2 ;  /* 0x00000002de287220 */ /* 0x000fe20000400000 */
[----:B------:R-:W-:Y:S01]  /*24760*/  PRMT R11, R8, 0x7610, R11 ;  /* 0x00007610080b7816 */ /* 0x000fe2000000000b */
[----:B------:R-:W4:Y:S01]  /*24770*/  LDL.LU R61, [R1+0x28] ;  /* 0x00002800013d7983 */ /* 0x000f220000300800 */
[----:B------:R-:W-:Y:S01]  /*24780*/  F2FP.BF16.F32.PACK_AB R8, RZ, R10 ;  /* 0x0000000aff08723e */ /* 0x000fe200000010ff */
[-C--:B------:R-:W-:Y:S01]  /*24790*/  FMUL R10, R39, R2.reuse ;  /* 0x00000002270a7220 */ /* 0x080fe20000400000 */
[----:B------:R-:W-:Y:S01]  /*247a0*/  F2FP.BF16.F32.PACK_AB R9, RZ, R9 ;  /* 0x00000009ff09723e */ /* 0x000fe200000010ff */
[----:B------:R-:W-:Y:S01]  /*247b0*/  @P3 STG.E.U16 desc[UR44][R4.64+0x40], R11 ;  /* 0x0000400b04003986 */ /* 0x000fe2000c10152c */
[----:B------:R-:W-:Y:S01]  /*247c0*/  ISETP.GT.AND P3, PT, R0, 0x28, P0 ;  /* 0x000000280000780c */ /* 0x000fe20000764270 */
[----:B------:R-:W-:-:S02]  /*247d0*/  FMUL R39, R223, R2 ;  /* 0x00000002df277220 */ /* 0x000fc40000400000 */
        /* <DEDUP_REMOVED lines=17> */
[-C--:B------:R-:W-:Y:S01]  /*248f0*/  FMUL R41, R221, R2.reuse ;  /* 0x00000002dd297220 */ /* 0x080fe20000400000 */
[----:B-1----:R-:W-:Y:S01]  /*24900*/  FMUL R9, R36, R2 ;  /* 0x0000000224097220 */ /* 0x002fe20000400000 */
[----:B------:R-:W-:Y:S01]  /*24910*/  F2FP.BF16.F32.PACK_AB R8, RZ, R8 ;  /* 0x00000008ff08723e */ /* 0x000fe200000010ff */
[----:B------:R-:W4:Y:S01]  /*24920*/  LDL.LU R68, [R1+0x44] ;  /* 0x0000440001447983 */ /* 0x000f220000300800 */
[----:B------:R-:W-:Y:S02]  /*24930*/  FMUL R36, R226, R2 ;  /* 0x00000002e2247220 */ /* 0x000fe40000400000 */
        /* <DEDUP_REMOVED lines=14> */
[----:B------:R-:W-:Y:S01]  /*24a20*/  FMUL R38, R224, R2 ;  /* 0x00000002e0267220 */ /* 0x000fe20000400000 */
[----:B------:R-:W-:Y:S02]  /*24a30*/  F2FP.BF16.F32.PACK_AB R8, RZ, R8 ;  /* 0x00000008ff08723e */ /* 0x000fe400000010ff */
[----:B------:R-:W4:Y:S04]  /*24a40*/  LDL.LU R73, [R1+0x58] ;  /* 0x0000580001497983 */ /* 0x000f280000300800 */
[----:B------:R0:W-:Y:S01]  /*24a50*/  @P2 STG.E.U16 desc[UR44][R6.64+0x52], R8 ;  /* 0x0000520806002986 */ /* 0x0001e2000c10152c */
[----:B------:R-:W-:-:S03]  /*24a60*/  ISETP.GT.AND P2, PT, R0, 0x30, P1 ;  /* 0x000000300000780c */ /* 0x000fc60000f44270 */
[----:B------:R-:W-:Y:S04]  /*24a70*/  @P4 STG.E.U16 desc[UR44][R4.64+0x62], R9 ;  /* 0x0000620904004986 */ /* 0x000fe8000c10152c */
[----:B------:R-:W4:Y:S01]  /*24a80*/  LDL.LU R74, [R1+0x5c] ;  /* 0x00005c00014a7983 */ /* 0x000f220000300800 */
[-C--:B0-----:R-:W-:Y:S01]  /*24a90*/  FMUL R8, R37, R2.reuse ;  /* 0x0000000225087220 */ /* 0x081fe20000400000 */
[----:B------:R-:W-:Y:S02]  /*24aa0*/  ISETP.GT.AND P4, PT, R0, 0x39, P0 ;  /* 0x000000390000780c */ /* 0x000fe40000784270 */
[----:B------:R-:W4:Y:S01]  /*24ab0*/  LDL.LU R230, [R1+0x60] ;  /* 0x0000600001e67983 */ /* 0x000f220000300800 */
[----:B------:R-:W-:Y:S01]  /*24ac0*/  FMUL R37, R225, R2 ;  /* 0x00000002e1257220 */ /* 0x000fe20000400000 */
[----:B------:R-:W-:-:S02]  /*24ad0*/  F2FP.BF16.F32.PACK_AB R8, RZ, R8 ;  /* 0x00000008ff08723e */ /* 0x000fc400000010ff */
[----:B------:R-:W4:Y:S02]  /*24ae0*/  LDL.LU R229, [R1+0x64] ;  /* 0x0000640001e57983 */ /* 0x000f240000300800 */
[----:B------:R-:W-:Y:S02]  /*24af0*/  PRMT R11, R8, 0x7610, R11 ;  /* 0x00007610080b7816 */ /* 0x000fe4000000000b */
[----:B------:R-:W4:Y:S01]  /*24b00*/  LDL.LU R75, [R1+0x68] ;  /* 0x00006800014b7983 */ /* 0x000f220000300800 */
[----:B------:R-:W-:-:S03]  /*24b10*/  F2FP.BF16.F32.PACK_AB R8, RZ, R10 ;  /* 0x0000000aff08723e */ /* 0x000fc600000010ff */
[----:B------:R-:W-:Y:S04]  /*24b20*/  @P3 STG.E.U16 desc[UR44][R4.64+0x60], R11 ;  /* 0x0000600b04003986 */ /* 0x000fe8000c10152c */
[----:B------:R0:W-:Y:S01]  /*24b30*/  @P2 STG.E.U16 desc[UR44][R6.64+0x60], R8 ;  /* 0x0000600806002986 */ /* 0x0001e2000c10152c */
[C---:B------:R-:W-:Y:S02]  /*24b40*/  ISETP.GT.AND P2, PT, R0.reuse, 0x31, P1 ;  /* 0x000000310000780c */ /* 0x040fe40000f44270 */
[----:B------:R-:W-:Y:S01]  /*24b50*/  ISETP.GT.AND P3, PT, R0, 0x38, P0 ;  /* 0x000000380000780c */ /* 0x000fe20000764270 */
[----:B------:R-:W4:Y:S04]  /*24b60*/  LDL.LU R76, [R1+0x6c] ;  /* 0x00006c00014c7983 */ /* 0x000f280000300800 */
[----:B------:R-:W4:Y:S01]  /*24b70*/  LDL.LU R77, [R1+0x70] ;  /* 0x00007000014d7983 */ /* 0x000f220000300800 */
[----:B0-----:R-:W-:-:S03]  /*24b80*/  FMUL R8, R34, R2 ;  /* 0x0000000222087220 */ /* 0x001fc60000400000 */
[----:B------:R-:W4:Y:S01]  /*24b90*/  LDL.LU R78, [R1+0x74] ;  /* 0x00007400014e7983 */ /* 0x000f220000300800 */
[----:B------:R-:W-:Y:S01]  /*24ba0*/  FMUL R34, R228, R2 ;  /* 0x00000002e4227220 */ /* 0x000fe20000400000 */
[----:B------:R-:W-:Y:S02]  /*24bb0*/  F2FP.BF16.F32.PACK_AB R8, RZ, R8 ;  /* 0x00000008ff08723e */ /* 0x000fe400000010ff */
[----:B------:R-:W4:Y:S04]  /*24bc0*/  LDL.LU R79, [R1+0x78] ;  /* 0x00007800014f7983 */ /* 0x000f280000300800 */
[----:B------:R-:W-:Y:S01]  /*24bd0*/  @P2 STG.E.U16 desc[UR44][R6.64+0x62], R8 ;  /* 0x0000620806002986 */ /* 0x000fe2000c10152c */
[----:B------:R-:W-:-:S03]  /*24be0*/  ISETP.GT.AND P2, PT, R0, 0x38, P1 ;  /* 0x000000380000780c */ /* 0x000fc60000f44270 */
[----:B------:R-:W-:Y:S01]  /*24bf0*/  @P3 STG.E.U16 desc[UR44][R4.64+0x70], R186 ;  /* 0x000070ba04003986 */ /* 0x000fe2000c10152c */
[----:B------:R-:W-:-:S03]  /*24c00*/  ISETP.GT.AND P3, PT, R0, 0x39, P1 ;  /* 0x000000390000780c */ /* 0x000fc60000f64270 */
[----:B------:R-:W-:Y:S01]  /*24c10*/  @P4 STG.E.U16 desc[UR44][R4.64+0x72], R187 ;  /* 0x000072bb04004986 */ /* 0x000fe2000c10152c */
[----:B------:R-:W-:-:S03]  /*24c20*/  ISETP.GT.AND P4, PT, R0, 0x40, P0 ;  /* 0x000000400000780c */ /* 0x000fc60000784270 */
[----:B------:R-:W4:Y:S04]  /*24c30*/  LDL.LU R80, [R1+0x7c] ;  /* 0x00007c0001507983 */ /* 0x000f280000300800 */
[----:B------:R0:W-:Y:S01]  /*24c40*/  @P2 STG.E.U16 desc[UR44][R6.64+0x70], R20 ;  /* 0x0000701406002986 */ /* 0x0001e2000c10152c */
[----:B------:R-:W-:-:S03]  /*24c50*/  ISETP.GT.AND P2, PT, R0, 0x40, P1 ;  /* 0x000000400000780c */ /* 0x000fc60000f44270 */
[----:B------:R-:W-:Y:S01]  /*24c60*/  @P3 STG.E.U16 desc[UR44][R6.64+0x72], R234 ;  /* 0x000072ea06003986 */ /* 0x000fe2000c10152c */
[----:B------:R-:W-:-:S03]  /*24c70*/  ISETP.GT.AND P3, PT, R0, 0x41, P1 ;  /* 0x000000410000780c */ /* 0x000fc60000f64270 */
[----:B------:R-:W-:Y:S01]  /*24c80*/  @P4 STG.E.U16 desc[UR44][R4.64+0x80], R233 ;  /* 0x000080e904004986 */ /* 0x000fe2000c10152c */
[----:B------:R-:W-:-:S03]  /*24c90*/  ISETP.GT.AND P4, PT, R0, 0x48, P0 ;  /* 0x000000480000780c */ /* 0x000fc60000784270 */
[----:B------:R-:W-:Y:S01]  /*24ca0*/  @P5 STG.E.U16 desc[UR44][R4.64+0x82], R232 ;  /* 0x000082e804005986 */ /* 0x000fe2000c10152c */
[----:B------:R-:W-:-:S03]  /*24cb0*/  ISETP.GT.AND P5, PT, R0, 0x49, P0 ;  /* 0x000000490000780c */ /* 0x000fc600007a4270 */
[----:B------:R-:W-:Y:S01]  /*24cc0*/  @P2 STG.E.U16 desc[UR44][R6.64+0x80], R231 ;  /* 0x000080e706002986 */ /* 0x000fe2000c10152c */
[C---:B------:R-:W-:Y:S02]  /*24cd0*/  ISETP.GT.AND P2, PT, R0.reuse, 0x48, P1 ;  /* 0x000000480000780c */ /* 0x040fe40000f44270 */
[----:B0-----:R-:W-:Y:S01]  /*24ce0*/  F2FP.BF16.F32.PACK_AB R20, RZ, R188 ;  /* 0x000000bcff14723e */ /* 0x001fe200000010ff */
        /* <DEDUP_REMOVED lines=8> */
[----:B0-----:R-:W-:Y:S02]  /*24d70*/  F2FP.BF16.F32.PACK_AB R20, RZ, R189 ;  /* 0x000000bdff14723e */ /* 0x001fe400000010ff */
[----:B------:R-:W-:Y:S01]  /*24d80*/  ISETP.GT.AND P2, PT, R0, 0x50, P1 ;  /* 0x000000500000780c */ /* 0x000fe20000f44270 */
[----:B------:R-:W4:Y:S01]  /*24d90*/  LDL.LU R82, [R1+0x84] ;  /* 0x0000840001527983 */ /* 0x000f220000300800 */
[----:B------:R-:W-:Y:S02]  /*24da0*/  PRMT R233, R20, 0x7610, R233 ;  /* 0x0000761014e97816 */ /* 0x000fe400000000e9 */
[----:B------:R-:W-:Y:S01]  /*24db0*/  F2FP.BF16.F32.PACK_AB R231, RZ, R190 ;  /* 0x000000beffe7723e */ /* 0x000fe200000010ff */
[----:B------:R-:W4:Y:S01]  /*24dc0*/  LDL.LU R83, [R1+0x88] ;  /* 0x0000880001537983 */ /* 0x000f220000300800 */
[----:B------:R-:W-:Y:S02]  /*24dd0*/  F2FP.BF16.F32.PACK_AB R232, RZ, R191 ;  /* 0x000000bfffe8723e */ /* 0x000fe400000010ff */
[----:B------:R-:W-:Y:S01]  /*24de0*/  F2FP.BF16.F32.PACK_AB R20, RZ, R192 ;  /* 0x000000c0ff14723e */ /* 0x000fe200000010ff */
[----:B------:R-:W-:Y:S01]  /*24df0*/  @P3 STG.E.U16 desc[UR44][R6.64+0x92], R233 ;  /* 0x000092e906003986 */ /* 0x000fe2000c10152c */
[----:B------:R-:W-:-:S03]  /*24e00*/  ISETP.GT.AND P3, PT, R0, 0x51, P1 ;  /* 0x000000510000780c */ /* 0x000fc60000f64270 */
[----:B------:R0:W-:Y:S01]  /*24e10*/  @P4 STG.E.U16 desc[UR44][R4.64+0xa0], R231 ;  /* 0x0000a0e704004986 */ /* 0x0001e2000c10152c */
[----:B------:R-:W-:-:S03]  /*24e20*/  ISETP.GT.AND P4, PT, R0, 0x58, P0 ;  /* 0x000000580000780c */ /* 0x000fc60000784270 */
[----:B------:R1:W-:Y:S01]  /*24e30*/  @P5 STG.E.U16 desc[UR44][R4.64+0xa2], R232 ;  /* 0x0000a2e804005986 */ /* 0x0003e2000c10152c */
[----:B------:R-:W-:-:S03]  /*24e40*/  ISETP.GT.AND P5, PT, R0, 0x59, P0 ;  /* 0x000000590000780c */ /* 0x000fc600007a4270 */
[----:B------:R2:W-:Y:S01]  /*24e50*/  @P2 STG.E.U16 desc[UR44][R6.64+0xa0], R20 ;  /* 0x0000a01406002986 */ /* 0x0005e2000c10152c */
[----:B------:R-:W-:Y:S02]  /*24e60*/  ISETP.GT.AND P2, PT, R0, 0x58, P1 ;  /* 0x000000580000780c */ /* 0x000fe40000f44270 */
[----:B0-----:R-:W-:Y:S01]  /*24e70*/  F2FP.BF16.F32.PACK_AB R231, RZ, R194 ;  /* 0x000000c2ffe7723e */ /* 0x001fe200000010ff */
[----:B------:R-:W4:Y:S01]  /*24e80*/  LDL.LU R84, [R1+0x8c] ;  /* 0x00008c0001547983 */ /* 0x000f220000300800 */
[----:B-1----:R-:W-:-:S03]  /*24e90*/  F2FP.BF16.F32.PACK_AB R232, RZ, R195 ;  /* 0x000000c3ffe8723e */ /* 0x002fc600000010ff */
[----:B------:R-:W4:Y:S01]  /*24ea0*/  LDL.LU R85, [R1+0x90] ;  /* 0x0000900001557983 */ /* 0x000f220000300800 */
[----:B--2---:R-:W-:-:S03]  /*24eb0*/  F2FP.BF16.F32.PACK_AB R20, RZ, R193 ;  /* 0x000000c1ff14723e */ /* 0x004fc600000010ff */
[----:B------:R-:W2:Y:S01]  /*24ec0*/  LDL.LU R86, [R1+0x94] ;  /* 0x0000940001567983 */ /* 0x000ea20000300800 */
[----:B------:R-:W-:-:S03]  /*24ed0*/  PRMT R233, R20, 0x7610, R233 ;  /* 0x0000761014e97816 */ /* 0x000fc600000000e9 */
[----:B------:R-:W2:Y:S01]  /*24ee0*/  LDL.LU R87, [R1+0x98] ;  /* 0x0000980001577983 */ /* 0x000ea20000300800 */
[----:B------:R-:W-:-:S03]  /*24ef0*/  F2FP.BF16.F32.PACK_AB R20, RZ, R196 ;  /* 0x000000c4ff14723e */ /* 0x000fc600000010ff */
        /* <DEDUP_REMOVED lines=9> */
[----:B------:R-:W2:Y:S01]  /*24f90*/  LDL.LU R88, [R1+0x9c] ;  /* 0x00009c0001587983 */ /* 0x000ea20000300800 */
[----:B-1----:R-:W-:-:S03]  /*24fa0*/  F2FP.BF16.F32.PACK_AB R232, RZ, R199 ;  /* 0x000000c7ffe8723e */ /* 0x002fc600000010ff */
[----:B------:R-:W2:Y:S01]  /*24fb0*/  LDL.LU R89, [R1+0xa0] ;  /* 0x0000a00001597983 */ /* 0x000ea20000300800 */
[----:B---3--:R-:W-:-:S03]  /*24fc0*/  F2FP.BF16.F32.PACK_AB R20, RZ, R197 ;  /* 0x000000c5ff14723e */ /* 0x008fc600000010ff */
[----:B------:R-:W3:Y:S01]  /*24fd0*/  LDL.LU R90, [R1+0xa4] ;  /* 0x0000a400015a7983 */ /* 0x000ee20000300800 */
[----:B------:R-:W-:-:S03]  /*24fe0*/  PRMT R233, R20, 0x7610, R233 ;  /* 0x0000761014e97816 */ /* 0x000fc600000000e9 */
[----:B------:R-:W3:Y:S01]  /*24ff0*/  LDL.LU R91, [R1+0xa8] ;  /* 0x0000a800015b7983 */ /* 0x000ee20000300800 */
        /* <DEDUP_REMOVED lines=10> */
[----:B------:R-:W3:Y:S01]  /*250a0*/  LDL.LU R92, [R1+0xac] ;  /* 0x0000ac00015c7983 */ /* 0x000ee20000300800 */
[----:B-1----:R-:W-:-:S03]  /*250b0*/  F2FP.BF16.F32.PACK_AB R232, RZ, R203 ;  /* 0x000000cbffe8723e */ /* 0x002fc600000010ff */
[----:B------:R-:W3:Y:S01]  /*250c0*/  LDL.LU R93, [R1+0xb0] ;  /* 0x0000b000015d7983 */ /* 0x000ee20000300800 */
[----:B------:R-:W-:-:S03]  /*250d0*/  F2FP.BF16.F32.PACK_AB R20, RZ, R201 ;  /* 0x000000c9ff14723e */ /* 0x000fc600000010ff */
        /* <DEDUP_REMOVED lines=118> */
[----:B----4-:R-:W-:-:S03]  /*25840*/  F2FP.BF16.F32.PACK_AB R20, RZ, R37 ;  /* 0x00000025ff14723e */ /* 0x010fc600000010ff */
[----:B------:R-:W4:Y:S01]  /*25850*/  LDL.LU R227, [R1+0x124] ;  /* 0x0001240001e37983 */ /* 0x000f220000300800 */
[----:B------:R-:W-:-:S03]  /*25860*/  PRMT R233, R20, 0x7610, R233 ;  /* 0x0000761014e97816 */ /* 0x000fc600000000e9 */
[----:B------:R-:W4:Y:S01]  /*25870*/  LDL.LU R228, [R1+0x128] ;  /* 0x0001280001e47983 */ /* 0x000f220000300800 */
        /* <DEDUP_REMOVED lines=30> */
[----:B------:R-:W-:-:S03]  /*25a60*/  F2FP.BF16.F32.PACK_AB R20, RZ, R45 ;  /* 0x0000002dff14723e */ /* 0x000fc600000010ff */
[----:B------:R-:W2:Y:S01]  /*25a70*/  LDL.LU R219, [R1+0x144] ;  /* 0x0001440001db7983 */ /* 0x000ea20000300800 */
[----:B------:R-:W-:-:S03]  /*25a80*/  PRMT R233, R20, 0x7610, R233 ;  /* 0x0000761014e97816 */ /* 0x000fc600000000e9 */
[----:B------:R-:W2:Y:S01]  /*25a90*/  LDL.LU R220, [R1+0x148] ;  /* 0x0001480001dc7983 */ /* 0x000ea20000300800 */
[----:B------:R-:W-:-:S03]  /*25aa0*/  F2FP.BF16.F32.PACK_AB R20, RZ, R48 ;  /* 0x00000030ff14723e */ /* 0x000fc600000010ff */
[----:B------:R0:W-:Y:S01]  /*25ab0*/  @P3 STG.E.U16 desc[UR44][R6.64+0x152], R233 ;  /* 0x000152e906003986 */ /* 0x0001e2000c10152c */
[----:B------:R-:W-:-:S03]  /*25ac0*/  ISETP.GT.AND P3, PT, R0, 0xb1, P1 ;  /* 0x000000b10000780c */ /* 0x000fc60000f64270 */
[----:B------:R1:W-:Y:S01]  /*25ad0*/  @P4 STG.E.U16 desc[UR44][R4.64+0x160], R231 ;  /* 0x000160e704004986 */ /* 0x0003e2000c10152c */
[C---:B------:R-:W-:Y:S02]  /*25ae0*/  ISETP.GT.AND P4, PT, R0.reuse, 0xb8, P0 ;  /* 0x000000b80000780c */ /* 0x040fe40000784270 */
[C---:B------:R-:W-:Y:S01]  /*25af0*/  ISETP.GT.AND P0, PT, R0.reuse, 0xb9, P0 ;  /* 0x000000b90000780c */ /* 0x040fe20000704270 */
[----:B------:R1:W-:Y:S04]  /*25b00*/  @P5 STG.E.U16 desc[UR44][R4.64+0x162], R232 ;  /* 0x000162e804005986 */ /* 0x0003e8000c10152c */
[----:B------:R1:W-:Y:S01]  /*25b10*/  @P2 STG.E.U16 desc[UR44][R6.64+0x160], R20 ;  /* 0x0001601406002986 */ /* 0x0003e2000c10152c */
[----:B------:R-:W-:Y:S02]  /*25b20*/  ISETP.GT.AND P2, PT, R0, 0xb8, P1 ;  /* 0x000000b80000780c */ /* 0x000fe40000f44270 */
[----:B0-----:R-:W-:Y:S01]  /*25b30*/  F2FP.BF16.F32.PACK_AB R233, RZ, R52 ;  /* 0x00000034ffe9723e */ /* 0x001fe200000010ff */
[----:B------:R-:W2:Y:S01]  /*25b40*/  LDL.LU R218, [R1+0x14c] ;  /* 0x00014c0001da7983 */ /* 0x000ea20000300800 */
[----:B-1----:R-:W-:-:S02]  /*25b50*/  F2FP.BF16.F32.PACK_AB R231, RZ, R50 ;  /* 0x00000032ffe7723e */ /* 0x002fc400000010ff */
[----:B------:R-:W-:Y:S01]  /*25b60*/  F2FP.BF16.F32.PACK_AB R232, RZ, R51 ;  /* 0x00000033ffe8723e */ /* 0x000fe200000010ff */
[----:B------:R-:W2:Y:S01]  /*25b70*/  LDL.LU R217, [R1+0x150] ;  /* 0x0001500001d97983 */ /* 0x000ea20000300800 */
[----:B------:R-:W-:Y:S01]  /*25b80*/  F2FP.BF16.F32.PACK_AB R20, RZ, R49 ;  /* 0x00000031ff14723e */ /* 0x000fe200000010ff */
[----:B------:R-:W-:Y:S01]  /*25b90*/  FMUL R21, R21, R2 ;  /* 0x0000000215157220 */ /* 0x000fe20000400000 */
[----:B------:R-:W-:Y:S01]  /*25ba0*/  ISETP.GT.AND P1, PT, R0, 0xb9, P1 ;  /* 0x000000b90000780c */ /* 0x000fe20000f24270 */
[----:B------:R-:W-:Y:S01]  /*25bb0*/  USHF.L.U64.HI UR11, UR8, 0x8, UR9 ;  /* 0x00000008080b7899 */ /* 0x000fe20008010209 */
[----:B------:R-:W2:Y:S04]  /*25bc0*/  LDL.LU R216, [R1+0x154] ;  /* 0x0001540001d87983 */ /* 0x000ea80000300800 */
[----:B------:R0:W-:Y:S04]  /*25bd0*/  @P3 STG.E.U16 desc[UR44][R6.64+0x162], R20 ;  /* 0x0001621406003986 */ /* 0x0001e8000c10152c */
[----:B------:R-:W-:Y:S01]  /*25be0*/  @P0 STG.E.U16 desc[UR44][R4.64+0x172], R232 ;  /* 0x000172e804000986 */ /* 0x000fe2000c10152c */
[----:B------:R-:W-:-:S03]  /*25bf0*/  ISETP.GT.AND P0, PT, R3, 0x80, PT ;  /* 0x000000800300780c */ /* 0x000fc60003f04270 */
[----:B------:R1:W-:Y:S04]  /*25c00*/  @P4 STG.E.U16 desc[UR44][R4.64+0x170], R231 ;  /* 0x000170e704004986 */ /* 0x0003e8000c10152c */
[----:B------:R1:W-:Y:S01]  /*25c10*/  @P2 STG.E.U16 desc[UR44][R6.64+0x170], R233 ;  /* 0x000170e906002986 */ /* 0x0003e2000c10152c */
[----:B0-----:R-:W-:Y:S01]  /*25c20*/  IMAD.U32 R20, RZ, RZ, UR8 ;  /* 0x00000008ff147e24 */ /* 0x001fe2000f8e00ff */
[----:B------:R-:W-:Y:S01]  /*25c30*/  ISETP.GT.AND P2, PT, R0, RZ, P0 ;  /* 0x000000ff0000720c */ /* 0x000fe20000744270 */
[----:B------:R-:W-:Y:S01]  /*25c40*/  FMUL R54, R54, R2 ;  /* 0x0000000236367220 */ /* 0x000fe20000400000 */
[----:B------:R-:W-:Y:S01]  /*25c50*/  ISETP.GT.AND P3, PT, R0, 0x1, P0 ;  /* 0x000000010000780c */ /* 0x000fe20000764270 */
[----:B------:R-:W2:Y:S01]  /*25c60*/  LDL.LU R8, [R1+0x158] ;  /* 0x0001580001087983 */ /* 0x000ea20000300800 */
[----:B------:R-:W-:-:S02]  /*25c70*/  LEA R20, P4, R20, R4, 0x8 ;  /* 0x0000000414147211 */ /* 0x000fc400078840ff */
[----:B-1----:R-:W-:Y:S01]  /*25c80*/  F2FP.BF16.F32.PACK_AB R231, RZ, R53 ;  /* 0x00000035ffe7723e */ /* 0x002fe200000010ff */
[----:B------:R-:W-:Y:S01]  /*25c90*/  FMUL R22, R22, R2 ;  /* 0x0000000216167220 */ /* 0x000fe20000400000 */
[----:B------:R-:W-:Y:S01]  /*25ca0*/  F2FP.BF16.F32.PACK_AB R232, RZ, R54 ;  /* 0x00000036ffe8723e */ /* 0x000fe200000010ff */
[-C--:B------:R-:W-:Y:S01]  /*25cb0*/  FMUL R23, R23, R2.reuse ;  /* 0x0000000217177220 */ /* 0x080fe20000400000 */
[----:B------:R-:W-:Y:S01]  /*25cc0*/  F2FP.BF16.F32.PACK_AB R233, RZ, R21 ;  /* 0x00000015ffe9723e */ /* 0x000fe200000010ff */
[----:B------:R-:W-:Y:S01]  /*25cd0*/  FMUL R55, R55, R2 ;  /* 0x0000000237377220 */ /* 0x000fe20000400000 */
[----:B------:R-:W-:Y:S01]  /*25ce0*/  IADD3.X R21, R5, UR11, RZ, P4, !PT ;  /* 0x0000000b05157c10 */ /* 0x000fe2000a7fe4ff */
[----:B------:R-:W-:Y:S01]  /*25cf0*/  @P1 STG.E.U16 desc[UR44][R6.64+0x172], R231 ;  /* 0x000172e706001986 */ /* 0x000fe2000c10152c */
[----:B------:R-:W-:-:S03]  /*25d00*/  ISETP.GT.AND P1, PT, R3, 0x88, PT ;  /* 0x000000880300780c */ /* 0x000fc60003f24270 */
[----:B------:R0:W-:Y:S01]  /*25d10*/  @P2 STG.E.U16 desc[UR44][R20.64], R232 ;  /* 0x000000e814002986 */ /* 0x0001e2000c10152c */
[C---:B------:R-:W-:Y:S02]  /*25d20*/  ISETP.GT.AND P5, PT, R0.reuse, RZ, P1 ;  /* 0x000000ff0000720c */ /* 0x040fe40000fa4270 */
[C---:B------:R-:W-:Y:S01]  /*25d30*/  ISETP.GT.AND P4, PT, R0.reuse, 0x1, P1 ;  /* 0x000000010000780c */ /* 0x040fe20000f84270 */
[----:B------:R-:W2:Y:S01]  /*25d40*/  LDL.LU R9, [R1+0x15c] ;  /* 0x00015c0001097983 */ /* 0x000ea20000300800 */
[----:B------:R-:W-:-:S03]  /*25d50*/  ISETP.GT.AND P2, PT, R0, 0x9, P0 ;  /* 0x000000090000780c */ /* 0x000fc60000744270 */
[----:B------:R1:W-:Y:S01]  /*25d60*/  @P3 STG.E.U16 desc[UR44][R20.64+0x2], R233 ;  /* 0x000002e914003986 */ /* 0x0003e2000c10152c */
[----:B------:R-:W-:Y:S02]  /*25d70*/  ISETP.GT.AND P3, PT, R0, 0x8, P0 ;  /* 0x000000080000780c */ /* 0x000fe40000764270 */
[----:B0-----:R-:W-:Y:S01]  /*25d80*/  F2FP.BF16.F32.PACK_AB R232, RZ, R22 ;  /* 0x00000016ffe8723e */ /* 0x001fe200000010ff */
[----:B------:R-:W2:Y:S01]  /*25d90*/  LDL.LU R10, [R1+0x160] ;  /* 0x00016000010a7983 */ /* 0x000ea20000300800 */
[----:B------:R-:W-:Y:S02]  /*25da0*/  IADD3 R22, P6, R20, UR5, RZ ;  /* 0x0000000514167c10 */ /* 0x000fe4000ffde0ff */
[----:B------:R-:W-:Y:S01]  /*25db0*/  F2FP.BF16.F32.PACK_AB R231, RZ, R23 ;  /* 0x00000017ffe7723e */ /* 0x000fe200000010ff */
[----:B------:R-:W2:Y:S01]  /*25dc0*/  LDL.LU R11, [R1+0x164] ;  /* 0x00016400010b7983 */ /* 0x000ea20000300800 */
[----:B------:R-:W-:Y:S02]  /*25dd0*/  F2FP.BF16.F32.PACK_AB R7, RZ, R55 ;  /* 0x00000037ff07723e */ /* 0x000fe400000010ff */
[----:B------:R-:W-:Y:S01]  /*25de0*/  IADD3.X R23, R21, UR4, RZ, P6, !PT ;  /* 0x0000000415177c10 */ /* 0x000fe2000b7fe4ff */
[----:B------:R-:W-:Y:S01]  /*25df0*/  FMUL R56, R56, R2 ;  /* 0x0000000238387220 */ /* 0x000fe20000400000 */
[----:B------:R-:W-:Y:S01]  /*25e00*/  IADD3 R6, P6, R20, UR5, RZ ;  /* 0x0000000514067c10 */ /* 0x000fe2000ffde0ff */
[----:B------:R-:W2:Y:S01]  /*25e10*/  LDL.LU R12, [R1+0x168] ;  /* 0x00016800010c7983 */ /* 0x000ea20000300800 */
[----:B------:R-:W-:-:S02]  /*25e20*/  PRMT R234, R7, 0x7610, R234 ;  /* 0x0000761007ea7816 */ /* 0x000fc400000000ea */
[----:B------:R-:W-:Y:S01]  /*25e30*/  IADD3.X R7, R21, UR4, RZ, P6, !PT ;  /* 0x0000000415077c10 */ /* 0x000fe2000b7fe4ff */
[----:B------:R-:W-:Y:S01]  /*25e40*/  FMUL R57, R57, R2 ;  /* 0x0000000239397220 */ /* 0x000fe20000400000 */
[----:B-1----:R-:W-:Y:S01]  /*25e50*/  F2FP.BF16.F32.PACK_AB R233, RZ, R56 ;  /* 0x00000038ffe9723e */ /* 0x002fe200000010ff */
[----:B------:R-:W-:Y:S04]  /*25e60*/  @P5 STG.E.U16 desc[UR44][R22.64], R234 ;  /* 0x000000ea16005986 */ /* 0x000fe8000c10152c */
[----:B------:R0:W-:Y:S04]  /*25e70*/  @P4 STG.E.U16 desc[UR44][R6.64+0x2], R231 ;  /* 0x000002e706004986 */ /* 0x0001e8000c10152c */
[----:B------:R1:W-:Y:S01]  /*25e80*/  @P3 STG.E.U16 desc[UR44][R20.64+0x10], R232 ;  /* 0x000010e814003986 */ /* 0x0003e2000c10152c */
[----:B------:R-:W-:-:S03]  /*25e90*/  ISETP.GT.AND P3, PT, R0, 0x8, P1 ;  /* 0x000000080000780c */ /* 0x000fc60000f64270 */
[----:B------:R1:W-:Y:S01]  /*25ea0*/  @P2 STG.E.U16 desc[UR44][R20.64+0x12], R233 ;  /* 0x000012e914002986 */ /* 0x0003e2000c10152c */
[----:B------:R-:W-:Y:S01]  /*25eb0*/  ISETP.GT.AND P2, PT, R0, 0x9, P1 ;  /* 0x000000090000780c */ /* 0x000fe20000f44270 */
[-C--:B------:R-:W-:Y:S01]  /*25ec0*/  FMUL R58, R58, R2.reuse ;  /* 0x000000023a3a7220 */ /* 0x080fe20000400000 */
[C---:B------:R-:W-:Y:S01]  /*25ed0*/  ISETP.GT.AND P4, PT, R0.reuse, 0x10, P0 ;  /* 0x000000100000780c */ /* 0x040fe20000784270 */
[----:B------:R-:W2:Y:S01]  /*25ee0*/  LDL.LU R13, [R1+0x16c] ;  /* 0x00016c00010d7983 */ /* 0x000ea20000300800 */
[----:B------:R-:W-:Y:S01]  /*25ef0*/  ISETP.GT.AND P5, PT, R0, 0x11, P0 ;  /* 0x000000110000780c */ /* 0x000fe200007a4270 */
[-C--:B------:R-:W-:Y:S01]  /*25f00*/  FMUL R59, R59, R2.reuse ;  /* 0x000000023b3b7220 */ /* 0x080fe20000400000 */
[----:B------:R-:W-:Y:S01]  /*25f10*/  FMUL R60, R60, R2 ;  /* 0x000000023c3c7220 */ /* 0x000fe20000400000 */
[----:B------:R-:W2:Y:S01]  /*25f20*/  LDL.LU R14, [R1+0x170] ;  /* 0x00017000010e7983 */ /* 0x000ea20000300800 */
[----:B0-----:R-:W-:Y:S02]  /*25f30*/  F2FP.BF16.F32.PACK_AB R231, RZ, R57 ;  /* 0x00000039ffe7723e */ /* 0x001fe400000010ff */
[----:B-1----:R-:W-:Y:S01]  /*25f40*/  F2FP.BF16.F32.PACK_AB R232, RZ, R58 ;  /* 0x0000003affe8723e */ /* 0x002fe200000010ff */
[----:B------:R-:W2:Y:S01]  /*25f50*/  LDL.LU R15, [R1+0x174] ;  /* 0x00017400010f7983 */ /* 0x000ea20000300800 */
[----:B------:R-:W-:-:S02]  /*25f60*/  F2FP.BF16.F32.PACK_AB R233, RZ, R59 ;  /* 0x0000003bffe9723e */ /* 0x000fc400000010ff */
[----:B------:R-:W-:Y:S01]  /*25f70*/  F2FP.BF16.F32.PACK_AB R234, RZ, R60 ;  /* 0x0000003cffea723e */ /* 0x000fe200000010ff */
[----:B------:R-:W2:Y:S04]  /*25f80*/  LDL.LU R19, [R1+0x17c] ;  /* 0x00017c0001137983 */ /* 0x000ea80000300800 */
[----:B------:R-:W2:Y:S04]  /*25f90*/  LDL.LU R18, [R1+0x178] ;  /* 0x0001780001127983 */ /* 0x000ea80000300800 */
[----:B------:R0:W-:Y:S01]  /*25fa0*/  @P3 STG.E.U16 desc[UR44][R22.64+0x10], R231 ;  /* 0x000010e716003986 */ /* 0x0001e2000c10152c */
[----:B------:R-:W-:-:S03]  /*25fb0*/  ISETP.GT.AND P3, PT, R0, 0x11, P1 ;  /* 0x000000110000780c */ /* 0x000fc60000f64270 */
[----:B------:R1:W-:Y:S01]  /*25fc0*/  @P2 STG.E.U16 desc[UR44][R6.64+0x12], R232 ;  /* 0x000012e806002986 */ /* 0x0003e2000c10152c */
[C---:B------:R-:W-:Y:S01]  /*25fd0*/  ISETP.GT.AND P2, PT, R0.reuse, 0x10, P1 ;  /* 0x000000100000780c */ /* 0x040fe20000f44270 */
[----:B------:R-:W-:Y:S02]  /*25fe0*/  FMUL R61, R61, R2 ;  /* 0x000000023d3d7220 */ /* 0x000fe40000400000 */
[----:B------:R1:W-:Y:S01]  /*25ff0*/  @P4 STG.E.U16 desc[UR44][R20.64+0x20], R233 ;  /* 0x000020e914004986 */ /* 0x0003e2000c10152c */
[----:B------:R-:W-:-:S03]  /*26000*/  ISETP.GT.AND P4, PT, R0, 0x18, P0 ;  /* 0x000000180000780c */ /* 0x000fc60000784270 */
[----:B------:R1:W-:Y:S01]  /*26010*/  @P5 STG.E.U16 desc[UR44][R20.64+0x22], R234 ;  /* 0x000022ea14005986 */ /* 0x0003e2000c10152c */
[----:B------:R-:W-:Y:S01]  /*26020*/  ISETP.GT.AND P5, PT, R0, 0x19, P0 ;  /* 0x000000190000780c */ /* 0x000fe200007a4270 */
[-C--:B------:R-:W-:Y:S01]  /*26030*/  FMUL R62, R62, R2.reuse ;  /* 0x000000023e3e7220 */ /* 0x080fe20000400000 */
[-C--:B------:R-:W-:Y:S01]  /*26040*/  FMUL R63, R63, R2.reuse ;  /* 0x000000023f3f7220 */ /* 0x080fe20000400000 */
[-C--:B------:R-:W-:Y:S01]  /*26050*/  FMUL R64, R64, R2.reuse ;  /* 0x0000000240407220 */ /* 0x080fe20000400000 */
[----:B0-----:R-:W-:Y:S01]  /*26060*/  F2FP.BF16.F32.PACK_AB R231, RZ, R61 ;  /* 0x0000003dffe7723e */ /* 0x001fe200000010ff */
[----:B------:R-:W-:Y:S01]  /*26070*/  FMUL R65, R65, R2 ;  /* 0x0000000241417220 */ /* 0x000fe20000400000 */
[----:B-1----:R-:W-:Y:S01]  /*26080*/  F2FP.BF16.F32.PACK_AB R232, RZ, R62 ;  /* 0x0000003effe8723e */ /* 0x002fe200000010ff */
[-C--:B------:R-:W-:Y:S01]  /*26090*/  FMUL R66, R66, R2.reuse ;  /* 0x0000000242427220 */ /* 0x080fe20000400000 */
[----:B------:R-:W-:Y:S01]  /*260a0*/  F2FP.BF16.F32.PACK_AB R233, RZ, R63 ;  /* 0x0000003fffe9723e */ /* 0x000fe200000010ff */
[-C--:B------:R-:W-:Y:S01]  /*260b0*/  FMUL R67, R67, R2.reuse ;  /* 0x0000000243437220 */ /* 0x080fe20000400000 */
[----:B------:R-:W-:Y:S01]  /*260c0*/  FMUL R68, R68, R2 ;  /* 0x0000000244447220 */ /* 0x000fe20000400000 */
[----:B------:R-:W-:Y:S01]  /*260d0*/  F2FP.BF16.F32.PACK_AB R234, RZ, R64 ;  /* 0x00000040ffea723e */ /* 0x000fe200000010ff */
[----:B------:R0:W-:Y:S01]  /*260e0*/  @P2 STG.E.U16 desc[UR44][R22.64+0x20], R231 ;  /* 0x000020e716002986 */ /* 0x0001e2000c10152c */
        /* <DEDUP_REMOVED lines=8> */
[----:B------:R-:W-:Y:S01]  /*26170*/  FMUL R69, R69, R2 ;  /* 0x0000000245457220 */ /* 0x000fe20000400000 */
[----:B-1----:R-:W-:Y:S01]  /*26180*/  F2FP.BF16.F32.PACK_AB R232, RZ, R66 ;  /* 0x00000042ffe8723e */ /* 0x002fe200000010ff */
[-C--:B------:R-:W-:Y:S01]  /*26190*/  FMUL R70, R70, R2.reuse ;  /* 0x0000000246467220 */ /* 0x080fe20000400000 */
[----:B------:R-:W-:Y:S01]  /*261a0*/  FMUL R71, R71, R2 ;  /* 0x0000000247477220 */ /* 0x000fe20000400000 */
[----:B------:R-:W-:Y:S01]  /*261b0*/  F2FP.BF16.F32.PACK_AB R233, RZ, R67 ;  /* 0x00000043ffe9723e */ /* 0x000fe200000010ff */
[----:B------:R0:W-:Y:S01]  /*261c0*/  @P2 STG.E.U16 desc[UR44][R22.64+0x30], R231 ;  /* 0x000030e716002986 */ /* 0x0001e2000c10152c */
[----:B------:R-:W-:-:S03]  /*261d0*/  F2FP.BF16.F32.PACK_AB R234, RZ, R68 ;  /* 0x00000044ffea723e */ /* 0x000fc600000010ff */
[----:B------:R1:W-:Y:S01]  /*261e0*/  @P3 STG.E.U16 desc[UR44][R6.64+0x32], R232 ;  /* 0x000032e806003986 */ /* 0x0003e2000c10152c */
[C---:B------:R-:W-:Y:S02]  /*261f0*/  ISETP.GT.AND P2, PT, R0.reuse, 0x20, P1 ;  /* 0x000000200000780c */ /* 0x040fe40000f44270 */
[C---:B------:R-:W-:Y:S01]  /*26200*/  ISETP.GT.AND P3, PT, R0.reuse, 0x21, P1 ;  /* 0x000000210000780c */ /* 0x040fe20000f64270 */
[----:B------:R1:W-:Y:S01]  /*26210*/  @P4 STG.E.U16 desc[UR44][R20.64+0x40], R233 ;  /* 0x000040e914004986 */ /* 0x0003e2000c10152c */
[----:B------:R-:W-:-:S03]  /*26220*/  ISETP.GT.AND P4, PT, R0, 0x28, P0 ;  /* 0x000000280000780c */ /* 0x000fc60000784270 */
[----:B------:R1:W-:Y:S01]  /*26230*/  @P5 STG.E.U16 desc[UR44][R20.64+0x42], R234 ;  /* 0x000042ea14005986 */ /* 0x0003e2000c10152c */
[----:B------:R-:W-:Y:S01]  /*26240*/  ISETP.GT.AND P5, PT, R0, 0x29, P0 ;  /* 0x000000290000780c */ /* 0x000fe200007a4270 */
[-C--:B------:R-:W-:Y:S01]  /*26250*/  FMUL R72, R72, R2.reuse ;  /* 0x0000000248487220 */ /* 0x080fe20000400000 */
        /* <DEDUP_REMOVED lines=11> */
[----:B------:R-:W-:Y:S01]  /*26310*/  @P4 STG.E.U16 desc[UR44][R20.64+0x50], R233 ;  /* 0x000050e914004986 */ /* 0x000fe2000c10152c */
[----:B------:R-:W-:-:S03]  /*26320*/  ISETP.GT.AND P4, PT, R0, 0x30, P0 ;  /* 0x000000300000780c */ /* 0x000fc60000784270 */
[----:B------:R-:W-:Y:S01]  /*26330*/  @P5 STG.E.U16 desc[UR44][R20.64+0x52], R234 ;  /* 0x000052ea14005986 */ /* 0x000fe2000c10152c */
[----:B------:R-:W-:Y:S01]  /*26340*/  ISETP.GT.AND P5, PT, R0, 0x31, P0 ;  /* 0x000000310000780c */ /* 0x000fe200007a4270 */
[-C--:B------:R-:W-:Y:S01]  /*26350*/  FMUL R229, R229, R2.reuse ;  /* 0x00000002e5e57220 */ /* 0x080fe20000400000 */
[----:B0-----:R-:W-:Y:S01]  /*26360*/  F2FP.BF16.F32.PACK_AB R231, RZ, R73 ;  /* 0x00000049ffe7723e */ /* 0x001fe200000010ff */
[----:B------:R-:W-:Y:S01]  /*26370*/  FMUL R75, R75, R2 ;  /* 0x000000024b4b7220 */ /* 0x000fe20000400000 */
[----:B-1----:R-:W-:Y:S01]  /*26380*/  F2FP.BF16.F32.PACK_AB R232, RZ, R74 ;  /* 0x0000004affe8723e */ /* 0x002fe200000010ff */
[----:B------:R-:W-:Y:S01]  /*26390*/  FMUL R76, R76, R2 ;  /* 0x000000024c4c7220 */ /* 0x000fe20000400000 */
[----:B------:R-:W-:Y:S01]  /*263a0*/  F2FP.BF16.F32.PACK_AB R230, RZ, R230 ;  /* 0x000000e6ffe6723e */ /* 0x000fe200000010ff */
        /* <DEDUP_REMOVED lines=9> */
[----:B------:R-:W-:Y:S01]  /*26440*/  ISETP.GT.AND P5, PT, R0, 0x39, P0 ;  /* 0x000000390000780c */ /* 0x000fe200007a4270 */
[-C--:B------:R-:W-:Y:S01]  /*26450*/  FMUL R78, R78, R2.reuse ;  /* 0x000000024e4e7220 */ /* 0x080fe20000400000 */
[----:B0-----:R-:W-:Y:S01]  /*26460*/  F2FP.BF16.F32.PACK_AB R231, RZ, R77 ;  /* 0x0000004dffe7723e */ /* 0x001fe200000010ff */
[-C--:B------:R-:W-:Y:S01]  /*26470*/  FMUL R79, R79, R2.reuse ;  /* 0x000000024f4f7220 */ /* 0x080fe20000400000 */
[-C--:B------:R-:W-:Y:S01]  /*26480*/  FMUL R80, R80, R2.reuse ;  /* 0x0000000250507220 */ /* 0x080fe20000400000 */
[----:B------:R-:W-:Y:S01]  /*26490*/  FMUL R81, R81, R2 ;  /* 0x0000000251517220 */ /* 0x000fe20000400000 */
[----:B-1----:R-:W-:Y:S01]  /*264a0*/  F2FP.BF16.F32.PACK_AB R232, RZ, R78 ;  /* 0x0000004effe8723e */ /* 0x002fe200000010ff */
[----:B------:R-:W-:Y:S01]  /*264b0*/  FMUL R82, R82, R2 ;  /* 0x0000000252527220 */ /* 0x000fe20000400000 */
[----:B---3--:R-:W-:Y:S01]  /*264c0*/  F2FP.BF16.F32.PACK_AB R230, RZ, R76 ;  /* 0x0000004cffe6723e */ /* 0x008fe200000010ff */
[-C--:B------:R-:W-:Y:S01]  /*264d0*/  FMUL R83, R83, R2.reuse ;  /* 0x0000000253537220 */ /* 0x080fe20000400000 */
[-C--:B------:R-:W-:Y:S01]  /*264e0*/  FMUL R84, R84, R2.reuse ;  /* 0x0000000254547220 */ /* 0x080fe20000400000 */
[----:B------:R-:W-:Y:S01]  /*264f0*/  F2FP.BF16.F32.PACK_AB R229, RZ, R75 ;  /* 0x0000004bffe5723e */ /* 0x000fe200000010ff */
[-C--:B------:R-:W-:Y:S01]  /*26500*/  FMUL R85, R85, R2.reuse ;  /* 0x0000000255557220 */ /* 0x080fe20000400000 */
[-C--:B------:R-:W-:Y:S01]  /*26510*/  FMUL R86, R86, R2.reuse ;  /* 0x0000000256567220 */ /* 0x080fe20000400000 */
[-C--:B------:R-:W-:Y:S01]  /*26520*/  FMUL R87, R87, R2.reuse ;  /* 0x0000000257577220 */ /* 0x080fe20000400000 */
[----:B------:R-:W-:Y:S01]  /*26530*/  FMUL R88, R88, R2 ;  /* 0x0000000258587220 */ /* 0x000fe20000400000 */
        /* <DEDUP_REMOVED lines=13> */
[----:B---3--:R-:W-:Y:S01]  /*26610*/  F2FP.BF16.F32.PACK_AB R231, RZ, R81 ;  /* 0x00000051ffe7723e */ /* 0x008fe200000010ff */
[----:B------:R0:W-:Y:S01]  /*26620*/  @P2 STG.E.U16 desc[UR44][R22.64+0x70], R229 ;  /* 0x000070e516002986 */ /* 0x0001e2000c10152c */
[----:B----4-:R-:W-:-:S03]  /*26630*/  F2FP.BF16.F32.PACK_AB R232, RZ, R82 ;  /* 0x00000052ffe8723e */ /* 0x010fc600000010ff */
[----:B------:R1:W-:Y:S01]  /*26640*/  @P3 STG.E.U16 desc[UR44][R6.64+0x72], R230 ;  /* 0x000072e606003986 */ /* 0x0003e2000c10152c */
[C---:B------:R-:W-:Y:S02]  /*26650*/  ISETP.GT.AND P2, PT, R0.reuse, 0x40, P1 ;  /* 0x000000400000780c */ /* 0x040fe40000f44270 */
[C---:B------:R-:W-:Y:S01]  /*26660*/  ISETP.GT.AND P3, PT, R0.reuse, 0x41, P1 ;  /* 0x000000410000780c */ /* 0x040fe20000f64270 */
        /* <DEDUP_REMOVED lines=133> */
[----:B------:R-:W-:Y:S01]  /*26ec0*/  @P2 STG.E.U16 desc[UR44][R22.64+0x100], R229 ;  /* 0x000100e516002986 */ /* 0x000fe2000c10152c */
[----:B----4-:R-:W-:-:S03]  /*26ed0*/  F2FP.BF16.F32.PACK_AB R232, RZ, R118 ;  /* 0x00000076ffe8723e */ /* 0x010fc600000010ff */
[----:B------:R-:W-:Y:S01]  /*26ee0*/  @P3 STG.E.U16 desc[UR44][R6.64+0x102], R230 ;  /* 0x000102e606003986 */ /* 0x000fe2000c10152c */
[C---:B------:R-:W-:Y:S02]  /*26ef0*/  ISETP.GT.AND P2, PT, R0.reuse, 0x88, P1 ;  /* 0x000000880000780c */ /* 0x040fe40000f44270 */
[C---:B------:R-:W-:Y:S01]  /*26f00*/  ISETP.GT.AND P3, PT, R0.reuse, 0x89, P1 ;  /* 0x000000890000780c */ /* 0x040fe20000f64270 */
[----:B------:R-:W-:Y:S01]  /*26f10*/  @P4 STG.E.U16 desc[UR44][R20.64+0x110], R231 ;  /* 0x000110e714004986 */ /* 0x000fe2000c10152c */
[----:B------:R-:W-:-:S03]  /*26f20*/  ISETP.GT.AND P4, PT, R0, 0x90, P0 ;  /* 0x000000900000780c */ /* 0x000fc60000784270 */
[----:B------:R-:W-:Y:S01]  /*26f30*/  @P5 STG.E.U16 desc[UR44][R20.64+0x112], R232 ;  /* 0x000112e814005986 */ /* 0x000fe2000c10152c */
[----:B------:R-:W-:Y:S01]  /*26f40*/  ISETP.GT.AND P5, PT, R0, 0x91, P0 ;  /* 0x000000910000780c */ /* 0x000fe200007a4270 */
[-C--:B------:R-:W-:Y:S01]  /*26f50*/  FMUL R227, R227, R2.reuse ;  /* 0x00000002e3e37220 */ /* 0x080fe20000400000 */
[----:B------:R-:W-:Y:S01]  /*26f60*/  F2FP.BF16.F32.PACK_AB R235, RZ, R119 ;  /* 0x00000077ffeb723e */ /* 0x000fe200000010ff */
[-C--:B------:R-:W-:Y:S01]  /*26f70*/  FMUL R228, R228, R2.reuse ;  /* 0x00000002e4e47220 */ /* 0x080fe20000400000 */
[----:B------:R-:W-:Y:S01]  /*26f80*/  F2FP.BF16.F32.PACK_AB R233, RZ, R17 ;  /* 0x00000011ffe9723e */ /* 0x000fe200000010ff */
[----:B------:R-:W-:Y:S01]  /*26f90*/  FMUL R226, R226, R2 ;  /* 0x00000002e2e27220 */ /* 0x000fe20000400000 */
[----:B------:R-:W-:Y:S01]  /*26fa0*/  F2FP.BF16.F32.PACK_AB R234, RZ, R16 ;  /* 0x00000010ffea723e */ /* 0x000fe200000010ff */
[----:B------:R-:W-:Y:S01]  /*26fb0*/  FMUL R225, R225, R2 ;  /* 0x00000002e1e17220 */ /* 0x000fe20000400000 */
[----:B------:R-:W-:Y:S01]  /*26fc0*/  F2FP.BF16.F32.PACK_AB R227, RZ, R227 ;  /* 0x000000e3ffe3723e */ /* 0x000fe200000010ff */
[----:B------:R-:W-:Y:S01]  /*26fd0*/  @P2 STG.E.U16 desc[UR44][R22.64+0x110], R235 ;  /* 0x000110eb16002986 */ /* 0x000fe2000c10152c */
[----:B------:R-:W-:-:S03]  /*26fe0*/  ISETP.GT.AND P2, PT, R0, 0x90, P1 ;  /* 0x000000900000780c */ /* 0x000fc60000f44270 */
[----:B------:R-:W-:Y:S01]  /*26ff0*/  @P3 STG.E.U16 desc[UR44][R6.64+0x112], R233 ;  /* 0x000112e906003986 */ /* 0x000fe2000c10152c */
[----:B------:R-:W-:-:S03]  /*27000*/  ISETP.GT.AND P3, PT, R0, 0x91, P1 ;  /* 0x000000910000780c */ /* 0x000fc60000f64270 */
[----:B------:R-:W-:Y:S01]  /*27010*/  @P4 STG.E.U16 desc[UR44][R20.64+0x120], R234 ;  /* 0x000120ea14004986 */ /* 0x000fe2000c10152c */
[----:B------:R-:W-:-:S03]  /*27020*/  ISETP.GT.AND P4, PT, R0, 0x98, P0 ;  /* 0x000000980000780c */ /* 0x000fc60000784270 */
[----:B------:R-:W-:Y:S01]  /*27030*/  @P5 STG.E.U16 desc[UR44][R20.64+0x122], R227 ;  /* 0x000122e314005986 */ /* 0x000fe2000c10152c */
[----:B------:R-:W-:Y:S01]  /*27040*/  ISETP.GT.AND P5, PT, R0, 0x99, P0 ;  /* 0x000000990000780c */ /* 0x000fe200007a4270 */
[----:B--2---:R-:W-:Y:S01]  /*27050*/  FMUL R223, R223, R2 ;  /* 0x00000002dfdf7220 */ /* 0x004fe20000400000 */
[----:B------:R-:W-:Y:S01]  /*27060*/  F2FP.BF16.F32.PACK_AB R228, RZ, R228 ;  /* 0x000000e4ffe4723e */ /* 0x000fe200000010ff */
[----:B------:R-:W-:Y:S01]  /*27070*/  FMUL R224, R224, R2 ;  /* 0x00000002e0e07220 */ /* 0x000fe20000400000 */
[----:B------:R-:W-:Y:S01]  /*27080*/  F2FP.BF16.F32.PACK_AB R226, RZ, R226 ;  /* 0x000000e2ffe2723e */ /* 0x000fe200000010ff */
[-C--:B------:R-:W-:Y:S01]  /*27090*/  FMUL R222, R222, R2.reuse ;  /* 0x00000002dede7220 */ /* 0x080fe20000400000 */
        /* <DEDUP_REMOVED lines=11> */
[----:B------:R-:W-:Y:S01]  /*27150*/  FMUL R219, R219, R2 ;  /* 0x00000002dbdb7220 */ /* 0x000fe20000400000 */
[----:B------:R-:W-:Y:S01]  /*27160*/  F2FP.BF16.F32.PACK_AB R224, RZ, R224 ;  /* 0x000000e0ffe0723e */ /* 0x000fe200000010ff */
[----:B------:R-:W2:Y:S01]  /*27170*/  LDL.LU R186, [R1+0x508] ;  /* 0x0005080001ba7983 */ /* 0x000ea20000300800 */
[----:B------:R-:W-:Y:S02]  /*27180*/  F2FP.BF16.F32.PACK_AB R222, RZ, R222 ;  /* 0x000000deffde723e */ /* 0x000fe400000010ff */
[----:B------:R-:W-:Y:S01]  /*27190*/  F2FP.BF16.F32.PACK_AB R221, RZ, R221 ;  /* 0x000000ddffdd723e */ /* 0x000fe200000010ff */
[----:B------:R-:W3:Y:S01]  /*271a0*/  LDL.LU R187, [R1+0x504] ;  /* 0x0005040001bb7983 */ /* 0x000ee20000300800 */
[----:B------:R-:W-:-:S03]  /*271b0*/  F2FP.BF16.F32.PACK_AB R219, RZ, R219 ;  /* 0x000000dbffdb723e */ /* 0x000fc600000010ff */
[----:B------:R-:W4:Y:S04]  /*271c0*/  LDL.LU R188, [R1+0x500] ;  /* 0x0005000001bc7983 */ /* 0x000f280000300800 */
[----:B------:R-:W4:Y:S04]  /*271d0*/  LDL.LU R189, [R1+0x4fc] ;  /* 0x0004fc0001bd7983 */ /* 0x000f280000300800 */
[----:B------:R-:W-:Y:S01]  /*271e0*/  @P2 STG.E.U16 desc[UR44][R22.64+0x130], R224 ;  /* 0x000130e016002986 */ /* 0x000fe2000c10152c */
[----:B------:R-:W-:-:S03]  /*271f0*/  ISETP.GT.AND P2, PT, R0, 0xa0, P1 ;  /* 0x000000a00000780c */ /* 0x000fc60000f44270 */
[----:B------:R-:W-:Y:S01]  /*27200*/  @P3 STG.E.U16 desc[UR44][R6.64+0x132], R222 ;  /* 0x000132de06003986 */ /* 0x000fe2000c10152c */
[----:B------:R-:W-:Y:S01]  /*27210*/  ISETP.GT.AND P3, PT, R0, 0xa1, P1 ;  /* 0x000000a10000780c */ /* 0x000fe20000f64270 */
[----:B------:R-:W-:Y:S02]  /*27220*/  FMUL R220, R220, R2 ;  /* 0x00000002dcdc7220 */ /* 0x000fe40000400000 */
[----:B------:R-:W-:Y:S01]  /*27230*/  @P4 STG.E.U16 desc[UR44][R20.64+0x140], R221 ;  /* 0x000140dd14004986 */ /* 0x000fe2000c10152c */
[----:B------:R-:W-:-:S03]  /*27240*/  ISETP.GT.AND P4, PT, R0, 0xa8, P0 ;  /* 0x000000a80000780c */ /* 0x000fc60000784270 */
[----:B------:R-:W-:Y:S01]  /*27250*/  @P5 STG.E.U16 desc[UR44][R20.64+0x142], R219 ;  /* 0x000142db14005986 */ /* 0x000fe2000c10152c */
[----:B------:R-:W-:Y:S01]  /*27260*/  ISETP.GT.AND P5, PT, R0, 0xa9, P0 ;  /* 0x000000a90000780c */ /* 0x000fe200007a4270 */
[-C--:B------:R-:W-:Y:S01]  /*27270*/  FMUL R218, R218, R2.reuse ;  /* 0x00000002dada7220 */ /* 0x080fe20000400000 */
[----:B------:R-:W-:Y:S01]  /*27280*/  ISETP.GT.AND P6, PT, R0, 0xa8, P1 ;  /* 0x000000a80000780c */ /* 0x000fe20000fc4270 */
[-C--:B------:R-:W-:Y:S01]  /*27290*/  FMUL R217, R217, R2.reuse ;  /* 0x00000002d9d97220 */ /* 0x080fe20000400000 */
[-C--:B------:R-:W-:Y:S01]  /*272a0*/  FMUL R216, R216, R2.reuse ;  /* 0x00000002d8d87220 */ /* 0x080fe20000400000 */
[----:B------:R-:W-:Y:S01]  /*272b0*/  FMUL R8, R8, R2 ;  /* 0x0000000208087220 */ /* 0x000fe20000400000 */
[----:B------:R-:W-:Y:S01]  /*272c0*/  F2FP.BF16.F32.PACK_AB R220, RZ, R220 ;  /* 0x000000dcffdc723e */ /* 0x000fe200000010ff */
[----:B------:R-:W4:Y:S01]  /*272d0*/  LDL.LU R190, [R1+0x4f8] ;  /* 0x0004f80001be7983 */ /* 0x000f220000300800 */
[----:B------:R-:W-:Y:S02]  /*272e0*/  F2FP.BF16.F32.PACK_AB R218, RZ, R218 ;  /* 0x000000daffda723e */ /* 0x000fe400000010ff */
[----:B------:R-:W-:Y:S01]  /*272f0*/  F2FP.BF16.F32.PACK_AB R217, RZ, R217 ;  /* 0x000000d9ffd9723e */ /* 0x000fe200000010ff */
[----:B------:R-:W4:Y:S01]  /*27300*/  LDL.LU R191, [R1+0x4f4] ;  /* 0x0004f40001bf7983 */ /* 0x000f220000300800 */
[----:B------:R-:W-:-:S02]  /*27310*/  F2FP.BF16.F32.PACK_AB R216, RZ, R216 ;  /* 0x000000d8ffd8723e */ /* 0x000fc400000010ff */
[----:B------:R-:W-:Y:S01]  /*27320*/  F2FP.BF16.F32.PACK_AB R8, RZ, R8 ;  /* 0x00000008ff08723e */ /* 0x000fe200000010ff */
[----:B------:R-:W4:Y:S04]  /*27330*/  LDL.LU R192, [R1+0x4f0] ;  /* 0x0004f00001c07983 */ /* 0x000f280000300800 */
[----:B------:R-:W4:Y:S04]  /*27340*/  LDL.LU R193, [R1+0x4ec] ;  /* 0x0004ec0001c17983 */ /* 0x000f280000300800 */
[----:B------:R-:W-:Y:S01]  /*27350*/  @P2 STG.E.U16 desc[UR44][R22.64+0x140], R220 ;  /* 0x000140dc16002986 */ /* 0x000fe2000c10152c */
[----:B------:R-:W-:-:S03]  /*27360*/  ISETP.GT.AND P2, PT, R0, 0xa9, P1 ;  /* 0x000000a90000780c */ /* 0x000fc60000f44270 */
[----:B------:R-:W-:Y:S01]  /*27370*/  @P3 STG.E.U16 desc[UR44][R6.64+0x142], R218 ;  /* 0x000142da06003986 */ /* 0x000fe2000c10152c */
[----:B------:R-:W-:-:S03]  /*27380*/  ISETP.GT.AND P3, PT, R0, 0xb0, P1 ;  /* 0x000000b00000780c */ /* 0x000fc60000f64270 */
[----:B------:R-:W-:Y:S04]  /*27390*/  @P4 STG.E.U16 desc[UR44][R20.64+0x150], R217 ;  /* 0x000150d914004986 */ /* 0x000fe8000c10152c */
[----:B------:R-:W-:Y:S01]  /*273a0*/  @P5 STG.E.U16 desc[UR44][R20.64+0x152], R216 ;  /* 0x000152d814005986 */ /* 0x000fe2000c10152c */
[----:B------:R-:W-:-:S03]  /*273b0*/  ISETP.GT.AND P5, PT, R0, 0xb0, P0 ;  /* 0x000000b00000780c */ /* 0x000fc600007a4270 */
[----:B------:R-:W-:Y:S01]  /*273c0*/  @P6 STG.E.U16 desc[UR44][R22.64+0x150], R8 ;  /* 0x0001500816006986 */ /* 0x000fe2000c10152c */
[----:B------:R-:W-:Y:S01]  /*273d0*/  ISETP.GT.AND P6, PT, R0, 0xb1, P0 ;  /* 0x000000b10000780c */ /* 0x000fe200007c4270 */
[-C--:B------:R-:W-:Y:S01]  /*273e0*/  FMUL R9, R9, R2.reuse ;  /* 0x0000000209097220 */ /* 0x080fe20000400000 */
[-C--:B------:R-:W-:Y:S01]  /*273f0*/  FMUL R10, R10, R2.reuse ;  /* 0x000000020a0a7220 */ /* 0x080fe20000400000 */
[----:B------:R-:W-:Y:S01]  /*27400*/  FMUL R11, R11, R2 ;  /* 0x000000020b0b7220 */ /* 0x000fe20000400000 */
[----:B------:R-:W4:Y:S02]  /*27410*/  LDL.LU R194, [R1+0x4e8] ;  /* 0x0004e80001c27983 */ /* 0x000f240000300800 */
[----:B------:R-:W-:Y:S02]  /*27420*/  F2FP.BF16.F32.PACK_AB R9, RZ, R9 ;  /* 0x00000009ff09723e */ /* 0x000fe400000010ff */
[----:B------:R-:W4:Y:S01]  /*27430*/  LDL.LU R195, [R1+0x4e4] ;  /* 0x0004e40001c37983 */ /* 0x000f220000300800 */
[----:B------:R-:W-:Y:S01]  /*27440*/  F2FP.BF16.F32.PACK_AB R10, RZ, R10 ;  /* 0x0000000aff0a723e */ /* 0x000fe200000010ff */
[----:B------:R-:W-:Y:S01]  /*27450*/  FMUL R12, R12, R2 ;  /* 0x000000020c0c7220 */ /* 0x000fe20000400000 */
[----:B------:R-:W-:Y:S01]  /*27460*/  F2FP.BF16.F32.PACK_AB R11, RZ, R11 ;  /* 0x0000000bff0b723e */ /* 0x000fe200000010ff */
[----:B------:R-:W4:Y:S04]  /*27470*/  LDL.LU R196, [R1+0x4e0] ;  /* 0x0004e00001c47983 */ /* 0x000f280000300800 */
[----:B------:R-:W4:Y:S01]  /*27480*/  LDL.LU R197, [R1+0x4dc] ;  /* 0x0004dc0001c57983 */ /* 0x000f220000300800 */
[----:B------:R-:W-:-:S03]  /*27490*/  F2FP.BF16.F32.PACK_AB R12, RZ, R12 ;  /* 0x0000000cff0c723e */ /* 0x000fc600000010ff */
[----:B------:R-:W-:Y:S04]  /*274a0*/  @P2 STG.E.U16 desc[UR44][R6.64+0x152], R9 ;  /* 0x0001520906002986 */ /* 0x000fe8000c10152c */
[----:B------:R0:W-:Y:S04]  /*274b0*/  @P5 STG.E.U16 desc[UR44][R20.64+0x160], R10 ;  /* 0x0001600a14005986 */ /* 0x0001e8000c10152c */
[----:B------:R1:W-:Y:S01]  /*274c0*/  @P6 STG.E.U16 desc[UR44][R20.64+0x162], R11 ;  /* 0x0001620b14006986 */ /* 0x0003e2000c10152c */
[----:B------:R-:W-:Y:S01]  /*274d0*/  ISETP.GT.AND P2, PT, R0, 0xb1, P1 ;  /* 0x000000b10000780c */ /* 0x000fe20000f44270 */
[----:B------:R-:W-:-:S02]  /*274e0*/  FMUL R13, R13, R2 ;  /* 0x000000020d0d7220 */ /* 0x000fc40000400000 */
[----:B------:R-:W4:Y:S01]  /*274f0*/  LDL.LU R198, [R1+0x4d8] ;  /* 0x0004d80001c67983 */ /* 0x000f220000300800 */
[----:B0-----:R-:W-:-:S03]  /*27500*/  @P3 IMAD.MOV.U32 R10, RZ, RZ, R22 ;  /* 0x000000ffff0a3224 */ /* 0x001fc600078e0016 */
[----:B------:R-:W4:Y:S01]  /*27510*/  LDL.LU R199, [R1+0x4d4] ;  /* 0x0004d40001c77983 */ /* 0x000f220000300800 */
[----:B-1----:R-:W-:Y:S02]  /*27520*/  @P3 IMAD.MOV.U32 R11, RZ, RZ, R23 ;  /* 0x000000ffff0b3224 */ /* 0x002fe400078e0017 */
[-C--:B------:R-:W-:Y:S01]  /*27530*/  FMUL R14, R14, R2.reuse ;  /* 0x000000020e0e7220 */ /* 0x080fe20000400000 */
[----:B------:R-:W4:Y:S04]  /*27540*/  LDL.LU R200, [R1+0x4d0] ;  /* 0x0004d00001c87983 */ /* 0x000f280000300800 */
[----:B------:R-:W-:Y:S01]  /*27550*/  @P3 STG.E.U16 desc[UR44][R10.64+0x160], R12 ;  /* 0x0001600c0a003986 */ /* 0x000fe2000c10152c */
[C---:B------:R-:W-:Y:S02]  /*27560*/  ISETP.GT.AND P3, PT, R0.reuse, 0xb8, P0 ;  /* 0x000000b80000780c */ /* 0x040fe40000764270 */
[C---:B------:R-:W-:Y:S01]  /*27570*/  ISETP.GT.AND P0, PT, R0.reuse, 0xb9, P0 ;  /* 0x000000b90000780c */ /* 0x040fe20000704270 */
[----:B------:R-:W4:Y:S01]  /*27580*/  LDL.LU R201, [R1+0x4cc] ;  /* 0x0004cc0001c97983 */ /* 0x000f220000300800 */
[C---:B------:R-:W-:Y:S01]  /*27590*/  ISETP.GT.AND P5, PT, R0.reuse, 0xb8, P1 ;  /* 0x000000b80000780c */ /* 0x040fe20000fa4270 */
[-C--:B------:R-:W-:Y:S01]  /*275a0*/  FMUL R15, R15, R2.reuse ;  /* 0x000000020f0f7220 */ /* 0x080fe20000400000 */
[----:B------:R-:W-:Y:S01]  /*275b0*/  ISETP.GT.AND P1, PT, R0, 0xb9, P1 ;  /* 0x000000b90000780c */ /* 0x000fe20000f24270 */
[----:B------:R-:W4:Y:S01]  /*275c0*/  LDL.LU R202, [R1+0x4c8] ;  /* 0x0004c80001ca7983 */ /* 0x000f220000300800 */
[-C--:B------:R-:W-:Y:S01]  /*275d0*/  FMUL R18, R18, R2.reuse ;  /* 0x0000000212127220 */ /* 0x080fe20000400000 */
[----:B------:R-:W-:Y:S01]  /*275e0*/  F2FP.BF16.F32.PACK_AB R13, RZ, R13 ;  /* 0x0000000dff0d723e */ /* 0x000fe200000010ff */
[----:B------:R-:W-:Y:S01]  /*275f0*/  FMUL R19, R19, R2 ;  /* 0x0000000213137220 */ /* 0x000fe20000400000 */
[----:B------:R-:W-:Y:S01]  /*27600*/  F2FP.BF16.F32.PACK_AB R14, RZ, R14 ;  /* 0x0000000eff0e723e */ /* 0x000fe200000010ff */
[----:B------:R-:W4:Y:S01]  /*27610*/  LDL.LU R203, [R1+0x4c4] ;  /* 0x0004c40001cb7983 */ /* 0x000f220000300800 */
[----:B------:R-:W-:-:S02]  /*27620*/  F2FP.BF16.F32.PACK_AB R15, RZ, R15 ;  /* 0x0000000fff0f723e */ /* 0x000fc400000010ff */
[----:B------:R-:W-:Y:S01]  /*27630*/  F2FP.BF16.F32.PACK_AB R18, RZ, R18 ;  /* 0x00000012ff12723e */ /* 0x000fe200000010ff */
[----:B------:R-:W-:Y:S01]  /*27640*/  @P2 STG.E.U16 desc[UR44][R6.64+0x162], R13 ;  /* 0x0001620d06002986 */ /* 0x000fe2000c10152c */
[----:B------:R-:W-:-:S03]  /*27650*/  F2FP.BF16.F32.PACK_AB R19, RZ, R19 ;  /* 0x00000013ff13723e */ /* 0x000fc600000010ff */
[----:B------:R-:W-:Y:S01]  /*27660*/  @P3 STG.E.U16 desc[UR44][R20.64+0x170], R14 ;  /* 0x0001700e14003986 */ /* 0x000fe2000c10152c */
[C---:B------:R-:W-:Y:S02]  /*27670*/  ISETP.GT.AND P3, PT, R3.reuse, 0x100, PT ;  /* 0x000001000300780c */ /* 0x040fe40003f64270 */
[----:B------:R-:W-:Y:S01]  /*27680*/  MOV R217, UR8 ;  /* 0x0000000800d97c02 */ /* 0x000fe20008000f00 */
[----:B------:R-:W-:Y:S01]  /*27690*/  @P0 STG.E.U16 desc[UR44][R20.64+0x172], R15 ;  /* 0x0001720f14000986 */ /* 0x000fe2000c10152c */
[----:B------:R-:W-:Y:S01]  /*276a0*/  ISETP.GT.AND P0, PT, R0, RZ, P3 ;  /* 0x000000ff0000720c */ /* 0x000fe20001f04270 */
[----:B------:R-:W-:Y:S01]  /*276b0*/  USHF.L.U64.HI UR11, UR8, 0x9, UR9 ;  /* 0x00000009080b7899 */ /* 0x000fe20008010209 */
[----:B------:R-:W-:Y:S01]  /*276c0*/  ISETP.GT.AND P2, PT, R3, 0x108, PT ;  /* 0x000001080300780c */ /* 0x000fe20003f44270 */
[----:B------:R-:W-:Y:S01]  /*276d0*/  @P5 STG.E.U16 desc[UR44][R22.64+0x170], R18 ;  /* 0x0001701216005986 */ /* 0x000fe2000c10152c */
[----:B------:R-:W-:-:S03]  /*276e0*/  LEA R8, P4, R217, R4, 0x9 ;  /* 0x00000004d9087211 */ /* 0x000fc600078848ff */
[----:B------:R-:W4:Y:S01]  /*276f0*/  LDL.LU R204, [R1+0x4c0] ;  /* 0x0004c00001cc7983 */ /* 0x000f220000300800 */
[----:B------:R-:W-:-:S03]  /*27700*/  FMUL R120, R120, R2 ;  /* 0x0000000278787220 */ /* 0x000fc60000400000 */
[----:B------:R0:W-:Y:S01]  /*27710*/  @P1 STG.E.U16 desc[UR44][R6.64+0x172], R19 ;  /* 0x0001721306001986 */ /* 0x0001e2000c10152c */
[----:B------:R-:W-:-:S03]  /*27720*/  ISETP.GT.AND P1, PT, R0, 0x1, P3 ;  /* 0x000000010000780c */ /* 0x000fc60001f24270 */
[----:B------:R-:W4:Y:S01]  /*27730*/  LDL.LU R205, [R1+0x4bc] ;  /* 0x0004bc0001cd7983 */ /* 0x000f220000300800 */
[-C--:B------:R-:W-:Y:S01]  /*27740*/  FMUL R121, R121, R2.reuse ;  /* 0x0000000279797220 */ /* 0x080fe20000400000 */
[----:B------:R-:W-:Y:S02]  /*27750*/  ISETP.GT.AND P5, PT, R0, RZ, P2 ;  /* 0x000000ff0000720c */ /* 0x000fe400017a4270 */
[----:B------:R-:W4:Y:S01]  /*27760*/  LDL.LU R206, [R1+0x4b8] ;  /* 0x0004b80001ce7983 */ /* 0x000f220000300800 */
[----:B------:R-:W-:Y:S01]  /*27770*/  FMUL R122, R122, R2 ;  /* 0x000000027a7a7220 */ /* 0x000fe20000400000 */
[----:B------:R-:W-:Y:S02]  /*27780*/  IADD3.X R9, R5, UR11, RZ, P4, !PT ;  /* 0x0000000b05097c10 */ /* 0x000fe4000a7fe4ff */
[----:B------:R-:W-:Y:S01]  /*27790*/  F2FP.BF16.F32.PACK_AB R120, RZ, R120 ;  /* 0x00000078ff78723e */ /* 0x000fe200000010ff */
[----:B------:R-:W4:Y:S01]  /*277a0*/  LDL.LU R207, [R1+0x4b4] ;  /* 0x0004b40001cf7983 */ /* 0x000f220000300800 */
[----:B0-----:R-:W-:-:S02]  /*277b0*/  IADD3 R6, P4, R8, UR5, RZ ;  /* 0x0000000508067c10 */ /* 0x001fc4000ff9e0ff */
[----:B------:R-:W-:Y:S01]  /*277c0*/  F2FP.BF16.F32.PACK_AB R121, RZ, R121 ;  /* 0x00000079ff79723e */ /* 0x000fe200000010ff */
[----:B------:R-:W-:Y:S01]  /*277d0*/  @P0 STG.E.U16 desc[UR44][R8.64], R120 ;  /* 0x0000007808000986 */ /* 0x000fe2000c10152c */
[----:B------:R-:W-:Y:S02]  /*277e0*/  F2FP.BF16.F32.PACK_AB R122, RZ, R122 ;  /* 0x0000007aff7a723e */ /* 0x000fe400000010ff */
[----:B------:R-:W-:Y:S01]  /*277f0*/  IADD3.X R7, R9, UR4, RZ, P4, !PT ;  /* 0x0000000409077c10 */ /* 0x000fe2000a7fe4ff */
[----:B------:R-:W-:Y:S01]  /*27800*/  @P1 STG.E.U16 desc[UR44][R8.64+0x2], R121 ;  /* 0x0000027908001986 */ /* 0x000fe2000c10152c */
[C---:B------:R-:W-:Y:S02]  /*27810*/  ISETP.GT.AND P0, PT, R0.reuse, 0x1, P2 ;  /* 0x000000010000780c */ /* 0x040fe40001704270 */
[----:B------:R-:W-:Y:S01]  /*27820*/  ISETP.GT.AND P1, PT, R0, 0x8, P3 ;  /* 0x000000080000780c */ /* 0x000fe20001f24270 */
[----:B------:R-:W4:Y:S01]  /*27830*/  LDL.LU R208, [R1+0x4b0] ;  /* 0x0004b00001d07983 */ /* 0x000f220000300800 */
[-C--:B------:R-:W-:Y:S01]  /*27840*/  FMUL R123, R123, R2.reuse ;  /* 0x000000027b7b7220 */ /* 0x080fe20000400000 */
[----:B------:R-:W-:-:S02]  /*27850*/  FMUL R124, R124, R2 ;  /* 0x000000027c7c7220 */ /* 0x000fc40000400000 */
[----:B------:R-:W4:Y:S01]  /*27860*/  LDL.LU R209, [R1+0x4ac] ;  /* 0x0004ac0001d17983 */ /* 0x000f220000300800 */
[----:B------:R-:W-:-:S03]  /*27870*/  ISETP.GT.AND P4, PT, R0, 0x9, P3 ;  /* 0x000000090000780c */ /* 0x000fc60001f84270 */
[----:B------:R-:W-:Y:S01]  /*27880*/  @P5 STG.E.U16 desc[UR44][R6.64], R122 ;  /* 0x0000007a06005986 */ /* 0x000fe2000c10152c */
[----:B------:R-:W-:Y:S01]  /*27890*/  IADD3 R10, P5, R8, UR5, RZ ;  /* 0x00000005080a7c10 */ /* 0x000fe2000ffbe0ff */
[----:B------:R-:W-:Y:S01]  /*278a0*/  FMUL R125, R125, R2 ;  /* 0x000000027d7d7220 */ /* 0x000fe20000400000 */
[----:B------:R-:W-:Y:S01]  /*278b0*/  F2FP.BF16.F32.PACK_AB R123, RZ, R123 ;  /* 0x0000007bff7b723e */ /* 0x000fe200000010ff */
[----:B------:R-:W4:Y:S01]  /*278c0*/  LDL.LU R210, [R1+0x4a8] ;  /* 0x0004a80001d27983 */ /* 0x000f220000300800 */
[----:B------:R-:W-:Y:S02]  /*278d0*/  IADD3.X R11, R9, UR4, RZ, P5, !PT ;  /* 0x00000004090b7c10 */ /* 0x000fe4000affe4ff */
[----:B------:R-:W-:Y:S01]  /*278e0*/  F2FP.BF16.F32.PACK_AB R124, RZ, R124 ;  /* 0x0000007cff7c723e */ /* 0x000fe200000010ff */
[----:B------:R-:W4:Y:S01]  /*278f0*/  LDL.LU R211, [R1+0x4a4] ;  /* 0x0004a40001d37983 */ /* 0x000f220000300800 */
[----:B------:R-:W-:-:S03]  /*27900*/  F2FP.BF16.F32.PACK_AB R125, RZ, R125 ;  /* 0x0000007dff7d723e */ /* 0x000fc600000010ff */
[----:B------:R-:W-:Y:S01]  /*27910*/  @P0 STG.E.U16 desc[UR44][R10.64+0x2], R123 ;  /* 0x0000027b0a000986 */ /* 0x000fe2000c10152c */
[----:B------:R-:W-:-:S03]  /*27920*/  ISETP.GT.AND P0, PT, R0, 0x8, P2 ;  /* 0x000000080000780c */ /* 0x000fc60001704270 */
[----:B------:R-:W-:Y:S01]  /*27930*/  @P1 STG.E.U16 desc[UR44][R8.64+0x10], R124 ;  /* 0x0000107c08001986 */ /* 0x000fe2000c10152c */
[----:B------:R-:W-:Y:S01]  /*27940*/  ISETP.GT.AND P1, PT, R0, 0x9, P2 ;  /* 0x000000090000780c */ /* 0x000fe20001724270 */
[-C--:B------:R-:W-:Y:S01]  /*27950*/  FMUL R126, R126, R2.reuse ;  /* 0x000000027e7e7220 */ /* 0x080fe20000400000 */
[C---:B------:R-:W-:Y:S01]  /*27960*/  ISETP.GT.AND P5, PT, R0.reuse, 0x11, P3 ;  /* 0x000000110000780c */ /* 0x040fe20001fa4270 */
[----:B------:R-:W-:Y:S01]  /*27970*/  @P4 STG.E.U16 desc[UR44][R8.64+0x12], R125 ;  /* 0x0000127d08004986 */ /* 0x000fe2000c10152c */
[-C--:B------:R-:W-:Y:S01]  /*27980*/  FMUL R127, R127, R2.reuse ;  /* 0x000000027f7f7220 */ /* 0x080fe20000400000 */
[----:B------:R-:W-:Y:S01]  /*27990*/  ISETP.GT.AND P4, PT, R0, 0x10, P3 ;  /* 0x000000100000780c */ /* 0x000fe20001f84270 */
[-C--:B------:R-:W-:Y:S01]  /*279a0*/  FMUL R129, R129, R2.reuse ;  /* 0x0000000281817220 */ /* 0x080fe20000400000 */
[----:B------:R-:W4:Y:S01]  /*279b0*/  LDL.LU R212, [R1+0x4a0] ;  /* 0x0004a00001d47983 */ /* 0x000f220000300800 */
[----:B------:R-:W-:Y:S01]  /*279c0*/  FMUL R128, R128, R2 ;  /* 0x0000000280807220 */ /* 0x000fe20000400000 */
[----:B------:R-:W-:-:S02]  /*279d0*/  F2FP.BF16.F32.PACK_AB R126, RZ, R126 ;  /* 0x0000007eff7e723e */ /* 0x000fc400000010ff */
[----:B------:R-:W-:Y:S01]  /*279e0*/  F2FP.BF16.F32.PACK_AB R127, RZ, R127 ;  /* 0x0000007fff7f723e */ /* 0x000fe200000010ff */
[----:B------:R-:W4:Y:S01]  /*279f0*/  LDL.LU R213, [R1+0x49c] ;  /* 0x00049c0001d57983 */ /* 0x000f220000300800 */
[----:B------:R-:W-:Y:S02]  /*27a00*/  F2FP.BF16.F32.PACK_AB R129, RZ, R129 ;  /* 0x00000081ff81723e */ /* 0x000fe400000010ff */
[----:B------:R-:W-:Y:S01]  /*27a10*/  F2FP.BF16.F32.PACK_AB R128, RZ, R128 ;  /* 0x00000080ff80723e */ /* 0x000fe200000010ff */
[----:B------:R-:W-:Y:S01]  /*27a20*/  @P0 STG.E.U16 desc[UR44][R6.64+0x10], R126 ;  /* 0x0000107e06000986 */ /* 0x000fe2000c10152c */
[----:B------:R-:W-:-:S03]  /*27a30*/  ISETP.GT.AND P0, PT, R0, 0x10, P2 ;  /* 0x000000100000780c */ /* 0x000fc60001704270 */
[----:B------:R-:W-:Y:S01]  /*27a40*/  @P1 STG.E.U16 desc[UR44][R10.64+0x12], R127 ;  /* 0x0000127f0a001986 */ /* 0x000fe2000c10152c */
[----:B------:R-:W-:Y:S01]  /*27a50*/  ISETP.GT.AND P1, PT, R0, 0x11, P2 ;  /* 0x000000110000780c */ /* 0x000fe20001724270 */
[-C--:B------:R-:W-:Y:S02]  /*27a60*/  FMUL R130, R130, R2.reuse ;  /* 0x0000000282827220 */ /* 0x080fe40000400000 */
[----:B------:R-:W-:Y:S01]  /*27a70*/  @P5 STG.E.U16 desc[UR44][R8.64+0x22], R129 ;  /* 0x0000228108005986 */ /* 0x000fe2000c10152c */
[C---:B------:R-:W-:Y:S01]  /*27a80*/  ISETP.GT.AND P5, PT, R0.reuse, 0x19, P3 ;  /* 0x000000190000780c */ /* 0x040fe20001fa4270 */
[-C--:B------:R-:W-:Y:S02]  /*27a90*/  FMUL R131, R131, R2.reuse ;  /* 0x0000000283837220 */ /* 0x080fe40000400000 */
[----:B------:R-:W-:Y:S01]  /*27aa0*/  @P4 STG.E.U16 desc[UR44][R8.64+0x20], R128 ;  /* 0x0000208008004986 */ /* 0x000fe2000c10152c */
[----:B------:R-:W-:Y:S01]  /*27ab0*/  ISETP.GT.AND P4, PT, R0, 0x18, P3 ;  /* 0x000000180000780c */ /* 0x000fe20001f84270 */
[-C--:B------:R-:W-:Y:S01]  /*27ac0*/  FMUL R133, R133, R2.reuse ;  /* 0x0000000285857220 */ /* 0x080fe20000400000 */
[----:B------:R-:W-:Y:S01]  /*27ad0*/  FMUL R132, R132, R2 ;  /* 0x0000000284847220 */ /* 0x000fe20000400000 */
[----:B------:R-:W-:Y:S01]  /*27ae0*/  F2FP.BF16.F32.PACK_AB R130, RZ, R130 ;  /* 0x00000082ff82723e */ /* 0x000fe200000010ff */
[----:B------:R-:W4:Y:S01]  /*27af0*/  LDL.LU R214, [R1+0x498] ;  /* 0x0004980001d67983 */ /* 0x000f220000300800 */
[----:B------:R-:W-:-:S02]  /*27b00*/  F2FP.BF16.F32.PACK_AB R131, RZ, R131 ;  /* 0x00000083ff83723e */ /* 0x000fc400000010ff */
[----:B------:R-:W-:Y:S01]  /*27b10*/  F2FP.BF16.F32.PACK_AB R133, RZ, R133 ;  /* 0x00000085ff85723e */ /* 0x000fe200000010ff */
[----:B------:R-:W4:Y:S01]  /*27b20*/  LDL.LU R215, [R1+0x494] ;  /* 0x0004940001d77983 */ /* 0x000f220000300800 */
[----:B------:R-:W-:-:S03]  /*27b30*/  F2FP.BF16.F32.PACK_AB R132, RZ, R132 ;  /* 0x00000084ff84723e */ /* 0x000fc600000010ff */
[----:B------:R-:W4:Y:S04]  /*27b40*/  LDL.LU R24, [R1+0x490] ;  /* 0x0004900001187983 */ /* 0x000f280000300800 */
        /* <DEDUP_REMOVED lines=263> */
[-C--:B--2---:R-:W-:Y:S02]  /*28bc0*/  FMUL R186, R186, R2.reuse ;  /* 0x00000002baba7220 */ /* 0x084fe40000400000 */
[----:B------:R-:W-:Y:S01]  /*28bd0*/  @P5 STG.E.U16 desc[UR44][R8.64+0x102], R185 ;  /* 0x000102b908005986 */ /* 0x000fe2000c10152c */
[C---:B------:R-:W-:Y:S01]  /*28be0*/  ISETP.GT.AND P5, PT, R0.reuse, 0x89, P3 ;  /* 0x000000890000780c */ /* 0x040fe20001fa4270 */
[-C--:B---3--:R-:W-:Y:S02]  /*28bf0*/  FMUL R187, R187, R2.reuse ;  /* 0x00000002bbbb7220 */ /* 0x088fe40000400000 */
[----:B------:R-:W-:Y:S01]  /*28c00*/  @P4 STG.E.U16 desc[UR44][R8.64+0x100], R184 ;  /* 0x000100b808004986 */ /* 0x000fe2000c10152c */
[----:B------:R-:W-:Y:S01]  /*28c10*/  ISETP.GT.AND P4, PT, R0, 0x88, P3 ;  /* 0x000000880000780c */ /* 0x000fe20001f84270 */
[-C--:B----4-:R-:W-:Y:S01]  /*28c20*/  FMUL R189, R189, R2.reuse ;  /* 0x00000002bdbd7220 */ /* 0x090fe20000400000 */
[----:B------:R-:W-:Y:S01]  /*28c30*/  FMUL R188, R188, R2 ;  /* 0x00000002bcbc7220 */ /* 0x000fe20000400000 */
[----:B------:R-:W-:Y:S01]  /*28c40*/  F2FP.BF16.F32.PACK_AB R186, RZ, R186 ;  /* 0x000000baffba723e */ /* 0x000fe200000010ff */
[----:B------:R-:W2:Y:S01]  /*28c50*/  LDL.LU R76, [R1+0x3c0] ;  /* 0x0003c000014c7983 */ /* 0x000ea20000300800 */
[----:B------:R-:W-:-:S02]  /*28c60*/  F2FP.BF16.F32.PACK_AB R187, RZ, R187 ;  /* 0x000000bbffbb723e */ /* 0x000fc400000010ff */
        /* <DEDUP_REMOVED lines=48> */
[----:B------:R-:W-:-:S03]  /*28f70*/  ISETP.GT.AND P6, PT, R0, 0xa0, P3 ;  /* 0x000000a00000780c */ /* 0x000fc60001fc4270 */
[----:B------:R-:W-:Y:S01]  /*28f80*/  @P5 STG.E.U16 desc[UR44][R8.64+0x132], R197 ;  /* 0x000132c508005986 */ /* 0x000fe2000c10152c */
[----:B------:R-:W-:Y:S01]  /*28f90*/  ISETP.GT.AND P5, PT, R0, 0x99, P2 ;  /* 0x000000990000780c */ /* 0x000fe200017a4270 */
[-C--:B------:R-:W-:Y:S01]  /*28fa0*/  FMUL R198, R198, R2.reuse ;  /* 0x00000002c6c67220 */ /* 0x080fe20000400000 */
[C---:B------:R-:W-:Y:S01]  /*28fb0*/  ISETP.GT.AND P1, PT, R0.reuse, 0xa1, P3 ;  /* 0x000000a10000780c */ /* 0x040fe20001f24270 */
[----:B------:R-:W-:Y:S01]  /*28fc0*/  @P4 STG.E.U16 desc[UR44][R8.64+0x130], R196 ;  /* 0x000130c408004986 */ /* 0x000fe2000c10152c */
[----:B------:R-:W-:Y:S01]  /*28fd0*/  ISETP.GT.AND P4, PT, R0, 0xa0, P2 ;  /* 0x000000a00000780c */ /* 0x000fe20001784270 */
[-C--:B------:R-:W-:Y:S01]  /*28fe0*/  FMUL R199, R199, R2.reuse ;  /* 0x00000002c7c77220 */ /* 0x080fe20000400000 */
[-C--:B------:R-:W-:Y:S01]  /*28ff0*/  FMUL R200, R200, R2.reuse ;  /* 0x00000002c8c87220 */ /* 0x080fe20000400000 */
[-C--:B------:R-:W-:Y:S01]  /*29000*/  FMUL R201, R201, R2.reuse ;  /* 0x00000002c9c97220 */ /* 0x080fe20000400000 */
[----:B------:R-:W-:Y:S01]  /*29010*/  FMUL R202, R202, R2 ;  /* 0x00000002caca7220 */ /* 0x000fe20000400000 */
[----:B------:R-:W-:Y:S01]  /*29020*/  F2FP.BF16.F32.PACK_AB R198, RZ, R198 ;  /* 0x000000c6ffc6723e */ /* 0x000fe200000010ff */
[----:B------:R-:W4:Y:S01]  /*29030*/  LDL.LU R88, [R1+0x390] ;  /* 0x0003900001587983 */ /* 0x000f220000300800 */
[----:B------:R-:W-:-:S02]  /*29040*/  F2FP.BF16.F32.PACK_AB R199, RZ, R199 ;  /* 0x000000c7ffc7723e */ /* 0x000fc400000010ff */
[----:B------:R-:W-:Y:S01]  /*29050*/  F2FP.BF16.F32.PACK_AB R200, RZ, R200 ;  /* 0x000000c8ffc8723e */ /* 0x000fe200000010ff */
[----:B------:R-:W4:Y:S01]  /*29060*/  LDL.LU R89, [R1+0x38c] ;  /* 0x00038c0001597983 */ /* 0x000f220000300800 */
[----:B------:R-:W-:Y:S02]  /*29070*/  F2FP.BF16.F32.PACK_AB R201, RZ, R201 ;  /* 0x000000c9ffc9723e */ /* 0x000fe400000010ff */
[----:B------:R-:W-:Y:S01]  /*29080*/  F2FP.BF16.F32.PACK_AB R202, RZ, R202 ;  /* 0x000000caffca723e */ /* 0x000fe200000010ff */
[----:B------:R-:W4:Y:S04]  /*29090*/  LDL.LU R90, [R1+0x388] ;  /* 0x00038800015a7983 */ /* 0x000f280000300800 */
[----:B------:R-:W4:Y:S04]  /*290a0*/  LDL.LU R91, [R1+0x384] ;  /* 0x00038400015b7983 */ /* 0x000f280000300800 */
[----:B------:R-:W-:Y:S01]  /*290b0*/  @P0 STG.E.U16 desc[UR44][R6.64+0x130], R198 ;  /* 0x000130c606000986 */ /* 0x000fe2000c10152c */
[----:B------:R-:W-:-:S03]  /*290c0*/  ISETP.GT.AND P0, PT, R0, 0xa1, P2 ;  /* 0x000000a10000780c */ /* 0x000fc60001704270 */
[----:B------:R-:W-:Y:S01]  /*290d0*/  @P5 STG.E.U16 desc[UR44][R10.64+0x132], R199 ;  /* 0x000132c70a005986 */ /* 0x000fe2000c10152c */
[----:B------:R-:W-:-:S03]  /*290e0*/  ISETP.GT.AND P5, PT, R0, 0xa9, P3 ;  /* 0x000000a90000780c */ /* 0x000fc60001fa4270 */
[----:B------:R-:W-:Y:S01]  /*290f0*/  @P6 STG.E.U16 desc[UR44][R8.64+0x140], R200 ;  /* 0x000140c808006986 */ /* 0x000fe2000c10152c */
[----:B------:R-:W-:-:S03]  /*29100*/  ISETP.GT.AND P6, PT, R0, 0xa8, P2 ;  /* 0x000000a80000780c */ /* 0x000fc600017c4270 */
[----:B------:R-:W-:Y:S01]  /*29110*/  @P1 STG.E.U16 desc[UR44][R8.64+0x142], R201 ;  /* 0x000142c908001986 */ /* 0x000fe2000c10152c */
[----:B------:R-:W-:-:S03]  /*29120*/  FMUL R203, R203, R2 ;  /* 0x00000002cbcb7220 */ /* 0x000fc60000400000 */
[----:B------:R-:W-:Y:S01]  /*29130*/  @P4 STG.E.U16 desc[UR44][R6.64+0x140], R202 ;  /* 0x000140ca06004986 */ /* 0x000fe2000c10152c */
[----:B------:R-:W-:Y:S01]  /*29140*/  ISETP.GT.AND P4, PT, R0, 0xa8, P3 ;  /* 0x000000a80000780c */ /* 0x000fe20001f84270 */
[-C--:B------:R-:W-:Y:S01]  /*29150*/  FMUL R204, R204, R2.reuse ;  /* 0x00000002cccc7220 */ /* 0x080fe20000400000 */
[-C--:B------:R-:W-:Y:S01]  /*29160*/  FMUL R205, R205, R2.reuse ;  /* 0x00000002cdcd7220 */ /* 0x080fe20000400000 */
[----:B------:R-:W-:Y:S01]  /*29170*/  FMUL R206, R206, R2 ;  /* 0x00000002cece7220 */ /* 0x000fe20000400000 */
        /* <DEDUP_REMOVED lines=8> */
[----:B------:R-:W-:Y:S04]  /*29200*/  @P0 STG.E.U16 desc[UR44][R10.64+0x142], R203 ;  /* 0x000142cb0a000986 */ /* 0x000fe8000c10152c */
[----:B------:R-:W-:Y:S01]  /*29210*/  @P4 STG.E.U16 desc[UR44][R8.64+0x150], R204 ;  /* 0x000150cc08004986 */ /* 0x000fe2000c10152c */
[----:B------:R-:W-:-:S03]  /*29220*/  ISETP.GT.AND P4, PT, R0, 0xa9, P2 ;  /* 0x000000a90000780c */ /* 0x000fc60001784270 */
        /* <DEDUP_REMOVED lines=10> */
[----:B------:R-:W-:-:S03]  /*292d0*/  F2FP.BF16.F32.PACK_AB R209, RZ, R209 ;  /* 0x000000d1ffd1723e */ /* 0x000fc600000010ff */
[----:B------:R-:W4:Y:S01]  /*292e0*/  LDL.LU R98, [R1+0x368] ;  /* 0x0003680001627983 */ /* 0x000f220000300800 */
[----:B------:R-:W-:-:S03]  /*292f0*/  F2FP.BF16.F32.PACK_AB R208, RZ, R208 ;  /* 0x000000d0ffd0723e */ /* 0x000fc600000010ff */
        /* <DEDUP_REMOVED lines=9> */
[----:B------:R-:W4:Y:S01]  /*29390*/  LDL.LU R100, [R1+0x360] ;  /* 0x0003600001647983 */ /* 0x000f220000300800 */
[----:B------:R-:W-:-:S03]  /*293a0*/  FMUL R212, R212, R2 ;  /* 0x00000002d4d47220 */ /* 0x000fc60000400000 */
[----:B------:R-:W4:Y:S01]  /*293b0*/  LDL.LU R101, [R1+0x35c] ;  /* 0x00035c0001657983 */ /* 0x000f220000300800 */
[----:B------:R-:W-:-:S03]  /*293c0*/  F2FP.BF16.F32.PACK_AB R210, RZ, R210 ;  /* 0x000000d2ffd2723e */ /* 0x000fc600000010ff */
[----:B------:R-:W4:Y:S01]  /*293d0*/  LDL.LU R102, [R1+0x358] ;  /* 0x0003580001667983 */ /* 0x000f220000300800 */
[----:B------:R-:W-:-:S03]  /*293e0*/  F2FP.BF16.F32.PACK_AB R211, RZ, R211 ;  /* 0x000000d3ffd3723e */ /* 0x000fc600000010ff */
[----:B------:R-:W4:Y:S01]  /*293f0*/  LDL.LU R103, [R1+0x354] ;  /* 0x0003540001677983 */ /* 0x000f220000300800 */
[----:B------:R-:W-:-:S03]  /*29400*/  F2FP.BF16.F32.PACK_AB R212, RZ, R212 ;  /* 0x000000d4ffd4723e */ /* 0x000fc600000010ff */
[----:B------:R-:W-:Y:S01]  /*29410*/  @P6 STG.E.U16 desc[UR44][R6.64+0x160], R210 ;  /* 0x000160d206006986 */ /* 0x000fe2000c10152c */
[----:B------:R-:W-:-:S03]  /*29420*/  ISETP.GT.AND P3, PT, R0, 0xb9, P3 ;  /* 0x000000b90000780c */ /* 0x000fc60001f64270 */
[----:B------:R-:W-:Y:S01]  /*29430*/  @P5 STG.E.U16 desc[UR44][R10.64+0x162], R211 ;  /* 0x000162d30a005986 */ /* 0x000fe2000c10152c */
[----:B------:R-:W-:-:S03]  /*29440*/  FMUL R213, R213, R2 ;  /* 0x00000002d5d57220 */ /* 0x000fc60000400000 */
[----:B------:R-:W-:Y:S01]  /*29450*/  @P4 STG.E.U16 desc[UR44][R8.64+0x170], R212 ;  /* 0x000170d408004986 */ /* 0x000fe2000c10152c */
[----:B------:R-:W-:Y:S02]  /*29460*/  ISETP.GT.AND P4, PT, R0, 0xb8, P2 ;  /* 0x000000b80000780c */ /* 0x000fe40001784270 */
[C---:B------:R-:W-:Y:S01]  /*29470*/  ISETP.GT.AND P0, PT, R3.reuse, 0x180, PT ;  /* 0x000001800300780c */ /* 0x040fe20003f04270 */
[----:B------:R-:W4:Y:S01]  /*29480*/  LDL.LU R104, [R1+0x350] ;  /* 0x0003500001687983 */ /* 0x000f220000300800 */
[----:B------:R-:W-:-:S03]  /*29490*/  ISETP.GT.AND P1, PT, R3, 0x188, PT ;  /* 0x000001880300780c */ /* 0x000fc60003f24270 */
[----:B------:R-:W4:Y:S01]  /*294a0*/  LDL.LU R105, [R1+0x34c] ;  /* 0x00034c0001697983 */ /* 0x000f220000300800 */
[----:B------:R-:W-:Y:S02]  /*294b0*/  MOV R3, UR8 ;  /* 0x0000000800037c02 */ /* 0x000fe40008000f00 */
[----:B------:R-:W-:Y:S01]  /*294c0*/  ISETP.GT.AND P2, PT, R0, 0xb9, P2 ;  /* 0x000000b90000780c */ /* 0x000fe20001744270 */
[----:B------:R-:W4:Y:S01]  /*294d0*/  LDL.LU R106, [R1+0x348] ;  /* 0x00034800016a7983 */ /* 0x000f220000300800 */
[----:B------:R-:W-:Y:S01]  /*294e0*/  F2FP.BF16.F32.PACK_AB R213, RZ, R213 ;  /* 0x000000d5ffd5723e */ /* 0x000fe200000010ff */
[-C--:B------:R-:W-:Y:S01]  /*294f0*/  FMUL R214, R214, R2.reuse ;  /* 0x00000002d6d67220 */ /* 0x080fe20000400000 */
[----:B------:R-:W-:Y:S01]  /*29500*/  ISETP.GT.AND P5, PT, R0, RZ, P0 ;  /* 0x000000ff0000720c */ /* 0x000fe200007a4270 */
[----:B------:R-:W4:Y:S01]  /*29510*/  LDL.LU R107, [R1+0x344] ;  /* 0x00034400016b7983 */ /* 0x000f220000300800 */
[-C--:B------:R-:W-:Y:S01]  /*29520*/  FMUL R215, R215, R2.reuse ;  /* 0x00000002d7d77220 */ /* 0x080fe20000400000 */
[----:B------:R-:W-:Y:S01]  /*29530*/  UIMAD UR11, UR9, 0x300, URZ ;  /* 0x00000300090b78a4 */ /* 0x000fe2000f8e023f */
[----:B------:R-:W-:Y:S01]  /*29540*/  FMUL R24, R24, R2 ;  /* 0x0000000218187220 */ /* 0x000fe20000400000 */
[----:B------:R-:W-:Y:S01]  /*29550*/  IMAD.WIDE.U32 R4, R3, 0x300, R4 ;  /* 0x0000030003047825 */ /* 0x000fe200078e0004 */
[----:B------:R0:W-:Y:S01]  /*29560*/  @P3 STG.E.U16 desc[UR44][R8.64+0x172], R213 ;  /* 0x000172d508003986 */ /* 0x0001e2000c10152c */
[----:B------:R-:W-:-:S02]  /*29570*/  F2FP.BF16.F32.PACK_AB R214, RZ, R214 ;  /* 0x000000d6ffd6723e */ /* 0x000fc400000010ff */
[----:B------:R-:W-:Y:S01]  /*29580*/  F2FP.BF16.F32.PACK_AB R215, RZ, R215 ;  /* 0x000000d7ffd7723e */ /* 0x000fe200000010ff */
[----:B------:R-:W-:Y:S01]  /*29590*/  VIADD R5, R5, UR11 ;  /* 0x0000000b05057c36 */ /* 0x000fe20008000000 */
[----:B------:R-:W-:Y:S01]  /*295a0*/  F2FP.BF16.F32.PACK_AB R24, RZ, R24 ;  /* 0x00000018ff18723e */ /* 0x000fe200000010ff */
[----:B------:R-:W4:Y:S01]  /*295b0*/  LDL.LU R108, [R1+0x340] ;  /* 0x00034000016c7983 */ /* 0x000f220000300800 */
[----:B0-----:R-:W-:Y:S01]  /*295c0*/  @P4 IMAD.MOV.U32 R8, RZ, RZ, R6 ;  /* 0x000000ffff084224 */ /* 0x001fe200078e0006 */
[----:B------:R-:W-:Y:S02]  /*295d0*/  @P4 MOV R9, R7 ;  /* 0x0000000700094202 */ /* 0x000fe40000000f00 */
[----:B------:R-:W4:Y:S01]  /*295e0*/  LDL.LU R109, [R1+0x33c] ;  /* 0x00033c00016d7983 */ /* 0x000f220000300800 */
[----:B------:R-:W-:-:S03]  /*295f0*/  ISETP.GT.AND P3, PT, R0, 0x1, P0 ;  /* 0x000000010000780c */ /* 0x000fc60000764270 */
[----:B------:R0:W-:Y:S01]  /*29600*/  @P4 STG.E.U16 desc[UR44][R8.64+0x170], R214 ;  /* 0x000170d608004986 */ /* 0x0001e2000c10152c */
[----:B------:R-:W-:-:S03]  /*29610*/  ISETP.GT.AND P4, PT, R0, 0x1, P1 ;  /* 0x000000010000780c */ /* 0x000fc60000f84270 */
[----:B------:R1:W-:Y:S01]  /*29620*/  @P2 STG.E.U16 desc[UR44][R10.64+0x172], R215 ;  /* 0x000172d70a002986 */ /* 0x0003e2000c10152c */
[----:B------:R-:W-:-:S03]  /*29630*/  FMUL R25, R25, R2 ;  /* 0x0000000219197220 */ /* 0x000fc60000400000 */
[----:B------:R-:W4:Y:S04]  /*29640*/  LDL.LU R110, [R1+0x338] ;  /* 0x00033800016e7983 */ /* 0x000f280000300800 */
[----:B------:R-:W-:Y:S01]  /*29650*/  @P5 STG.E.U16 desc[UR44][R4.64], R24 ;  /* 0x0000001804005986 */ /* 0x000fe2000c10152c */
[----:B------:R-:W-:-:S03]  /*29660*/  ISETP.GT.AND P5, PT, R0, RZ, P1 ;  /* 0x000000ff0000720c */ /* 0x000fc60000fa4270 */
[----:B------:R-:W4:Y:S01]  /*29670*/  LDL.LU R111, [R1+0x334] ;  /* 0x00033400016f7983 */ /* 0x000f220000300800 */
[-C--:B------:R-:W-:Y:S01]  /*29680*/  FMUL R26, R26, R2.reuse ;  /* 0x000000021a1a7220 */ /* 0x080fe20000400000 */
[----:B------:R-:W-:Y:S01]  /*29690*/  FMUL R27, R27, R2 ;  /* 0x000000021b1b7220 */ /* 0x000fe20000400000 */
[----:B------:R-:W-:Y:S01]  /*296a0*/  IADD3 R6, P6, R4, UR5, RZ ;  /* 0x0000000504067c10 */ /* 0x000fe2000ffde0ff */
[----:B------:R-:W4:Y:S01]  /*296b0*/  LDL.LU R112, [R1+0x330] ;  /* 0x0003300001707983 */ /* 0x000f220000300800 */
[----:B------:R-:W-:Y:S02]  /*296c0*/  F2FP.BF16.F32.PACK_AB R25, RZ, R25 ;  /* 0x00000019ff19723e */ /* 0x000fe400000010ff */
[----:B------:R-:W-:Y:S01]  /*296d0*/  F2FP.BF16.F32.PACK_AB R26, RZ, R26 ;  /* 0x0000001aff1a723e */ /* 0x000fe200000010ff */
[----:B------:R-:W4:Y:S01]  /*296e0*/  LDL.LU R113, [R1+0x32c] ;  /* 0x00032c0001717983 */ /* 0x000f220000300800 */
[----:B------:R-:W-:Y:S02]  /*296f0*/  IADD3.X R7, R5, UR4, RZ, P6, !PT ;  /* 0x0000000405077c10 */ /* 0x000fe4000b7fe4ff */
[----:B------:R-:W-:Y:S01]  /*29700*/  F2FP.BF16.F32.PACK_AB R27, RZ, R27 ;  /* 0x0000001bff1b723e */ /* 0x000fe200000010ff */
[----:B------:R-:W-:Y:S01]  /*29710*/  @P3 STG.E.U16 desc[UR44][R4.64+0x2], R25 ;  /* 0x0000021904003986 */ /* 0x000fe2000c10152c */
[----:B------:R-:W-:-:S02]  /*29720*/  ISETP.GT.AND P2, PT, R0, 0x8, P0 ;  /* 0x000000080000780c */ /* 0x000fc40000744270 */
[----:B------:R-:W-:Y:S01]  /*29730*/  ISETP.GT.AND P3, PT, R0, 0x9, P0 ;  /* 0x000000090000780c */ /* 0x000fe20000764270 */
[----:B------:R-:W-:Y:S01]  /*29740*/  @P5 STG.E.U16 desc[UR44][R6.64], R26 ;  /* 0x0000001a06005986 */ /* 0x000fe2000c10152c */
[-C--:B------:R-:W-:Y:S01]  /*29750*/  FMUL R28, R28, R2.reuse ;  /* 0x000000021c1c7220 */ /* 0x080fe20000400000 */
[C---:B------:R-:W-:Y:S02]  /*29760*/  ISETP.GT.AND P5, PT, R0.reuse, 0x9, P1 ;  /* 0x000000090000780c */ /* 0x040fe40000fa4270 */
[----:B------:R-:W-:Y:S01]  /*29770*/  @P4 STG.E.U16 desc[UR44][R6.64+0x2], R27 ;  /* 0x0000021b06004986 */ /* 0x000fe2000c10152c */
[----:B------:R-:W-:Y:S01]  /*29780*/  ISETP.GT.AND P4, PT, R0, 0x8, P1 ;  /* 0x000000080000780c */ /* 0x000fe20000f84270 */
[-C--:B------:R-:W-:Y:S01]  /*29790*/  FMUL R29, R29, R2.reuse ;  /* 0x000000021d1d7220 */ /* 0x080fe20000400000 */
        /* <DEDUP_REMOVED lines=14> */
[----:B------:R-:W-:Y:S01]  /*29880*/  ISETP.GT.AND P4, PT, R0, 0x10, P1 ;  /* 0x000000100000780c */ /* 0x000fe20000f84270 */
[-C--:B------:R-:W-:Y:S02]  /*29890*/  FMUL R33, R33, R2.reuse ;  /* 0x0000000221217220 */ /* 0x080fe40000400000 */
[----:B------:R-:W4:Y:S01]  /*298a0*/  LDL.LU R116, [R1+0x320] ;  /* 0x0003200001747983 */ /* 0x000f220000300800 */
[----:B------:R-:W-:-:S03]  /*298b0*/  FMUL R34, R34, R2 ;  /* 0x0000000222227220 */ /* 0x000fc60000400000 */
[----:B------:R-:W-:Y:S01]  /*298c0*/  @P5 STG.E.U16 desc[UR44][R6.64+0x12], R31 ;  /* 0x0000121f06005986 */ /* 0x000fe2000c10152c */
[----:B------:R-:W-:-:S03]  /*298d0*/  ISETP.GT.AND P5, PT, R0, 0x11, P1 ;  /* 0x000000110000780c */ /* 0x000fc60000fa4270 */
[----:B------:R-:W4:Y:S01]  /*298e0*/  LDL.LU R117, [R1+0x31c] ;  /* 0x00031c0001757983 */ /* 0x000f220000300800 */
[----:B------:R-:W-:-:S03]  /*298f0*/  FMUL R35, R35, R2 ;  /* 0x0000000223237220 */ /* 0x000fc60000400000 */
[----:B------:R-:W4:Y:S01]  /*29900*/  LDL.LU R118, [R1+0x318] ;  /* 0x0003180001767983 */ /* 0x000f220000300800 */
[----:B------:R-:W-:-:S03]  /*29910*/  F2FP.BF16.F32.PACK_AB R32, RZ, R32 ;  /* 0x00000020ff20723e */ /* 0x000fc600000010ff */
[----:B------:R-:W4:Y:S01]  /*29920*/  LDL.LU R119, [R1+0x314] ;  /* 0x0003140001777983 */ /* 0x000f220000300800 */
[----:B------:R-:W-:Y:S02]  /*29930*/  F2FP.BF16.F32.PACK_AB R33, RZ, R33 ;  /* 0x00000021ff21723e */ /* 0x000fe400000010ff */
        /* <DEDUP_REMOVED lines=31> */
[----:B------:R0:W5:Y:S01]  /*29b30*/  LDL.LU R17, [R1+0x310] ;  /* 0x0003100001117983 */ /* 0x0001620000300800 */
[----:B------:R-:W-:Y:S02]  /*29b40*/  F2FP.BF16.F32.PACK_AB R41, RZ, R41 ;  /* 0x00000029ff29723e */ /* 0x000fe400000010ff */
[----:B------:R-:W-:Y:S01]  /*29b50*/  F2FP.BF16.F32.PACK_AB R42, RZ, R42 ;  /* 0x0000002aff2a723e */ /* 0x000fe200000010ff */
[----:B------:R0:W5:Y:S01]  /*29b60*/  LDL.LU R16, [R1+0x30c] ;  /* 0x00030c0001107983 */ /* 0x0001620000300800 */
[----:B------:R-:W-:-:S03]  /*29b70*/  F2FP.BF16.F32.PACK_AB R43, RZ, R43 ;  /* 0x0000002bff2b723e */ /* 0x000fc600000010ff */
        /* <DEDUP_REMOVED lines=12> */
[----:B------:R-:W-:-:S02]  /*29c40*/  F2FP.BF16.F32.PACK_AB R44, RZ, R44 ;  /* 0x0000002cff2c723e */ /* 0x000fc400000010ff */
        /* <DEDUP_REMOVED lines=246> */
[----:B------:R-:W-:-:S03]  /*2abb0*/  ISETP.GT.AND P3, PT, R0, 0xa9, P0 ;  /* 0x000000a90000780c */ /* 0x000fc60000764270 */
[----:B------:R-:W-:Y:S01]  /*2abc0*/  @P4 STG.E.U16 desc[UR44][R6.64+0x140], R106 ;  /* 0x0001406a06004986 */ /* 0x000fe2000c10152c */
[-C--:B------:R-:W-:Y:S01]  /*2abd0*/  FMUL R108, R108, R2.reuse ;  /* 0x000000026c6c7220 */ /* 0x080fe20000400000 */
[C---:B------:R-:W-:Y:S02]  /*2abe0*/  ISETP.GT.AND P6, PT, R0.reuse, 0xa9, P1 ;  /* 0x000000a90000780c */ /* 0x040fe40000fc4270 */
[----:B------:R-:W-:Y:S01]  /*2abf0*/  @P5 STG.E.U16 desc[UR44][R6.64+0x142], R107 ;  /* 0x0001426b06005986 */ /* 0x000fe2000c10152c */
[----:B------:R-:W-:Y:S01]  /*2ac00*/  ISETP.GT.AND P5, PT, R0, 0xa8, P1 ;  /* 0x000000a80000780c */ /* 0x000fe20000fa4270 */
[-C--:B------:R-:W-:Y:S01]  /*2ac10*/  FMUL R109, R109, R2.reuse ;  /* 0x000000026d6d7220 */ /* 0x080fe20000400000 */
[-C--:B------:R-:W-:Y:S01]  /*2ac20*/  FMUL R110, R110, R2.reuse ;  /* 0x000000026e6e7220 */ /* 0x080fe20000400000 */
[----:B------:R-:W-:Y:S01]  /*2ac30*/  FMUL R111, R111, R2 ;  /* 0x000000026f6f7220 */ /* 0x000fe20000400000 */
[----:B------:R-:W-:Y:S02]  /*2ac40*/  F2FP.BF16.F32.PACK_AB R108, RZ, R108 ;  /* 0x0000006cff6c723e */ /* 0x000fe400000010ff */
[----:B------:R-:W-:-:S02]  /*2ac50*/  F2FP.BF16.F32.PACK_AB R109, RZ, R109 ;  /* 0x0000006dff6d723e */ /* 0x000fc400000010ff */
[----:B------:R-:W-:Y:S02]  /*2ac60*/  F2FP.BF16.F32.PACK_AB R110, RZ, R110 ;  /* 0x0000006eff6e723e */ /* 0x000fe400000010ff */
[----:B------:R-:W-:Y:S01]  /*2ac70*/  F2FP.BF16.F32.PACK_AB R111, RZ, R111 ;  /* 0x0000006fff6f723e */ /* 0x000fe200000010ff */
[----:B------:R-:W-:Y:S01]  /*2ac80*/  @P2 STG.E.U16 desc[UR44][R4.64+0x150], R108 ;  /* 0x0001506c04002986 */ /* 0x000fe2000c10152c */
[C---:B------:R-:W-:Y:S02]  /*2ac90*/  ISETP.GT.AND P4, PT, R0.reuse, 0xb0, P0 ;  /* 0x000000b00000780c */ /* 0x040fe40000784270 */
[C---:B------:R-:W-:Y:S01]  /*2aca0*/  ISETP.GT.AND P2, PT, R0.reuse, 0xb1, P0 ;  /* 0x000000b10000780c */ /* 0x040fe20000744270 */
[----:B------:R-:W-:Y:S01]  /*2acb0*/  @P3 STG.E.U16 desc[UR44][R4.64+0x152], R109 ;  /* 0x0001526d04003986 */ /* 0x000fe2000c10152c */
[C---:B------:R-:W-:Y:S02]  /*2acc0*/  ISETP.GT.AND P3, PT, R0.reuse, 0xb8, P0 ;  /* 0x000000b80000780c */ /* 0x040fe40000764270 */
[----:B------:R-:W-:Y:S01]  /*2acd0*/  ISETP.GT.AND P0, PT, R0, 0xb9, P0 ;  /* 0x000000b90000780c */ /* 0x000fe20000704270 */
[----:B------:R-:W-:Y:S01]  /*2ace0*/  @P5 STG.E.U16 desc[UR44][R6.64+0x150], R110 ;  /* 0x0001506e06005986 */ /* 0x000fe2000c10152c */
[----:B------:R-:W-:-:S03]  /*2acf0*/  FMUL R112, R112, R2 ;  /* 0x0000000270707220 */ /* 0x000fc60000400000 */
[----:B------:R-:W-:Y:S01]  /*2ad00*/  @P6 STG.E.U16 desc[UR44][R6.64+0x152], R111 ;  /* 0x0001526f06006986 */ /* 0x000fe2000c10152c */
[C---:B------:R-:W-:Y:S01]  /*2ad10*/  ISETP.GT.AND P6, PT, R0.reuse, 0xb0, P1 ;  /* 0x000000b00000780c */ /* 0x040fe20000fc4270 */
[----:B------:R-:W-:Y:S01]  /*2ad20*/  FMUL R113, R113, R2 ;  /* 0x0000000271717220 */ /* 0x000fe20000400000 */
[----:B------:R-:W-:Y:S02]  /*2ad30*/  F2FP.BF16.F32.PACK_AB R112, RZ, R112 ;  /* 0x00000070ff70723e */ /* 0x000fe400000010ff */
[----:B------:R-:W-:Y:S01]  /*2ad40*/  ISETP.GT.AND P5, PT, R0, 0xb1, P1 ;  /* 0x000000b10000780c */ /* 0x000fe20000fa4270 */
[----:B------:R-:W-:Y:S01]  /*2ad50*/  FMUL R114, R114, R2 ;  /* 0x0000000272727220 */ /* 0x000fe20000400000 */
[----:B------:R-:W-:Y:S01]  /*2ad60*/  F2FP.BF16.F32.PACK_AB R113, RZ, R113 ;  /* 0x00000071ff71723e */ /* 0x000fe200000010ff */
[----:B------:R-:W-:Y:S01]  /*2ad70*/  @P4 STG.E.U16 desc[UR44][R4.64+0x160], R112 ;  /* 0x0001607004004986 */ /* 0x000fe2000c10152c */
[----:B------:R-:W-:Y:S01]  /*2ad80*/  ISETP.GT.AND P4, PT, R0, 0xb8, P1 ;  /* 0x000000b80000780c */ /* 0x000fe20000f84270 */
[----:B0-----:R-:W-:Y:S01]  /*2ad90*/  @P3 IMAD.MOV.U32 R8, RZ, RZ, R4 ;  /* 0x000000ffff083224 */ /* 0x001fe200078e0004 */
[----:B-1----:R-:W-:Y:S01]  /*2ada0*/  @P0 MOV R10, R4 ;  /* 0x00000004000a0202 */ /* 0x002fe20000000f00 */
[--C-:B------:R-:W-:Y:S01]  /*2adb0*/  @P3 IMAD.MOV.U32 R9, RZ, RZ, R5.reuse ;  /* 0x000000ffff093224 */ /* 0x100fe200078e0005 */
[----:B------:R0:W-:Y:S01]  /*2adc0*/  @P2 STG.E.U16 desc[UR44][R4.64+0x162], R113 ;  /* 0x0001627104002986 */ /* 0x0001e2000c10152c */
[----:B------:R-:W-:Y:S01]  /*2add0*/  @P0 IMAD.MOV.U32 R11, RZ, RZ, R5 ;  /* 0x000000ffff0b0224 */ /* 0x000fe200078e0005 */
[----:B------:R-:W-:Y:S01]  /*2ade0*/  F2FP.BF16.F32.PACK_AB R114, RZ, R114 ;  /* 0x00000072ff72723e */ /* 0x000fe200000010ff */
[-C--:B------:R-:W-:Y:S01]  /*2adf0*/  FMUL R115, R115, R2.reuse ;  /* 0x0000000273737220 */ /* 0x080fe20000400000 */
[-C--:B------:R-:W-:Y:S01]  /*2ae00*/  FMUL R116, R116, R2.reuse ;  /* 0x0000000274747220 */ /* 0x080fe20000400000 */
[----:B------:R-:W-:Y:S01]  /*2ae10*/  ISETP.GT.AND P1, PT, R0, 0xb9, P1 ;  /* 0x000000b90000780c */ /* 0x000fe20000f24270 */
[-C--:B------:R-:W-:Y:S01]  /*2ae20*/  FMUL R117, R117, R2.reuse ;  /* 0x0000000275757220 */ /* 0x080fe20000400000 */
[----:B0-----:R-:W-:Y:S01]  /*2ae30*/  @P6 IMAD.MOV.U32 R4, RZ, RZ, R6 ;  /* 0x000000ffff046224 */ /* 0x001fe200078e0006 */
[----:B------:R-:W-:Y:S01]  /*2ae40*/  @P6 MOV R5, R7 ;  /* 0x0000000700056202 */ /* 0x000fe20000000f00 */
[----:B------:R-:W-:Y:S01]  /*2ae50*/  FMUL R118, R118, R2 ;  /* 0x0000000276767220 */ /* 0x000fe20000400000 */
[----:B------:R-:W-:-:S03]  /*2ae60*/  F2FP.BF16.F32.PACK_AB R115, RZ, R115 ;  /* 0x00000073ff73723e */ /* 0x000fc600000010ff */
[----:B------:R0:W-:Y:S01]  /*2ae70*/  @P6 STG.E.U16 desc[UR44][R4.64+0x160], R114 ;  /* 0x0001607204006986 */ /* 0x0001e2000c10152c */
[----:B------:R-:W-:Y:S01]  /*2ae80*/  FMUL R119, R119, R2 ;  /* 0x0000000277777220 */ /* 0x000fe20000400000 */
[----:B------:R-:W-:Y:S02]  /*2ae90*/  F2FP.BF16.F32.PACK_AB R116, RZ, R116 ;  /* 0x00000074ff74723e */ /* 0x000fe400000010ff */
[----:B------:R-:W-:Y:S02]  /*2aea0*/  F2FP.BF16.F32.PACK_AB R117, RZ, R117 ;  /* 0x00000075ff75723e */ /* 0x000fe400000010ff */
[----:B------:R-:W-:Y:S01]  /*2aeb0*/  F2FP.BF16.F32.PACK_AB R118, RZ, R118 ;  /* 0x00000076ff76723e */ /* 0x000fe200000010ff */
[----:B0-----:R-:W-:Y:S02]  /*2aec0*/  @P5 IMAD.MOV.U32 R4, RZ, RZ, R6 ;  /* 0x000000ffff045224 */ /* 0x001fe400078e0006 */
[----:B------:R-:W-:Y:S01]  /*2aed0*/  @P5 IMAD.MOV.U32 R5, RZ, RZ, R7 ;  /* 0x000000ffff055224 */ /* 0x000fe200078e0007 */
[----:B------:R-:W-:-:S04]  /*2aee0*/  F2FP.BF16.F32.PACK_AB R119, RZ, R119 ;  /* 0x00000077ff77723e */ /* 0x000fc800000010ff */
[----:B------:R0:W-:Y:S04]  /*2aef0*/  @P5 STG.E.U16 desc[UR44][R4.64+0x162], R115 ;  /* 0x0001627304005986 */ /* 0x0001e8000c10152c */
[----:B------:R4:W-:Y:S04]  /*2af00*/  @P3 STG.E.U16 desc[UR44][R8.64+0x170], R116 ;  /* 0x0001707408003986 */ /* 0x0009e8000c10152c */
[----:B------:R4:W-:Y:S01]  /*2af10*/  @P0 STG.E.U16 desc[UR44][R10.64+0x172], R117 ;  /* 0x000172750a000986 */ /* 0x0009e2000c10152c */
[----:B0-----:R-:W-:Y:S01]  /*2af20*/  @P4 MOV R4, R6 ;  /* 0x0000000600044202 */ /* 0x001fe20000000f00 */
[----:B------:R-:W-:-:S05]  /*2af30*/  @P4 IMAD.MOV.U32 R5, RZ, RZ, R7 ;  /* 0x000000ffff054224 */ /* 0x000fca00078e0007 */
[----:B------:R4:W-:Y:S04]  /*2af40*/  @P4 STG.E.U16 desc[UR44][R4.64+0x170], R118 ;  /* 0x0001707604004986 */ /* 0x0009e8000c10152c */
[----:B------:R4:W-:Y:S02]  /*2af50*/  @P1 STG.E.U16 desc[UR44][R6.64+0x172], R119 ;  /* 0x0001727706001986 */ /* 0x0009e4000c10152c */
.L_x_792:
[----:B------:R-:W-:Y:S05]  /*2af60*/  BSYNC B0 ;  /* 0x0000000000007941 */ /* 0x000fea0003800000 */
.L_x_32:
[----:B0---4-:R-:W4:Y:S04]  /*2af70*/  LDL.LU R5, [R1+0x304] ;  /* 0x0003040001057983 */ /* 0x011f280000300800 */
[----:B------:R-:W4:Y:S01]  /*2af80*/  LDL.LU R4, [R1+0x308] ;  /* 0x0003080001047983 */ /* 0x000f220000300800 */
[----:B------:R-:W-:Y:S01]  /*2af90*/  ULDC UR4, c[0x0][0xc] ;  /* 0x0000030000047ab9 */ /* 0x000fe20000000800 */
[----:B------:R-:W-:Y:S01]  /*2afa0*/  ULDC UR5, c[0x0][0x10] ;  /* 0x0000040000057ab9 */ /* 0x000fe20000000800 */
[----:B------:R-:W4:Y:S01]  /*2afb0*/  LDC R3, c[0x0][0x14] ;  /* 0x00000500ff037b82 */ /* 0x000f220000000800 */
[----:B------:R-:W-:Y:S01]  /*2afc0*/  UIMAD.WIDE.U32 UR4, UR4, UR5, URZ ;  /* 0x00000005040472a5 */ /* 0x000fe2000f8e003f */
[----:B---3--:R-:W-:Y:S01]  /*2afd0*/  PRMT R0, RZ, 0x7610, R0 ;  /* 0x00007610ff007816 */ /* 0x008fe20000000000 */
[----:B------:R-:W-:Y:S01]  /*2afe0*/  UMOV UR41, 0xffffffff ;  /* 0xffffffff00297882 */ /* 0x000fe20000000000 */
[----:B------:R-:W-:-:S03]  /*2aff0*/  UMOV UR42, 0xffffffff ;  /* 0xffffffff002a7882 */ /* 0x000fc60000000000 */
[----:B----4-:R-:W-:-:S04]  /*2b000*/  IMAD.WIDE.U32 R4, R3, UR4, R4 ;  /* 0x0000000403047c25 */ /* 0x010fc8000f8e0004 */
[----:B------:R-:W-:Y:S01]  /*2b010*/  IMAD R3, R3, UR5, RZ ;  /* 0x0000000503037c24 */ /* 0x000fe2000f8e02ff */
[----:B------:R-:W-:Y:S01]  /*2b020*/  MOV R7, R4 ;  /* 0x0000000400077202 */ /* 0x000fe20000000f00 */
[----:B------:R-:W-:Y:S02]  /*2b030*/  ULDC.64 UR4, c[0x0][0x650] ;  /* 0x0001940000047ab9 */ /* 0x000fe40000000a00 */
[----:B------:R-:W-:Y:S01]  /*2b040*/  IMAD.IADD R6, R5, 0x1, R3 ;  /* 0x0000000105067824 */ /* 0x000fe200078e0203 */
[----:B------:R-:W-:-:S04]  /*2b050*/  ISETP.GE.U32.AND P0, PT, R4, UR4, PT ;  /* 0x0000000404007c0c */ /* 0x000fc8000bf06070 */
[----:B------:R0:W-:Y:S01]  /*2b060*/  STL [R1+0x304], R6 ;  /* 0x0003040601007387 */ /* 0x0001e20000100800 */
[----:B------:R-:W-:-:S03]  /*2b070*/  ISETP.GE.U32.AND.EX P0, PT, R6, UR5, PT, P0 ;  /* 0x0000000506007c0c */ /* 0x000fc6000bf06100 */
[----:B------:R0:W-:Y:S10]  /*2b080*/  STL [R1+0x308], R7 ;  /* 0x0003080701007387 */ /* 0x0001f40000100800 */
[----:B0-----:R-:W-:Y:S05]  /*2b090*/  @P0 BRA `(.L_x_793) ;  /* 0x0000000400880947 */ /* 0x001fea0003800000 */
[----:B------:R-:W0:Y:S01]  /*2b0a0*/  S2UR UR6, SR_CTAID.X ;  /* 0x00000000000679c3 */ /* 0x000e220000002500 */
[----:B------:R-:W-:Y:S01]  /*2b0b0*/  ULDC.64 UR12, c[0x0][0x628] ;  /* 0x00018a00000c7ab9 */ /* 0x000fe20000000a00 */
[----:B------:R-:W-:Y:S01]  /*2b0c0*/  ULDC UR4, c[0x0][0x150] ;  /* 0x0000540000047ab9 */ /* 0x000fe20000000800 */
[----:B------:R-:W-:Y:S01]  /*2b0d0*/  ISETP.NE.U32.AND P0, PT, RZ, UR12, PT ;  /* 0x0000000cff007c0c */ /* 0x000fe2000bf05070 */
[----:B------:R-:W-:Y:S01]  /*2b0e0*/  ULDC UR15, c[0x0][0x630] ;  /* 0x00018c00000f7ab9 */ /* 0x000fe20000000800 */
[C---:B------:R-:W-:Y:S01]  /*2b0f0*/  R2UR UR16, R7.reuse ;  /* 0x00000000071072ca */ /* 0x040fe200000e0000 */
[----:B------:R-:W-:Y:S01]  /*2b100*/  ULDC UR19, c[0x0][0x154] ;  /* 0x0000550000137ab9 */ /* 0x000fe20000000800 */
[----:B------:R-:W-:Y:S01]  /*2b110*/  ISETP.NE.AND.EX P0, PT, RZ, UR13, PT, P0 ;  /* 0x0000000dff007c0c */ /* 0x000fe2000bf05300 */
[----:B------:R-:W3:Y:S01]  /*2b120*/  S2UR UR18, SR_CTAID.Y ;  /* 0x00000000001279c3 */ /* 0x000ee20000002600 */
[----:B------:R-:W-:Y:S02]  /*2b130*/  R2UR UR17, R6 ;  /* 0x00000000061172ca */ /* 0x000fe400000e0000 */
[----:B------:R-:W-:-:S02]  /*2b140*/  R2UR UR10, R7 ;  /* 0x00000000070a72ca */ /* 0x000fc400000e0000 */
[----:B------:R-:W-:Y:S02]  /*2b150*/  R2UR UR11, R6 ;  /* 0x00000000060b72ca */ /* 0x000fe400000e0000 */
[----:B0-----:R-:W-:-:S05]  /*2b160*/  I2FP.F32.U32 R0, UR6 ;  /* 0x0000000600007c45 */ /* 0x001fca0008201000 */
[----:B------:R-:W-:-:S04]  /*2b170*/  FMUL R0, R0, UR4 ;  /* 0x0000000400007c20 */ /* 0x000fc80008400000 */
[----:B------:R0:W4:Y:S01]  /*2b180*/  F2I.U32.TRUNC.NTZ R3, R0 ;  /* 0x0000000000037305 */ /* 0x000122000020f000 */
[----:B---3--:R-:W-:Y:S05]  /*2b190*/  @!P0 BRA `(.L_x_794) ;  /* 0x0000000000308947 */ /* 0x008fea0003800000 */
        /* <DEDUP_REMOVED lines=12> */
.L_x_794:
[----:B------:R-:W-:Y:S01]  /*2b260*/  USHF.R.U64 UR42, UR10, UR15, UR11 ;  /* 0x0000000f0a2a7299 */ /* 0x000fe2000800120b */
[----:B0-----:R-:W-:Y:S01]  /*2b270*/  I2FP.F32.U32 R0, UR18 ;  /* 0x0000001200007c45 */ /* 0x001fe20008201000 */
[----:B------:R-:W-:Y:S02]  /*2b280*/  USHF.R.U32.HI UR4, URZ, UR15, UR11 ;  /* 0x0000000f3f047299 */ /* 0x000fe4000801160b */
[----:B------:R-:W-:Y:S02]  /*2b290*/  UIADD3 UR10, UP0, URZ, -UR42, URZ ;  /* 0x8000002a3f0a7290 */ /* 0x000fe4000ff1e03f */
[----:B------:R-:W-:Y:S01]  /*2b2a0*/  FMUL R0, R0, UR19 ;  /* 0x0000001300007c20 */ /* 0x000fe20008400000 */
[----:B------:R-:W-:Y:S01]  /*2b2b0*/  ULDC.64 UR12, c[0x0][0x620] ;  /* 0x00018800000c7ab9 */ /* 0x000fe20000000a00 */
[----:B------:R-:W-:Y:S01]  /*2b2c0*/  UIADD3.X UR4, URZ, ~UR4, URZ, UP0, !UPT ;  /* 0x800000043f047290 */ /* 0x000fe200087fe43f */
[----:B------:R-:W-:Y:S01]  /*2b2d0*/  UMOV UR8, UR16 ;  /* 0x0000001000087c82 */ /* 0x000fe20008000000 */
[----:B------:R-:W-:-:S02]  /*2b2e0*/  UMOV UR9, UR17 ;  /* 0x0000001100097c82 */ /* 0x000fc40008000000 */
[----:B------:R-:W-:Y:S01]  /*2b2f0*/  UIMAD UR4, UR4, UR12, URZ ;  /* 0x0000000c040472a4 */ /* 0x000fe2000f8e023f */
[----:B------:R-:W0:Y:S01]  /*2b300*/  F2I.U32.TRUNC.NTZ R0, R0 ;  /* 0x0000000000007305 */ /* 0x000e22000020f000 */
[----:B------:R-:W-:Y:S01]  /*2b310*/  UIMAD.WIDE.U32 UR8, UR10, UR12, UR8 ;  /* 0x0000000c0a0872a5 */ /* 0x000fe2000f8e0008 */
[----:B----4-:R-:W-:Y:S01]  /*2b320*/  R2UR UR12, R3 ;  /* 0x00000000030c72ca */ /* 0x010fe200000e0000 */
[----:B------:R-:W-:Y:S01]  /*2b330*/  UIMAD UR10, UR10, UR13, UR4 ;  /* 0x0000000d0a0a72a4 */ /* 0x000fe2000f8e0204 */
[----:B------:R-:W-:Y:S01]  /*2b340*/  ULDC UR11, c[0x0][0x618] ;  /* 0x00018600000b7ab9 */ /* 0x000fe20000000800 */
[----:B------:R-:W-:Y:S02]  /*2b350*/  ULDC UR21, c[0x0][0x658] ;  /* 0x0001960000157ab9 */ /* 0x000fe40000000800 */
[----:B------:R-:W-:Y:S01]  /*2b360*/  UIADD3 UR9, UR9, UR10, URZ ;  /* 0x0000000a09097290 */ /* 0x000fe2000fffe03f */
[----:B------:R-:W-:Y:S01]  /*2b370*/  UMOV UR15, 0xffffffff ;  /* 0xffffffff000f7882 */ /* 0x000fe20000000000 */
[----:B------:R-:W-:Y:S01]  /*2b380*/  ULDC.64 UR4, c[0x0][0x640] ;  /* 0x0001900000047ab9 */ /* 0x000fe20000000a00 */
[----:B------:R-:W-:Y:S01]  /*2b390*/  USHF.L.U32 UR15, UR15, UR21, URZ ;  /* 0x000000150f0f7299 */ /* 0x000fe2000800063f */
[----:B------:R-:W-:Y:S01]  /*2b3a0*/  ISETP.NE.U32.AND P0, PT, RZ, UR4, PT ;  /* 0x00000004ff007c0c */ /* 0x000fe2000bf05070 */
[----:B------:R-:W-:-:S02]  /*2b3b0*/  USHF.R.U64 UR16, UR8, UR11, UR9 ;  /* 0x0000000b08107299 */ /* 0x000fc40008001209 */
[----:B------:R-:W-:Y:S01]  /*2b3c0*/  USHF.R.U32.HI UR8, URZ, UR11, UR9 ;  /* 0x0000000b3f087299 */ /* 0x000fe20008011609 */
[----:B0-----:R-:W-:Y:S01]  /*2b3d0*/  R2UR UR14, R0 ;  /* 0x00000000000e72ca */ /* 0x001fe200000e0000 */
[----:B------:R-:W-:Y:S01]  /*2b3e0*/  ULDC UR17, c[0x0][0x608] ;  /* 0x0001820000117ab9 */ /* 0x000fe20000000800 */
[----:B------:R-:W-:Y:S01]  /*2b3f0*/  ULOP3.LUT UR40, URZ, UR15, URZ, 0x33, !UPT ;  /* 0x0000000f3f287292 */ /* 0x000fe2000f8e333f */
[----:B------:R-:W-:Y:S01]  /*2b400*/  ISETP.NE.AND.EX P0, PT, RZ, UR5, PT, P0 ;  /* 0x00000005ff007c0c */ /* 0x000fe2000bf05300 */
[----:B------:R-:W-:Y:S02]  /*2b410*/  USHF.R.U64 UR15, UR16, UR17, UR8 ;  /* 0x00000011100f7299 */ /* 0x000fe40008001208 */
[----:B------:R-:W-:Y:S02]  /*2b420*/  USHF.R.U32.HI UR8, URZ, UR17, UR8 ;  /* 0x000000113f087299 */ /* 0x000fe40008011608 */
[----:B------:R-:W-:Y:S02]  /*2b430*/  UIADD3 UR12, -UR12, URZ, URZ ;  /* 0x0000003f0c0c7290 */ /* 0x000fe4000fffe13f */
[----:B------:R-:W-:Y:S01]  /*2b440*/  USHF.R.U64 UR17, UR15, UR21, UR8 ;  /* 0x000000150f117299 */ /* 0x000fe20008001208 */
[----:B------:R-:W-:Y:S01]  /*2b450*/  UMOV UR19, 0x1 ;  /* 0x0000000100137882 */ /* 0x000fe20000000000 */
[----:B------:R-:W-:Y:S01]  /*2b460*/  ULDC UR13, c[0x0][0x144] ;  /* 0x00005100000d7ab9 */ /* 0x000fe20000000800 */
[----:B------:R-:W-:Y:S01]  /*2b470*/  ULDC UR7, c[0x0][0x600] ;  /* 0x0001800000077ab9 */ /* 0x000fe20000000800 */
[----:B------:R-:W-:-:S02]  /*2b480*/  USHF.L.U32 UR24, UR19, UR21, URZ ;  /* 0x0000001513187299 */ /* 0x000fc4000800063f */
[----:B------:R-:W-:Y:S02]  /*2b490*/  USHF.R.U32.HI UR8, URZ, UR21, UR8 ;  /* 0x000000153f087299 */ /* 0x000fe40008011608 */
[----:B------:R-:W-:Y:S02]  /*2b4a0*/  UIMAD UR21, UR13, UR12, UR6 ;  /* 0x0000000c0d1572a4 */ /* 0x000fe4000f8e0206 */
[----:B------:R-:W-:Y:S02]  /*2b4b0*/  UIADD3 UR20, UR7, -0x1, URZ ;  /* 0xffffffff07147890 */ /* 0x000fe4000fffe03f */
[----:B------:R-:W-:Y:S01]  /*2b4c0*/  UIADD3 UR19, -UR14, URZ, URZ ;  /* 0x0000003f0e137290 */ /* 0x000fe2000fffe13f */
[----:B------:R-:W-:Y:S01]  /*2b4d0*/  ULDC UR25, c[0x0][0x148] ;  /* 0x0000520000197ab9 */ /* 0x000fe20000000800 */
[----:B------:R-:W-:Y:S01]  /*2b4e0*/  ULDC UR22, c[0x0][0x648] ;  /* 0x0001920000167ab9 */ /* 0x000fe20000000800 */
[----:B------:R-:W-:Y:S01]  /*2b4f0*/  ULDC UR23, c[0x0][0x638] ;  /* 0x00018e0000177ab9 */ /* 0x000fe20000000800 */
        /* <DEDUP_REMOVED lines=14> */
.L_x_795:
[----:B------:R-:W-:Y:S01]  /*2b5e0*/  UISETP.NE.AND UP0, UPT, UR39, URZ, UPT ;  /* 0x0000003f2700728c */ /* 0x000fe2000bf05270 */
[----:B------:R-:W-:Y:S01]  /*2b5f0*/  IMAD.MOV.U32 R0, RZ, RZ, 0x1 ;  /* 0x00000001ff007424 */ /* 0x000fe200078e00ff */
[----:B------:R-:W-:Y:S02]  /*2b600*/  USHF.R.U64 UR4, UR6, UR22, UR8 ;  /* 0x0000001606047299 */ /* 0x000fe40008001208 */
[----:B------:R-:W-:Y:S02]  /*2b610*/  ULOP3.LUT UR40, UR15, UR40, URZ, 0xc0, !UPT ;  /* 0x000000280f287292 */ /* 0x000fe4000f8ec03f */
[----:B------:R-:W-:Y:S02]  /*2b620*/  UIADD3 UR5, -UR4, URZ, URZ ;  /* 0x0000003f04057290 */ /* 0x000fe4000fffe13f */
[----:B------:R-:W-:Y:S02]  /*2b630*/  UIMAD UR40, UR24, UR4, UR40 ;  /* 0x00000004182872a4 */ /* 0x000fe4000f8e0228 */
[----:B------:R-:W-:-:S02]  /*2b640*/  ULOP3.LUT UR16, UR16, UR20, URZ, 0xc0, !UPT ;  /* 0x0000001410107292 */ /* 0x000fc4000f8ec03f */
[----:B------:R-:W-:Y:S02]  /*2b650*/  @UP0 UIMAD UR21, UR25, UR19, UR18 ;  /* 0x00000013191502a4 */ /* 0x000fe4000f8e0212 */
[----:B------:R-:W-:-:S03]  /*2b660*/  UIMAD UR4, UR5, UR23, UR17 ;  /* 0x00000017050472a4 */ /* 0x000fc6000f8e0211 */
[----:B------:R-:W-:Y:S01]  /*2b670*/  ULDC UR5, c[0x0][0x610] ;  /* 0x0001840000057ab9 */ /* 0x000fe20000000800 */
[----:B------:R-:W-:Y:S02]  /*2b680*/  UIMAD UR4, UR4, UR7, UR16 ;  /* 0x00000007040472a4 */ /* 0x000fe4000f8e0210 */
[----:B------:R-:W-:-:S04]  /*2b690*/  UIMAD UR40, UR40, UR5, UR21 ;  /* 0x00000005282872a4 */ /* 0x000fc8000f8e0215 */
[----:B------:R-:W-:Y:S02]  /*2b6a0*/  USEL UR41, UR4, UR40, !UP0 ;  /* 0x0000002804297287 */ /* 0x000fe4000c000000 */
[----:B------:R-:W-:-:S12]  /*2b6b0*/  USEL UR40, UR40, UR4, !UP0 ;  /* 0x0000000428287287 */ /* 0x000fd8000c000000 */
.L_x_793:
[----:B------:R-:W-:-:S13]  /*2b6c0*/  LOP3.LUT P0, RZ, R0, 0xff, RZ, 0xc0, !PT ;  /* 0x000000ff00ff7812 */ /* 0x000fda000780c0ff */
[----:B------:R-:W-:Y:S05]  /*2b6d0*/  @P0 BRA `(.L_x_796) ;  /* 0xfffffd5c00280947 */ /* 0x000fea000383ffff */
[----:B------:R-:W-:Y:S05]  /*2b6e0*/  EXIT ;  /* 0x000000000000794d */ /* 0x000fea0003800000 */
.L_x_7:
[----:B------:R-:W2:Y:S01]  /*2b6f0*/  LDL R5, [R1+0x308] ;  /* 0x0003080001057983 */ /* 0x000ea20000100800 */
[----:B------:R-:W-:-:S03]  /*2b700*/  ULDC.64 UR4, c[0x0][0x650] ;  /* 0x0001940000047ab9 */ /* 0x000fc60000000a00 */
[----:B------:R-:W3:Y:S01]  /*2b710*/  LDL R4, [R1+0x304] ;  /* 0x0003040001047983 */ /* 0x000ee20000100800 */
[----:B------:R-:W-:Y:S01]  /*2b720*/  PRMT R0, RZ, 0x7610, R0 ;  /* 0x00007610ff007816 */ /* 0x000fe20000000000 */
[----:B------:R-:W-:Y:S01]  /*2b730*/  IMAD.MOV.U32 R3, RZ, RZ, -0x1 ;  /* 0xffffffffff037424 */ /* 0x000fe200078e00ff */
[----:B------:R-:W-:Y:S01]  /*2b740*/  MOV R2, 0xffffffff ;  /* 0xffffffff00027802 */ /* 0x000fe20000000f00 */
[----:B------:R-:W-:Y:S01]  /*2b750*/  IMAD.MOV.U32 R10, RZ, RZ, -0x1 ;  /* 0xffffffffff0a7424 */ /* 0x000fe200078e00ff */
[----:B--2---:R-:W-:-:S04]  /*2b760*/  ISETP.GE.U32.AND P0, PT, R5, UR4, PT ;  /* 0x0000000405007c0c */ /* 0x004fc8000bf06070 */
[----:B---3--:R-:W-:-:S13]  /*2b770*/  ISETP.GE.U32.AND.EX P0, PT, R4, UR5, PT, P0 ;  /* 0x0000000504007c0c */ /* 0x008fda000bf06100 */
        /* <DEDUP_REMOVED lines=21> */
.L_x_798:
[----:B------:R-:W-:Y:S01]  /*2b8d0*/  USHF.R.U64 UR4, UR14, UR19, UR15 ;  /* 0x000000130e047299 */ /* 0x000fe2000800120f */
[----:B------:R-:W-:Y:S01]  /*2b8e0*/  R2UR UR7, R4 ;  /* 0x00000000040772ca */ /* 0x000fe200000e0000 */
[----:B------:R-:W-:Y:S02]  /*2b8f0*/  USHF.R.U32.HI UR5, URZ, UR19, UR15 ;  /* 0x000000133f057299 */ /* 0x000fe4000801160f */
[----:B------:R-:W-:Y:S01]  /*2b900*/  UIADD3 UR13, UP0, URZ, -UR4, URZ ;  /* 0x800000043f0d7290 */ /* 0x000fe2000ff1e03f */
[----:B------:R-:W-:Y:S01]  /*2b910*/  ULDC.64 UR14, c[0x0][0x620] ;  /* 0x00018800000e7ab9 */ /* 0x000fe20000000a00 */
[----:B------:R-:W-:Y:S02]  /*2b920*/  UMOV UR6, UR20 ;  /* 0x0000001400067c82 */ /* 0x000fe40008000000 */
[----:B------:R-:W-:Y:S02]  /*2b930*/  UIADD3.X UR5, URZ, ~UR5, URZ, UP0, !UPT ;  /* 0x800000053f057290 */ /* 0x000fe400087fe43f */
[----:B------:R-:W-:-:S02]  /*2b940*/  UISETP.NE.AND UP1, UPT, UR39, URZ, UPT ;  /* 0x0000003f2700728c */ /* 0x000fc4000bf25270 */
[----:B------:R-:W-:Y:S02]  /*2b950*/  UIMAD UR5, UR5, UR14, URZ ;  /* 0x0000000e050572a4 */ /* 0x000fe4000f8e023f */
[----:B------:R-:W-:Y:S02]  /*2b960*/  UIMAD.WIDE.U32 UR6, UR13, UR14, UR6 ;  /* 0x0000000e0d0672a5 */ /* 0x000fe4000f8e0006 */
[----:B------:R-:W-:Y:S01]  /*2b970*/  UIMAD UR5, UR13, UR15, UR5 ;  /* 0x0000000f0d0572a4 */ /* 0x000fe2000f8e0205 */
[----:B------:R-:W-:Y:S02]  /*2b980*/  ULDC UR14, c[0x0][0x608] ;  /* 0x00018200000e7ab9 */ /* 0x000fe40000000800 */
[----:B------:R-:W-:Y:S01]  /*2b990*/  ULDC UR13, c[0x0][0x618] ;  /* 0x00018600000d7ab9 */ /* 0x000fe20000000800 */
[----:B------:R-:W-:Y:S01]  /*2b9a0*/  UIADD3 UR5, UR7, UR5, URZ ;  /* 0x0000000507057290 */ /* 0x000fe2000fffe03f */
[----:B------:R-:W-:Y:S01]  /*2b9b0*/  ULDC UR22, c[0x0][0x658] ;  /* 0x0001960000167ab9 */ /* 0x000fe20000000800 */
[----:B------:R-:W-:-:S02]  /*2b9c0*/  @UP1 UIMAD UR8, UR11, UR12, UR10 ;  /* 0x0000000c0b0812a4 */ /* 0x000fc4000f8e020a */
[----:B------:R-:W-:Y:S02]  /*2b9d0*/  USHF.R.U64 UR17, UR6, UR13, UR5 ;  /* 0x0000000d06117299 */ /* 0x000fe40008001205 */
[----:B------:R-:W-:Y:S01]  /*2b9e0*/  USHF.R.U32.HI UR5, URZ, UR13, UR5 ;  /* 0x0000000d3f057299 */ /* 0x000fe20008011605 */
[----:B------:R-:W-:Y:S01]  /*2b9f0*/  ULDC.64 UR6, c[0x0][0x640] ;  /* 0x0001900000067ab9 */ /* 0x000fe20000000a00 */
[----:B------:R-:W-:Y:S01]  /*2ba00*/  UMOV UR10, 0xffffffff ;  /* 0xffffffff000a7882 */ /* 0x000fe20000000000 */
[----:B------:R-:W-:Y:S01]  /*2ba10*/  ISETP.NE.U32.AND P0, PT, RZ, UR6, PT ;  /* 0x00000006ff007c0c */ /* 0x000fe2000bf05070 */
[----:B------:R-:W-:Y:S02]  /*2ba20*/  USHF.R.U64 UR18, UR17, UR14, UR5 ;  /* 0x0000000e11127299 */ /* 0x000fe40008001205 */
[----:B------:R-:W-:Y:S01]  /*2ba30*/  USHF.R.U32.HI UR5, URZ, UR14, UR5 ;  /* 0x0000000e3f057299 */ /* 0x000fe20008011605 */
[----:B------:R-:W-:Y:S01]  /*2ba40*/  ISETP.NE.AND.EX P0, PT, RZ, UR7, PT, P0 ;  /* 0x00000007ff007c0c */ /* 0x000fe2000bf05300 */
[----:B------:R-:W-:-:S02]  /*2ba50*/  USHF.L.U32 UR11, UR10, UR22, URZ ;  /* 0x000000160a0b7299 */ /* 0x000fc4000800063f */
[----:B------:R-:W-:Y:S01]  /*2ba60*/  USHF.R.U64 UR19, UR18, UR22, UR5 ;  /* 0x0000001612137299 */ /* 0x000fe20008001205 */
[----:B------:R-:W-:Y:S01]  /*2ba70*/  ULDC UR20, c[0x0][0x600] ;  /* 0x0001800000147ab9 */ /* 0x000fe20000000800 */
[----:B------:R-:W-:Y:S02]  /*2ba80*/  USHF.R.U32.HI UR10, URZ, UR22, UR5 ;  /* 0x000000163f0a7299 */ /* 0x000fe40008011605 */
[----:B------:R-:W-:Y:S02]  /*2ba90*/  UIADD3 UR21, UR20, -0x1, URZ ;  /* 0xffffffff14157890 */ /* 0x000fe4000fffe03f */
[----:B------:R-:W-:Y:S01]  /*2baa0*/  ULOP3.LUT UR26, URZ, UR11, URZ, 0x33, !UPT ;  /* 0x0000000b3f1a7292 */ /* 0x000fe2000f8e333f */
        /* <DEDUP_REMOVED lines=17> */
.L_x_799:
[----:B------:R-:W-:Y:S01]  /*2bbc0*/  USHF.R.U64 UR6, UR5, UR23, UR10 ;  /* 0x0000001705067299 */ /* 0x000fe2000800120a */
[----:B------:R-:W-:Y:S01]  /*2bbd0*/  IMAD.MOV.U32 R0, RZ, RZ, 0x1 ;  /* 0x00000001ff007424 */ /* 0x000fe200078e00ff */
[----:B------:R-:W-:Y:S01]  /*2bbe0*/  USHF.L.U32 UR25, UR25, UR22, URZ ;  /* 0x0000001619197299 */ /* 0x000fe2000800063f */
[----:B------:R-:W-:Y:S01]  /*2bbf0*/  MOV R10, UR4 ;  /* 0x00000004000a7c02 */ /* 0x000fe20008000f00 */
[----:B------:R-:W-:Y:S02]  /*2bc00*/  ULOP3.LUT UR5, UR18, UR26, URZ, 0xc0, !UPT ;  /* 0x0000001a12057292 */ /* 0x000fe4000f8ec03f */
[----:B------:R-:W-:Y:S02]  /*2bc10*/  UIADD3 UR7, -UR6, URZ, URZ ;  /* 0x0000003f06077290 */ /* 0x000fe4000fffe13f */
[----:B------:R-:W-:Y:S02]  /*2bc20*/  UIMAD UR6, UR25, UR6, UR5 ;  /* 0x00000006190672a4 */ /* 0x000fe4000f8e0205 */
[----:B------:R-:W-:-:S02]  /*2bc30*/  ULOP3.LUT UR17, UR17, UR21, URZ, 0xc0, !UPT ;  /* 0x0000001511117292 */ /* 0x000fc4000f8ec03f */
[----:B------:R-:W-:Y:S02]  /*2bc40*/  UIMAD UR5, UR7, UR24, UR19 ;  /* 0x00000018070572a4 */ /* 0x000fe4000f8e0213 */
[----:B------:R-:W-:Y:S01]  /*2bc50*/  UISETP.NE.AND UP0, UPT, UR39, URZ, UPT ;  /* 0x0000003f2700728c */ /* 0x000fe2000bf05270 */
[----:B------:R-:W-:Y:S01]  /*2bc60*/  ULDC UR7, c[0x0][0x610] ;  /* 0x0001840000077ab9 */ /* 0x000fe20000000800 */
[----:B------:R-:W-:Y:S02]  /*2bc70*/  UIMAD UR5, UR5, UR20, UR17 ;  /* 0x00000014050572a4 */ /* 0x000fe4000f8e0211 */
[----:B------:R-:W-:-:S04]  /*2bc80*/  UIMAD UR8, UR6, UR7, UR8 ;  /* 0x00000007060872a4 */ /* 0x000fc8000f8e0208 */
[----:B------:R-:W-:Y:S02]  /*2bc90*/  USEL UR6, UR5, UR8, !UP0 ;  /* 0x0000000805067287 */ /* 0x000fe4000c000000 */
[----:B------:R-:W-:-:S04]  /*2bca0*/  USEL UR8, UR8, UR5, !UP0 ;  /* 0x0000000508087287 */ /* 0x000fc8000c000000 */
[----:B------:R-:W-:Y:S02]  /*2bcb0*/  IMAD.U32 R2, RZ, RZ, UR6 ;  /* 0x00000006ff027e24 */ /* 0x000fe4000f8e00ff */
[----:B------:R-:W-:-:S07]  /*2bcc0*/  IMAD.U32 R3, RZ, RZ, UR8 ;  /* 0x00000008ff037e24 */ /* 0x000fce000f8e00ff */
.L_x_797:
[----:B------:R-:W-:-:S08]  /*2bcd0*/  NOP ;  /* 0x0000000000007918 */ /* 0x000fd00000000000 */
[----:B0-----:R-:W0:-:S00]  /*2bce0*/  USETMAXREG.DEALLOC.CTAPOOL 0x18 ;  /* 0x00000018000079c8 */ /* 0x001e0000080e0500 */
[----:B------:R-:W-:-:S13]  /*2bcf0*/  ISETP.NE.AND P0, PT, RZ, UR9, PT ;  /* 0x00000009ff007c0c */ /* 0x000fda000bf05270 */
[----:B------:R-:W-:Y:S05]  /*2bd00*/  @P0 EXIT ;  /* 0x000000000000094d */ /* 0x000fea0003800000 */
[----:B0-----:R-:W-:Y:S01]  /*2bd10*/  LOP3.LUT P0, RZ, R0, 0xff, RZ, 0xc0, !PT ;  /* 0x000000ff00ff7812 */ /* 0x001fe2000780c0ff */
[----:B------:R-:W-:Y:S01]  /*2bd20*/  IMAD.MOV.U32 R6, RZ, RZ, RZ ;  /* 0x000000ffff067224 */ /* 0x000fe200078e00ff */
[----:B------:R-:W-:-:S11]  /*2bd30*/  MOV R0, 0x1 ;  /* 0x0000000100007802 */ /* 0x000fd60000000f00 */
[----:B------:R-:W-:Y:S05]  /*2bd40*/  @!P0 BRA `(.L_x_800) ;  /* 0x0000000c00708947 */ /* 0x000fea0003800000 */
[----:B------:R-:W0:Y:S01]  /*2bd50*/  LDC R0, c[0x0][0x28c] ;  /* 0x0000a300ff007b82 */ /* 0x000e220000000800 */
[----:B------:R-:W1:Y:S01]  /*2bd60*/  S2R R11, SR_CgaCtaId ;  /* 0x00000000000b7919 */ /* 0x000e620000008800 */
[----:B------:R-:W-:Y:S01]  /*2bd70*/  ULDC UR5, c[0x0][0x658] ;  /* 0x0001960000057ab9 */ /* 0x000fe20000000800 */
[----:B------:R-:W-:Y:S01]  /*2bd80*/  UMOV UR7, 0xffffffff ;  /* 0xffffffff00077882 */ /* 0x000fe20000000000 */
[----:B------:R-:W-:Y:S01]  /*2bd90*/  ULDC UR6, c[0x0][0xc] ;  /* 0x0000030000067ab9 */ /* 0x000fe20000000800 */
[----:B------:R-:W-:Y:S01]  /*2bda0*/  USHF.L.U32 UR9, UR7, UR5, URZ ;  /* 0x0000000507097299 */ /* 0x000fe2000800063f */
[----:B------:R-:W-:Y:S01]  /*2bdb0*/  BSSY B0, `(.L_x_800) ;  /* 0x00000d5000007945 */ /* 0x000fe20003800000 */
[----:B------:R-:W-:Y:S01]  /*2bdc0*/  UMOV UR8, 0x1 ;  /* 0x0000000100087882 */ /* 0x000fe20000000000 */
[----:B------:R-:W-:Y:S01]  /*2bdd0*/  ULDC UR7, c[0x0][0x10] ;  /* 0x0000040000077ab9 */ /* 0x000fe20000000800 */
[----:B------:R-:W-:Y:S01]  /*2bde0*/  USHF.L.U32 UR5, UR8, UR5, URZ ;  /* 0x0000000508057299 */ /* 0x000fe2000800063f */
[----:B------:R-:W-:Y:S01]  /*2bdf0*/  MOV R8, 0x1 ;  /* 0x0000000100087802 */ /* 0x000fe20000000f00 */
[----:B------:R-:W-:Y:S01]  /*2be00*/  UIMAD.WIDE.U32 UR6, UR6, UR7, URZ ;  /* 0x00000007060672a5 */ /* 0x000fe2000f8e003f */
[----:B------:R-:W-:Y:S01]  /*2be10*/  IMAD.MOV.U32 R6, RZ, RZ, RZ ;  /* 0x000000ffff067224 */ /* 0x000fe200078e00ff */
[----:B------:R-:W-:Y:S01]  /*2be20*/  ULDC UR8, c[0x0][0x14] ;  /* 0x0000050000087ab9 */ /* 0x000fe20000000800 */
[----:B------:R-:W-:Y:S01]  /*2be30*/  ULDC UR4, c[0x0][0x600] ;  /* 0x0001800000047ab9 */ /* 0x000fe20000000800 */
[----:B------:R-:W-:-:S02]  /*2be40*/  UIMAD.WIDE.U32 UR20, UR6, UR8, URZ ;  /* 0x00000008061472a5 */ /* 0x000fc4000f8e003f */
[----:B------:R-:W-:Y:S02]  /*2be50*/  UIMAD UR7, UR7, UR8, URZ ;  /* 0x00000008070772a4 */ /* 0x000fe4000f8e023f */
[----:B------:R-:W-:Y:S02]  /*2be60*/  ULOP3.LUT UR24, UR38, 0x2, URZ, 0xfc, !UPT ;  /* 0x0000000226187892 */ /* 0x000fe4000f8efc3f */
[----:B------:R-:W-:Y:S02]  /*2be70*/  UIADD3 UR4, UR4, -0x1, URZ ;  /* 0xffffffff04047890 */ /* 0x000fe4000fffe03f */
[----:B------:R-:W-:Y:S01]  /*2be80*/  ULOP3.LUT UR6, URZ, UR9, URZ, 0x33, !UPT ;  /* 0x000000093f067292 */ /* 0x000fe2000f8e333f */
[----:B0-----:R-:W-:Y:S01]  /*2be90*/  VIADD R0, R0, 0x3f ;  /* 0x0000003f00007836 */ /* 0x001fe20000000000 */
[----:B------:R-:W-:Y:S01]  /*2bea0*/  UIADD3 UR7, UR21, UR7, URZ ;  /* 0x0000000715077290 */ /* 0x000fe2000fffe03f */
[----:B------:R-:W-:-:S03]  /*2beb0*/  ULDC.64 UR22, c[0x0][0x198] ;  /* 0x0000660000167ab9 */ /* 0x000fc60000000a00 */
[----:B------:R-:W-:-:S04]  /*2bec0*/  SHF.R.S32.HI R5, RZ, 0x1f, R0 ;  /* 0x0000001fff057819 */ /* 0x000fc80000011400 */
[----:B------:R-:W-:Y:S01]  /*2bed0*/  LEA.HI R5, R5, R0, RZ, 0x6 ;  /* 0x0000000005057211 */ /* 0x000fe200078f30ff */
[----:B------:R-:W-:Y:S01]  /*2bee0*/  IMAD.MOV.U32 R0, RZ, RZ, 0x1 ;  /* 0x00000001ff007424 */ /* 0x000fe200078e00ff */
[----:B-1----:R-:W-:Y:S02]  /*2bef0*/  LOP3.LUT R11, R11, 0x1, RZ, 0xc0, !PT ;  /* 0x000000010b0b7812 */ /* 0x002fe400078ec0ff */
[----:B------:R-:W-:-:S04]  /*2bf00*/  SHF.R.S32.HI R7, RZ, 0x6, R5 ;  /* 0x00000006ff077819 */ /* 0x000fc80000011405 */
[----:B------:R-:W-:-:S07]  /*2bf10*/  IADD3 R16, R7, 0x1, RZ ;  /* 0x0000000107107810 */ /* 0x000fce0007ffe0ff */
.L_x_811:
[----:B------:R-:W-:-:S03]  /*2bf20*/  UMOV UR8, 0xffffffff ;  /* 0xffffffff00087882 */ /* 0x000fc60000000000 */
[----:B------:R-:W-:Y:S05]  /*2bf30*/  BRA.DIV UR8, `(.L_x_801) ;  /* 0x0000000e08987947 */ /* 0x000fea000b800000 */
[----:B------:R-:W-:-:S13]  /*2bf40*/  ELECT P6, URZ, PT ;  /* 0x00000000003f782f */ /* 0x000fda00038c0000 */
.L_x_820:
[----:B------:R-:W0:Y:S01]  /*2bf50*/  LDC R4, c[0x0][0x28c] ;  /* 0x0000a300ff047b82 */ /* 0x000e220000000800 */
[----:B------:R-:W-:Y:S01]  /*2bf60*/  BSSY B1, `(.L_x_802) ;  /* 0x000003c000017945 */ /* 0x000fe20003800000 */
[----:B0-----:R-:W-:-:S13]  /*2bf70*/  ISETP.LT.OR P6, PT, R4, 0x1, !P6 ;  /* 0x000000010400780c */ /* 0x001fda00077c1670 */
[----:B------:R-:W-:Y:S05]  /*2bf80*/  @P6 BRA `(.L_x_803) ;  /* 0x0000000000e46947 */ /* 0x000fea0003800000 */
[----:B------:R-:W-:Y:S01]  /*2bf90*/  IMAD R5, R2, 0x2, R11 ;  /* 0x0000000202057824 */ /* 0x000fe200078e020b */
[----:B------:R-:W-:Y:S01]  /*2bfa0*/  MOV R13, RZ ;  /* 0x000000ff000d7202 */ /* 0x000fe20000000f00 */
[----:B------:R-:W-:Y:S01]  /*2bfb0*/  IMAD.SHL.U32 R2, R3, 0x200, RZ ;  /* 0x0000020003027824 */ /* 0x000fe200078e00ff */
[----:B------:R-:W-:Y:S01]  /*2bfc0*/  MOV R12, R6 ;  /* 0x00000006000c7202 */ /* 0x000fe20000000f00 */
[----:B------:R-:W-:Y:S02]  /*2bfd0*/  IMAD R5, R5, 0x60, RZ ;  /* 0x0000006005057824 */ /* 0x000fe400078e02ff */
[----:B------:R-:W-:Y:S02]  /*2bfe0*/  IMAD.MOV.U32 R4, RZ, RZ, R16 ;  /* 0x000000ffff047224 */ /* 0x000fe400078e0010 */
[----:B------:R-:W-:-:S07]  /*2bff0*/  IMAD.MOV.U32 R3, RZ, RZ, R0 ;  /* 0x000000ffff037224 */ /* 0x000fce00078e0000 */
.L_x_806:
[----:B------:R-:W0:Y:S01]  /*2c000*/  S2R R14, SR_CgaCtaId ;  /* 0x00000000000e7919 */ /* 0x000e220000008800 */
[----:B------:R-:W-:-:S04]  /*2c010*/  MOV R9, 0x400 ;  /* 0x0000040000097802 */ /* 0x000fc80000000f00 */
[----:B0-----:R-:W-:Y:S02]  /*2c020*/  LEA R9, R14, R9, 0x18 ;  /* 0x000000090e097211 */ /* 0x001fe400078ec0ff */
[----:B------:R-:W-:-:S03]  /*2c030*/  SHF.L.U32 R14, R3, 0x1f, RZ ;  /* 0x0000001f030e7819 */ /* 0x000fc600000006ff */
[----:B------:R-:W-:-:S04]  /*2c040*/  IMAD R15, R12, 0x8, R9 ;  /* 0x000000080c0f7824 */ /* 0x000fc800078e0209 */
[----:B------:R-:W0:Y:S02]  /*2c050*/  SYNCS.PHASECHK.TRANS64.TRYWAIT P0, [R15+URZ+0x10], R14 ;  /* 0x0000100e0f0075a7 */ /* 0x000e24000800017f */
[----:B0-----:R-:W-:Y:S05]  /*2c060*/  @!P0 BRA `(.L_x_804) ;  /* 0x0000000c006c8947 */ /* 0x001fea0003800000 */
.L_x_821:
[----:B------:R-:W1:Y:S01]  /*2c070*/  S2R R17, SR_TID.X ;  /* 0x0000000000117919 */ /* 0x000e620000002100 */
[----:B------:R-:W-:-:S04]  /*2c080*/  UPRMT UR8, UR24, 0x9910, URZ ;  /* 0x0000991018087896 */ /* 0x000fc8000800003f */
[----:B------:R-:W-:Y:S01]  /*2c090*/  UISETP.NE.AND UP0, UPT, UR8, 0x2, UPT ;  /* 0x000000020800788c */ /* 0x000fe2000bf05270 */
[----:B-1----:R-:W-:-:S13]  /*2c0a0*/  LOP3.LUT P0, RZ, R17, 0x7f, RZ, 0xc0, !PT ;  /* 0x0000007f11ff7812 */ /* 0x002fda000780c0ff */
[----:B0-----:R-:W0:Y:S02]  /*2c0b0*/  @!P0 LDC R14, c[0x0][0x500] ;  /* 0x00014000ff0e8b82 */ /* 0x001e240000000800 */
[----:B0-----:R0:W-:Y:S01]  /*2c0c0*/  @!P0 SYNCS.ARRIVE.TRANS64 RZ, [R15+URZ], R14 ;  /* 0x0000000e0fff89a7 */ /* 0x0011e2000800003f */
[----:B------:R-:W-:-:S13]  /*2c0d0*/  PLOP3.LUT P0, PT, PT, PT, UP0, 0x80, 0x0 ;  /* 0x000000000000781c */ /* 0x000fda0003f0f008 */
[----:B0-----:R-:W-:Y:S05]  /*2c0e0*/  @P0 BRA `(.L_x_805) ;  /* 0x0000000000040947 */ /* 0x001fea0003800000 */
[----:B------:R-:W-:Y:S01]  /*2c0f0*/  BPT.TRAP 0x1 ;  /* 0x000000040000795c */ /* 0x000fe20000300000 */
.L_x_805:
[--C-:B------:R-:W-:Y:S01]  /*2c100*/  IMAD R14, R12, 0x10000, R9.reuse ;  /* 0x000100000c0e7824 */ /* 0x100fe200078e0209 */
[----:B------:R-:W-:Y:S01]  /*2c110*/  R2UR UR18, R2 ;  /* 0x00000000021272ca */ /* 0x000fe200000e0000 */
[----:B------:R-:W-:Y:S01]  /*2c120*/  UIADD3 UR14, UP0, UR22, 0xf0, URZ ;  /* 0x000000f0160e7890 */ /* 0x000fe2000ff1e03f */
[----:B------:R-:W-:Y:S01]  /*2c130*/  R2UR UR9, R15 ;  /* 0x000000000f0972ca */ /* 0x000fe200000e0000 */
[----:B------:R-:W-:Y:S01]  /*2c140*/  UIADD3 UR26, UP1, UR22, 0x1f0, URZ ;  /* 0x000001f0161a7890 */ /* 0x000fe2000ff3e03f */
[----:B------:R-:W-:Y:S01]  /*2c150*/  R2UR UR8, R14 ;  /* 0x000000000e0872ca */ /* 0x000fe200000e0000 */
[----:B------:R-:W-:Y:S01]  /*2c160*/  UIADD3.X UR15, URZ, UR23, URZ, UP0, !UPT ;  /* 0x000000173f0f7290 */ /* 0x000fe200087fe43f */
[C---:B------:R-:W-:Y:S01]  /*2c170*/  LEA R14, R12.reuse, R11, 0x1 ;  /* 0x0000000b0c0e7211 */ /* 0x040fe200078e08ff */
[----:B------:R-:W-:Y:S01]  /*2c180*/  VIADD R12, R12, 0x1 ;  /* 0x000000010c0c7836 */ /* 0x000fe20000000000 */
[----:B------:R-:W-:Y:S01]  /*2c190*/  R2UR UR10, R13 ;  /* 0x000000000d0a72ca */ /* 0x000fe200000e0000 */
[----:B------:R-:W-:Y:S01]  /*2c1a0*/  UIADD3.X UR27, URZ, UR23, URZ, UP1, !UPT ;  /* 0x000000173f1b7290 */ /* 0x000fe20008ffe43f */
[----:B------:R-:W-:Y:S01]  /*2c1b0*/  R2UR UR12, R10 ;  /* 0x000000000a0c72ca */ /* 0x000fe200000e0000 */
[----:B------:R-:W-:Y:S01]  /*2c1c0*/  IMAD R14, R14, 0x1800, RZ ;  /* 0x000018000e0e7824 */ /* 0x000fe200078e02ff */
[----:B------:R-:W-:Y:S01]  /*2c1d0*/  IADD3 R4, R4, -0x1, RZ ;  /* 0xffffffff04047810 */ /* 0x000fe20007ffe0ff */
[----:B------:R-:W-:Y:S01]  /*2c1e0*/  UMOV UR16, 0x0 ;  /* 0x0000000000107882 */ /* 0x000fe20000000000 */
[----:B------:R-:W-:Y:S01]  /*2c1f0*/  R2UR UR19, R5 ;  /* 0x00000000051372ca */ /* 0x000fe200000e0000 */
[----:B------:R-:W-:Y:S01]  /*2c200*/  IMAD R14, R14, 0x2, R9 ;  /* 0x000000020e0e7824 */ /* 0x000fe200078e0209 */
[----:B------:R-:W-:Y:S01]  /*2c210*/  ISETP.GT.AND P1, PT, R4, 0x1, PT ;  /* 0x000000010400780c */ /* 0x000fe20003f24270 */
[----:B------:R-:W-:Y:S01]  /*2c220*/  UIADD3 UR8, UR8, 0x100, URZ ;  /* 0x0000010008087890 */ /* 0x000fe2000fffe03f */
[----:B------:R-:W-:Y:S01]  /*2c230*/  ISETP.NE.AND P0, PT, R12, 0x2, PT ;  /* 0x000000020c00780c */ /* 0x000fe20003f05270 */
[----:B------:R-:W-:Y:S01]  /*2c240*/  UMOV UR17, 0x10000000 ;  /* 0x1000000000117882 */ /* 0x000fe20000000000 */
[----:B------:R-:W-:Y:S01]  /*2c250*/  R2UR UR11, R14 ;  /* 0x000000000e0b72ca */ /* 0x000fe200000e0000 */
[----:B------:R-:W-:Y:S01]  /*2c260*/  UMOV UR25, 0x30000 ;  /* 0x0003000000197882 */ /* 0x000fe20000000000 */
[----:B------:R-:W-:Y:S01]  /*2c270*/  SEL R14, RZ, 0x1, P0 ;  /* 0x00000001ff0e7807 */ /* 0x000fe20000000000 */
[----:B------:R-:W-:Y:S01]  /*2c280*/  VIADD R13, R13, 0x40 ;  /* 0x000000400d0d7836 */ /* 0x000fe20000000000 */
[----:B------:R-:W-:-:S02]  /*2c290*/  SEL R12, R12, RZ, P0 ;  /* 0x000000ff0c0c7207 */ /* 0x000fc40000000000 */
[----:B------:R-:W-:-:S07]  /*2c2a0*/  LOP3.LUT R3, R3, R14, RZ, 0x3c, !PT ;  /* 0x0000000e03037212 */ /* 0x000fce00078e3cff */
[----:B------:R-:W-:-:S03]  /*2c2b0*/  UIADD3 UR13, UR11, 0x20100, URZ ;  /* 0x000201000b0d7890 */ /* 0x000fc6000fffe03f */
[----:B------:R-:W-:Y:S02]  /*2c2c0*/  UMOV UR11, UR18 ;  /* 0x00000012000b7c82 */ /* 0x000fe40008000000 */
[----:B------:R0:W-:Y:S02]  /*2c2d0*/  UTMALDG.3D [UR8], [UR14], desc[UR16] ;  /* 0x000010080e0075b4 */ /* 0x0001e40008011000 */
[----:B0-----:R-:W-:Y:S01]  /*2c2e0*/  UMOV UR8, UR13 ;  /* 0x0000000d00087c82 */ /* 0x001fe20008000000 */
[----:B------:R-:W-:Y:S02]  /*2c2f0*/  UMOV UR11, UR19 ;  /* 0x00000013000b7c82 */ /* 0x000fe40008000000 */
[----:B------:R0:W-:Y:S02]  /*2c300*/  UTMALDG.3D.MULTICAST [UR8], [UR26], UR25, desc[UR16] ;  /* 0x000010081a0073b4 */ /* 0x0001e40008011819 */
[----:B0-----:R-:W-:Y:S05]  /*2c310*/  @P1 BRA `(.L_x_806) ;  /* 0xfffffffc00381947 */ /* 0x001fea000383ffff */
.L_x_803:
[----:B------:R-:W-:Y:S05]  /*2c320*/  BSYNC B1 ;  /* 0x0000000000017941 */ /* 0x000fea0003800000 */
.L_x_802:
[----:B------:R-:W2:Y:S01]  /*2c330*/  LDL.LU R15, [R1+0x304] ;  /* 0x00030400010f7983 */ /* 0x000ea20000300800 */
[----:B------:R-:W-:Y:S01]  /*2c340*/  LOP3.LUT P2, RZ, R8, 0xff, RZ, 0xc0, !PT ;  /* 0x000000ff08ff7812 */ /* 0x000fe2000784c0ff */
[----:B------:R-:W-:Y:S01]  /*2c350*/  IMAD.IADD R6, R7, 0x1, R6 ;  /* 0x0000000107067824 */ /* 0x000fe200078e0206 */
[----:B------:R-:W-:Y:S01]  /*2c360*/  ULDC.64 UR8, c[0x0][0x650] ;  /* 0x0001940000087ab9 */ /* 0x000fe20000000a00 */
[----:B------:R-:W3:Y:S01]  /*2c370*/  LDL.LU R14, [R1+0x308] ;  /* 0x00030800010e7983 */ /* 0x000ee20000300800 */
[----:B------:R-:W-:Y:S01]  /*2c380*/  BSSY B1, `(.L_x_807) ;  /* 0x0000075000017945 */ /* 0x000fe20003800000 */
[----:B------:R-:W-:Y:S01]  /*2c390*/  IMAD.MOV.U32 R10, RZ, RZ, -0x1 ;  /* 0xffffffffff0a7424 */ /* 0x000fe200078e00ff */
[----:B------:R-:W-:Y:S02]  /*2c3a0*/  SHF.R.U32.HI R2, RZ, 0x1, R6 ;  /* 0x00000001ff027819 */ /* 0x000fe40000011606 */
[----:B------:R-:W-:Y:S02]  /*2c3b0*/  ISETP.GT.U32.AND P0, PT, R6, 0x1, PT ;  /* 0x000000010600780c */ /* 0x000fe40003f04070 */
[----:B------:R-:W-:-:S02]  /*2c3c0*/  LOP3.LUT R2, R2, 0x1, RZ, 0xc0, !PT ;  /* 0x0000000102027812 */ /* 0x000fc400078ec0ff */
[C---:B------:R-:W-:Y:S01]  /*2c3d0*/  ISETP.LT.U32.AND P0, PT, R7.reuse, 0x2, P0 ;  /* 0x000000020700780c */ /* 0x040fe20000701070 */
[----:B------:R-:W0:Y:S01]  /*2c3e0*/  @P2 S2R R3, SR_CgaCtaId ;  /* 0x0000000000032919 */ /* 0x000e220000008800 */
[----:B------:R-:W-:Y:S02]  /*2c3f0*/  ISETP.NE.U32.AND P1, PT, R2, 0x1, PT ;  /* 0x000000010200780c */ /* 0x000fe40003f25070 */
[----:B------:R-:W-:Y:S02]  /*2c400*/  @P2 MOV R2, 0x400 ;  /* 0x0000040000022802 */ /* 0x000fe40000000f00 */
[----:B------:R-:W-:Y:S02]  /*2c410*/  ISETP.GT.U32.AND P1, PT, R7, 0x1, !P1 ;  /* 0x000000010700780c */ /* 0x000fe40004f24070 */
[----:B------:R-:W-:Y:S02]  /*2c420*/  LOP3.LUT R6, R6, 0x1, RZ, 0xc0, !PT ;  /* 0x0000000106067812 */ /* 0x000fe400078ec0ff */
[----:B------:R-:W-:-:S02]  /*2c430*/  PRMT R4, RZ, 0x7610, R4 ;  /* 0x00007610ff047816 */ /* 0x000fc40000000004 */
[----:B------:R-:W-:Y:S02]  /*2c440*/  PRMT R8, RZ, 0x7610, R8 ;  /* 0x00007610ff087816 */ /* 0x000fe40000000008 */
[----:B0-----:R-:W-:Y:S02]  /*2c450*/  @P2 LEA R2, R3, R2, 0x18 ;  /* 0x0000000203022211 */ /* 0x001fe400078ec0ff */
[----:B------:R-:W-:Y:S02]  /*2c460*/  SEL R3, RZ, 0x1, !P0 ;  /* 0x00000001ff037807 */ /* 0x000fe40004000000 */
[----:B------:R0:W-:Y:S02]  /*2c470*/  @P2 SYNCS.ARRIVE.TRANS64.A1T0 RZ, [R2+URZ+0x38], RZ ;  /* 0x000038ff02ff29a7 */ /* 0x0001e4000810003f */
[----:B0-----:R-:W-:-:S04]  /*2c480*/  SEL R2, RZ, 0x1, !P1 ;  /* 0x00000001ff027807 */ /* 0x001fc80004800000 */
[----:B------:R-:W-:Y:S01]  /*2c490*/  LOP3.LUT R0, R2, R0, R3, 0x96, !PT ;  /* 0x0000000002007212 */ /* 0x000fe200078e9603 */
[----:B------:R-:W-:Y:S01]  /*2c4a0*/  IMAD.MOV.U32 R2, RZ, RZ, -0x1 ;  /* 0xffffffffff027424 */ /* 0x000fe200078e00ff */
[----:B------:R-:W-:Y:S02]  /*2c4b0*/  MOV R3, 0xffffffff ;  /* 0xffffffff00037802 */ /* 0x000fe40000000f00 */
[----:B---3--:R-:W-:-:S04]  /*2c4c0*/  IADD3 R14, P0, R14, UR20, RZ ;  /* 0x000000140e0e7c10 */ /* 0x008fc8000ff1e0ff */
[----:B--2---:R-:W-:Y:S01]  /*2c4d0*/  IADD3.X R15, R15, UR7, RZ, P0, !PT ;  /* 0x000000070f0f7c10 */ /* 0x004fe200087fe4ff */
[----:B------:R0:W-:Y:S01]  /*2c4e0*/  STL [R1+0x308], R14 ;  /* 0x0003080e01007387 */ /* 0x0001e20000100800 */
[----:B------:R-:W-:-:S03]  /*2c4f0*/  ISETP.GE.U32.AND P0, PT, R14, UR8, PT ;  /* 0x000000080e007c0c */ /* 0x000fc6000bf06070 */
[----:B------:R0:W-:Y:S01]  /*2c500*/  STL [R1+0x304], R15 ;  /* 0x0003040f01007387 */ /* 0x0001e20000100800 */
[----:B------:R-:W-:-:S13]  /*2c510*/  ISETP.GE.U32.AND.EX P0, PT, R15, UR9, PT, P0 ;  /* 0x000000090f007c0c */ /* 0x000fda000bf06100 */
[----:B0-----:R-:W-:Y:S05]  /*2c520*/  @P0 BRA `(.L_x_808) ;  /* 0x0000000400680947 */ /* 0x001fea0003800000 */
[----:B------:R-:W0:Y:S01]  /*2c530*/  S2UR UR8, SR_CTAID.X ;  /* 0x00000000000879c3 */ /* 0x000e220000002500 */
[----:B------:R-:W-:Y:S01]  /*2c540*/  ULDC.64 UR10, c[0x0][0x628] ;  /* 0x00018a00000a7ab9 */ /* 0x000fe20000000a00 */
[----:B------:R-:W-:Y:S01]  /*2c550*/  ULDC UR9, c[0x0][0x150] ;  /* 0x0000540000097ab9 */ /* 0x000fe20000000800 */
[----:B------:R-:W-:Y:S01]  /*2c560*/  ISETP.NE.U32.AND P0, PT, RZ, UR10, PT ;  /* 0x0000000aff007c0c */ /* 0x000fe2000bf05070 */
[----:B------:R-:W-:Y:S01]  /*2c570*/  ULDC UR12, c[0x0][0x630] ;  /* 0x00018c00000c7ab9 */ /* 0x000fe20000000800 */
[----:B------:R-:W-:Y:S01]  /*2c580*/  ULDC UR14, c[0x0][0x154] ;  /* 0x00005500000e7ab9 */ /* 0x000fe20000000800 */
[----:B------:R-:W-:Y:S01]  /*2c590*/  IMAD.MOV.U32 R3, RZ, RZ, R15 ;  /* 0x000000ffff037224 */ /* 0x000fe200078e000f */
[----:B------:R-:W-:Y:S01]  /*2c5a0*/  ISETP.NE.AND.EX P0, PT, RZ, UR11, PT, P0 ;  /* 0x0000000bff007c0c */ /* 0x000fe2000bf05300 */
[----:B------:R-:W1:Y:S01]  /*2c5b0*/  S2UR UR13, SR_CTAID.Y ;  /* 0x00000000000d79c3 */ /* 0x000e620000002600 */
[----:B0-----:R-:W-:-:S05]  /*2c5c0*/  I2FP.F32.U32 R2, UR8 ;  /* 0x0000000800027c45 */ /* 0x001fca0008201000 */
[----:B------:R-:W-:Y:S01]  /*2c5d0*/  FMUL R9, R2, UR9 ;  /* 0x0000000902097c20 */ /* 0x000fe20008400000 */
[----:B------:R-:W-:Y:S02]  /*2c5e0*/  MOV R2, R14 ;  /* 0x0000000e00027202 */ /* 0x000fe40000000f00 */
[----:B-1----:R-:W-:-:S03]  /*2c5f0*/  I2FP.F32.U32 R12, UR13 ;  /* 0x0000000d000c7c45 */ /* 0x002fc60008201000 */
[----:B------:R-:W0:Y:S01]  /*2c600*/  F2I.U32.TRUNC.NTZ R9, R9 ;  /* 0x0000000900097305 */ /* 0x000e22000020f000 */
[----:B------:R-:W-:Y:S05]  /*2c610*/  @!P0 BRA `(.L_x_809) ;  /* 0x0000000000288947 */ /* 0x000fea0003800000 */
[----:B------:R-:W-:Y:S02]  /*2c620*/  ULDC UR9, c[0x0][0x634] ;  /* 0x00018d0000097ab9 */ /* 0x000fe40000000800 */
[----:B------:R-:W-:-:S05]  /*2c630*/  IADD3 R3, P0, R14, UR9, RZ ;  /* 0x000000090e037c10 */ /* 0x000fca000ff1e0ff */
[----:B------:R-:W-:-:S04]  /*2c640*/  IMAD.X R13, RZ, RZ, R15, P0 ;  /* 0x000000ffff0d7224 */ /* 0x000fc800000e060f */
[----:B------:R-:W-:-:S04]  /*2c650*/  IMAD.WIDE.U32 R4, R13, UR10, RZ ;  /* 0x0000000a0d047c25 */ /* 0x000fc8000f8e00ff */
[----:B------:R-:W-:-:S04]  /*2c660*/  IMAD.WIDE.U32 R4, P0, R3, UR11, R4 ;  /* 0x0000000b03047c25 */ /* 0x000fc8000f800004 */
[----:B------:R-:W-:-:S04]  /*2c670*/  IMAD.WIDE.U32 R2, R3, UR10, RZ ;  /* 0x0000000a03027c25 */ /* 0x000fc8000f8e00ff */
[----:B------:R-:W-:Y:S01]  /*2c680*/  IMAD.MOV.U32 R2, RZ, RZ, R5 ;  /* 0x000000ffff027224 */ /* 0x000fe200078e0005 */
[----:B------:R-:W-:Y:S02]  /*2c690*/  IADD3 RZ, P1, R3, R4, RZ ;  /* 0x0000000403ff7210 */ /* 0x000fe40007f3e0ff */
[----:B------:R-:W-:-:S03]  /*2c6a0*/  IADD3.X R3, RZ, RZ, RZ, P0, !PT ;  /* 0x000000ffff037210 */ /* 0x000fc600007fe4ff */
[----:B------:R-:W-:-:S08]  /*2c6b0*/  IMAD.WIDE.U32.X R2, R13, UR11, R2, P1 ;  /* 0x0000000b0d027c25 */ /* 0x000fd000088e0402 */
.L_x_809:
[--C-:B------:R-:W-:Y:S01]  /*2c6c0*/  SHF.R.U64 R10, R2, UR12, R3.reuse ;  /* 0x0000000c020a7c19 */ /* 0x100fe20008001203 */
[----:B------:R-:W-:Y:S01]  /*2c6d0*/  ULDC.64 UR10, c[0x0][0x620] ;  /* 0x00018800000a7ab9 */ /* 0x000fe20000000a00 */
[----:B------:R-:W-:Y:S01]  /*2c6e0*/  SHF.R.U32.HI R2, RZ, UR12, R3 ;  /* 0x0000000cff027c19 */ /* 0x000fe20008011603 */
[----:B------:R-:W-:Y:S01]  /*2c6f0*/  FMUL R12, R12, UR14 ;  /* 0x0000000e0c0c7c20 */ /* 0x000fe20008400000 */
[----:B------:R-:W-:Y:S01]  /*2c700*/  IADD3 R13, P0, RZ, -R10, RZ ;  /* 0x8000000aff0d7210 */ /* 0x000fe20007f1e0ff */
[----:B------:R-:W-:Y:S01]  /*2c710*/  IMAD.MOV.U32 R3, RZ, RZ, R15 ;  /* 0x000000ffff037224 */ /* 0x000fe200078e000f */
[----:B------:R-:W-:Y:S01]  /*2c720*/  ULDC.64 UR14, c[0x0][0x640] ;  /* 0x00019000000e7ab9 */ /* 0x000fe20000000a00 */
[----:B0-----:R-:W-:Y:S02]  /*2c730*/  R2UR UR9, R9 ;  /* 0x00000000090972ca */ /* 0x001fe400000e0000 */
[----:B------:R-:W-:Y:S01]  /*2c740*/  IMAD.X R2, RZ, RZ, ~R2, P0 ;  /* 0x000000ffff027224 */ /* 0x000fe200000e0e02 */
[----:B------:R-:W0:Y:S01]  /*2c750*/  F2I.U32.TRUNC.NTZ R12, R12 ;  /* 0x0000000c000c7305 */ /* 0x000e22000020f000 */
[----:B------:R-:W-:-:S02]  /*2c760*/  ISETP.NE.U32.AND P0, PT, RZ, UR14, PT ;  /* 0x0000000eff007c0c */ /* 0x000fc4000bf05070 */
[----:B------:R-:W-:Y:S02]  /*2c770*/  IMAD R2, R2, UR10, RZ ;  /* 0x0000000a02027c24 */ /* 0x000fe4000f8e02ff */
[----:B------:R-:W-:Y:S02]  /*2c780*/  ISETP.NE.AND.EX P0, PT, RZ, UR15, PT, P0 ;  /* 0x0000000fff007c0c */ /* 0x000fe4000bf05300 */
[----:B------:R-:W-:Y:S01]  /*2c790*/  IMAD R5, R13, UR11, R2 ;  /* 0x0000000b0d057c24 */ /* 0x000fe2000f8e0202 */
[----:B------:R-:W-:-:S05]  /*2c7a0*/  MOV R2, R14 ;  /* 0x0000000e00027202 */ /* 0x000fca0000000f00 */
[----:B------:R-:W-:Y:S01]  /*2c7b0*/  IMAD.WIDE.U32 R2, R13, UR10, R2 ;  /* 0x0000000a0d027c25 */ /* 0x000fe2000f8e0002 */
[----:B------:R-:W-:Y:S01]  /*2c7c0*/  ULDC UR10, c[0x0][0x618] ;  /* 0x00018600000a7ab9 */ /* 0x000fe20000000800 */
[----:B0-----:R-:W-:Y:S02]  /*2c7d0*/  R2UR UR11, R12 ;  /* 0x000000000c0b72ca */ /* 0x001fe400000e0000 */
[----:B------:R-:W-:-:S05]  /*2c7e0*/  IMAD.IADD R3, R3, 0x1, R5 ;  /* 0x0000000103037824 */ /* 0x000fca00078e0205 */
[--C-:B------:R-:W-:Y:S02]  /*2c7f0*/  SHF.R.U64 R9, R2, UR10, R3.reuse ;  /* 0x0000000a02097c19 */ /* 0x100fe40008001203 */
[----:B------:R-:W-:Y:S01]  /*2c800*/  SHF.R.U32.HI R2, RZ, UR10, R3 ;  /* 0x0000000aff027c19 */ /* 0x000fe20008011603 */
[----:B------:R-:W-:-:S03]  /*2c810*/  ULDC UR10, c[0x0][0x608] ;  /* 0x00018200000a7ab9 */ /* 0x000fc60000000800 */
[--C-:B------:R-:W-:Y:S02]  /*2c820*/  SHF.R.U32.HI R3, RZ, UR10, R2.reuse ;  /* 0x0000000aff037c19 */ /* 0x100fe40008011602 */
[----:B------:R-:W-:Y:S01]  /*2c830*/  SHF.R.U64 R12, R9, UR10, R2 ;  /* 0x0000000a090c7c19 */ /* 0x000fe20008001202 */
[----:B------:R-:W-:Y:S02]  /*2c840*/  ULDC UR10, c[0x0][0x658] ;  /* 0x00019600000a7ab9 */ /* 0x000fe40000000800 */
[--C-:B------:R-:W-:Y:S02]  /*2c850*/  SHF.R.U32.HI R14, RZ, UR10, R3.reuse ;  /* 0x0000000aff0e7c19 */ /* 0x100fe40008011603 */
[----:B------:R-:W-:-:S03]  /*2c860*/  SHF.R.U64 R13, R12, UR10, R3 ;  /* 0x0000000a0c0d7c19 */ /* 0x000fc60008001203 */
[----:B------:R-:W-:Y:S01]  /*2c870*/  IMAD.MOV.U32 R3, RZ, RZ, R14 ;  /* 0x000000ffff037224 */ /* 0x000fe200078e000e */
[----:B------:R-:W-:Y:S01]  /*2c880*/  MOV R2, R13 ;  /* 0x0000000d00027202 */ /* 0x000fe20000000f00 */
[----:B------:R-:W-:Y:S06]  /*2c890*/  @!P0 BRA `(.L_x_810) ;  /* 0x0000000000288947 */ /* 0x000fec0003800000 */
        /* <DEDUP_REMOVED lines=10> */
.L_x_810:
[----:B------:R-:W-:Y:S01]  /*2c940*/  ULDC UR10, c[0x0][0x648] ;  /* 0x00019200000a7ab9 */ /* 0x000fe20000000800 */
[----:B------:R-:W-:Y:S01]  /*2c950*/  UISETP.NE.AND UP0, UPT, UR39, URZ, UPT ;  /* 0x0000003f2700728c */ /* 0x000fe2000bf05270 */
[----:B------:R-:W-:Y:S01]  /*2c960*/  SHF.R.U64 R3, R2, UR10, R3 ;  /* 0x0000000a02037c19 */ /* 0x000fe20008001203 */
[----:B------:R-:W-:Y:S01]  /*2c970*/  ULDC UR10, c[0x0][0x638] ;  /* 0x00018e00000a7ab9 */ /* 0x000fe20000000800 */
[----:B------:R-:W-:Y:S01]  /*2c980*/  UIADD3 UR11, -UR11, URZ, URZ ;  /* 0x0000003f0b0b7290 */ /* 0x000fe2000fffe13f */
[----:B------:R-:W-:Y:S02]  /*2c990*/  LOP3.LUT R12, R12, UR6, RZ, 0xc0, !PT ;  /* 0x000000060c0c7c12 */ /* 0x000fe4000f8ec0ff */
[----:B------:R-:W-:Y:S01]  /*2c9a0*/  IMAD.MOV R2, RZ, RZ, -R3 ;  /* 0x000000ffff027224 */ /* 0x000fe200078e0a03 */
[----:B------:R-:W-:Y:S02]  /*2c9b0*/  LOP3.LUT R4, R9, UR4, RZ, 0xc0, !PT ;  /* 0x0000000409047c12 */ /* 0x000fe4000f8ec0ff */
[----:B------:R-:W-:Y:S01]  /*2c9c0*/  IMAD R12, R3, UR5, R12 ;  /* 0x00000005030c7c24 */ /* 0x000fe2000f8e020c */
[----:B------:R-:W-:Y:S01]  /*2c9d0*/  PLOP3.LUT P0, PT, PT, PT, UP0, 0x40, 0x0 ;  /* 0x000000000000781c */ /* 0x000fe20003f0e808 */
[----:B------:R-:W-:Y:S01]  /*2c9e0*/  IMAD R13, R2, UR10, R13 ;  /* 0x0000000a020d7c24 */ /* 0x000fe2000f8e020d */
[----:B------:R-:W-:Y:S01]  /*2c9f0*/  UIADD3 UR10, -UR9, URZ, URZ ;  /* 0x0000003f090a7290 */ /* 0x000fe2000fffe13f */
[----:B------:R-:W-:-:S02]  /*2ca00*/  PLOP3.LUT P1, PT, PT, PT, UP0, 0x40, 0x0 ;  /* 0x000000000000781c */ /* 0x000fc40003f2e808 */
[----:B------:R-:W-:Y:S02]  /*2ca10*/  ULDC UR9, c[0x0][0x144] ;  /* 0x0000510000097ab9 */ /* 0x000fe40000000800 */
[----:B------:R-:W-:-:S03]  /*2ca20*/  UIMAD UR8, UR9, UR10, UR8 ;  /* 0x0000000a090872a4 */ /* 0x000fc6000f8e0208 */
[----:B------:R-:W-:Y:S02]  /*2ca30*/  ULDC UR9, c[0x0][0x148] ;  /* 0x0000520000097ab9 */ /* 0x000fe40000000800 */
[----:B------:R-:W-:-:S03]  /*2ca40*/  @UP0 UIMAD UR8, UR9, UR11, UR13 ;  /* 0x0000000b090802a4 */ /* 0x000fc6000f8e020d */
[----:B------:R-:W-:Y:S02]  /*2ca50*/  ULDC UR9, c[0x0][0x600] ;  /* 0x0001800000097ab9 */ /* 0x000fe40000000800 */
[----:B------:R-:W-:Y:S01]  /*2ca60*/  IMAD R4, R13, UR9, R4 ;  /* 0x000000090d047c24 */ /* 0x000fe2000f8e0204 */
[----:B------:R-:W-:Y:S01]  /*2ca70*/  MOV R3, UR8 ;  /* 0x0000000800037c02 */ /* 0x000fe20008000f00 */
[----:B------:R-:W-:-:S04]  /*2ca80*/  ULDC UR8, c[0x0][0x610] ;  /* 0x0001840000087ab9 */ /* 0x000fc80000000800 */
[----:B------:R-:W-:-:S05]  /*2ca90*/  IMAD R3, R12, UR8, R3 ;  /* 0x000000080c037c24 */ /* 0x000fca000f8e0203 */
[----:B------:R-:W-:Y:S02]  /*2caa0*/  SEL R2, R4, R3, P0 ;  /* 0x0000000304027207 */ /* 0x000fe40000000000 */
[----:B------:R-:W-:Y:S01]  /*2cab0*/  SEL R3, R3, R4, P1 ;  /* 0x0000000403037207 */ /* 0x000fe20000800000 */
[----:B------:R-:W-:-:S07]  /*2cac0*/  IMAD.MOV.U32 R4, RZ, RZ, 0x1 ;  /* 0x00000001ff047424 */ /* 0x000fce00078e00ff */
.L_x_808:
[----:B------:R-:W-:Y:S05]  /*2cad0*/  BSYNC B1 ;  /* 0x0000000000017941 */ /* 0x000fea0003800000 */
.L_x_807:
[----:B------:R-:W-:-:S13]  /*2cae0*/  LOP3.LUT P0, RZ, R4, 0xff, RZ, 0xc0, !PT ;  /* 0x000000ff04ff7812 */ /* 0x000fda000780c0ff */
[----:B------:R-:W-:Y:S05]  /*2caf0*/  @P0 BRA `(.L_x_811) ;  /* 0xfffffff400080947 */ /* 0x000fea000383ffff */
[----:B------:R-:W-:Y:S05]  /*2cb00*/  BSYNC B0 ;  /* 0x0000000000007941 */ /* 0x000fea0003800000 */
.L_x_800:
[----:B------:R-:W-:-:S03]  /*2cb10*/  UMOV UR8, 0xffffffff ;  /* 0xffffffff00087882 */ /* 0x000fc60000000000 */
[----:B------:R-:W-:Y:S05]  /*2cb20*/  BRA.DIV UR8, `(.L_x_812) ;  /* 0x0000000208d07947 */ /* 0x000fea000b800000 */
[----:B------:R-:W-:-:S13]  /*2cb30*/  ELECT P6, URZ, PT ;  /* 0x00000000003f782f */ /* 0x000fda00038c0000 */
.L_x_824:
[----:B------:R-:W-:Y:S04]  /*2cb40*/  BSSY B0, `(.L_x_813) ;  /* 0x000001a000007945 */ /* 0x000fe80003800000 */
[----:B------:R-:W-:Y:S05]  /*2cb50*/  @!P6 BRA `(.L_x_814) ;  /* 0x000000000060e947 */ /* 0x000fea0003800000 */
[----:B------:R-:W-:-:S04]  /*2cb60*/  ULOP3.LUT UR8, UR38, 0x2, URZ, 0xfc, !UPT ;  /* 0x0000000226087892 */ /* 0x000fc8000f8efc3f */
[----:B------:R-:W-:-:S06]  /*2cb70*/  UISETP.NE.AND UP0, UPT, UR8, 0x3, UPT ;  /* 0x000000030800788c */ /* 0x000fcc000bf05270 */
[----:B------:R-:W-:-:S13]  /*2cb80*/  PLOP3.LUT P0, PT, PT, PT, UP0, 0x80, 0x0 ;  /* 0x000000000000781c */ /* 0x000fda0003f0f008 */
[----:B------:R-:W-:Y:S05]  /*2cb90*/  @!P0 BRA `(.L_x_815) ;  /* 0x0000000000048947 */ /* 0x000fea0003800000 */
[----:B------:R-:W-:Y:S01]  /*2cba0*/  BPT.TRAP 0x1 ;  /* 0x000000040000795c */ /* 0x000fe20000300000 */
.L_x_815:
[----:B------:R-:W0:Y:S01]  /*2cbb0*/  S2R R3, SR_CgaCtaId ;  /* 0x0000000000037919 */ /* 0x000e220000008800 */
[----:B------:R-:W-:-:S04]  /*2cbc0*/  MOV R2, 0x400 ;  /* 0x0000040000027802 */ /* 0x000fc80000000f00 */
[----:B0-----:R-:W-:Y:S02]  /*2cbd0*/  LEA R3, R3, R2, 0x18 ;  /* 0x0000000203037211 */ /* 0x001fe400078ec0ff */
[----:B------:R-:W-:-:S03]  /*2cbe0*/  SHF.L.U32 R2, R0, 0x1f, RZ ;  /* 0x0000001f00027819 */ /* 0x000fc600000006ff */
[----:B------:R-:W-:-:S05]  /*2cbf0*/  VIADD R3, R3, 0x10 ;  /* 0x0000001003037836 */ /* 0x000fca0000000000 */
[----:B------:R-:W-:-:S04]  /*2cc00*/  LEA R5, R6, R3, 0x3 ;  /* 0x0000000306057211 */ /* 0x000fc800078e18ff */
[----:B------:R-:W0:Y:S02]  /*2cc10*/  SYNCS.PHASECHK.TRANS64.TRYWAIT P0, [R5+URZ], R2 ;  /* 0x00000002050075a7 */ /* 0x000e24000800017f */
[----:B0-----:R-:W-:Y:S05]  /*2cc20*/  @!P0 BRA `(.L_x_816) ;  /* 0x0000000000b08947 */ /* 0x001fea0003800000 */
.L_x_825:
[----:B------:R-:W-:-:S05]  /*2cc30*/  VIADD R6, R6, 0x1 ;  /* 0x0000000106067836 */ /* 0x000fca0000000000 */
[----:B------:R-:W-:-:S04]  /*2cc40*/  ISETP.NE.AND P0, PT, R6, 0x2, PT ;  /* 0x000000020600780c */ /* 0x000fc80003f05270 */
[----:B0-----:R-:W-:Y:S02]  /*2cc50*/  SEL R5, RZ, 0x1, P0 ;  /* 0x00000001ff057807 */ /* 0x001fe40000000000 */
[----:B------:R-:W-:Y:S02]  /*2cc60*/  SEL R6, R6, RZ, P0 ;  /* 0x000000ff06067207 */ /* 0x000fe40000000000 */
[----:B------:R-:W-:-:S03]  /*2cc70*/  LOP3.LUT R0, R0, R5, RZ, 0x3c, !PT ;  /* 0x0000000500007212 */ /* 0x000fc600078e3cff */
[----:B------:R-:W-:Y:S01]  /*2cc80*/  IMAD R3, R6, 0x8, R3 ;  /* 0x0000000806037824 */ /* 0x000fe200078e0203 */
[----:B------:R-:W-:-:S07]  /*2cc90*/  SHF.L.U32 R0, R0, 0x1f, RZ ;  /* 0x0000001f00007819 */ /* 0x000fce00000006ff */
.L_x_817:
[----:B0-----:R0:W1:Y:S02]  /*2cca0*/  SYNCS.PHASECHK.TRANS64.TRYWAIT P0, [R3+URZ], R0 ;  /* 0x00000000030075a7 */ /* 0x001064000800017f */
[----:B-1----:R-:W-:Y:S05]  /*2ccb0*/  @!P0 NANOSLEEP.SYNCS 0x989680 ;  /* 0x009896800000895d */ /* 0x002fea0003900000 */
[----:B------:R-:W1:Y:S02]  /*2ccc0*/  @!P0 SYNCS.PHASECHK.TRANS64 P0, [R3+URZ], R0 ;  /* 0x00000000030085a7 */ /* 0x000e64000800007f */
[----:B-1----:R-:W-:Y:S05]  /*2ccd0*/  @!P0 BRA `(.L_x_817) ;  /* 0xfffffffc00f08947 */ /* 0x002fea000383ffff */
.L_x_814:
[----:B------:R-:W-:Y:S05]  /*2cce0*/  BSYNC B0 ;  /* 0x0000000000007941 */ /* 0x000fea0003800000 */
.L_x_813:
[----:B------:R-:W-:Y:S05]  /*2ccf0*/  EXIT ;  /* 0x000000000000794d */ /* 0x000fea0003800000 */
.L_x_21:
[----:B-1----:R1:W2:Y:S02]  /*2cd00*/  SYNCS.PHASECHK.TRANS64.TRYWAIT P1, [R4+URZ], R3 ;  /* 0x00000003040075a7 */ /* 0x0022a4000802017f */
[----:B--2---:R-:W-:Y:S05]  /*2cd10*/  @!P1 NANOSLEEP.SYNCS 0x989680 ;  /* 0x009896800000995d */ /* 0x004fea0003900000 */
[----:B------:R-:W2:Y:S02]  /*2cd20*/  @!P1 SYNCS.PHASECHK.TRANS64 P1, [R4+URZ], R3 ;  /* 0x00000003040095a7 */ /* 0x000ea4000802007f */
[----:B--2---:R-:W-:Y:S05]  /*2cd30*/  @!P1 BRA `(.L_x_21) ;  /* 0xfffffffc00f09947 */ /* 0x004fea000383ffff */
[----:B------:R-:W-:Y:S05]  /*2cd40*/  BRA `(.L_x_20) ;  /* 0xfffffd4800607947 */ /* 0x000fea000383ffff */
.L_x_26:
[----:B-1----:R1:W2:Y:S02]  /*2cd50*/  SYNCS.PHASECHK.TRANS64.TRYWAIT P1, [R4+URZ], R5 ;  /* 0x00000005040075a7 */ /* 0x0022a4000802017f */
[----:B--2---:R-:W-:Y:S05]  /*2cd60*/  @!P1 NANOSLEEP.SYNCS 0x989680 ;  /* 0x009896800000995d */ /* 0x004fea0003900000 */
[----:B------:R-:W2:Y:S02]  /*2cd70*/  @!P1 SYNCS.PHASECHK.TRANS64 P1, [R4+URZ], R5 ;  /* 0x00000005040095a7 */ /* 0x000ea4000802007f */
[----:B--2---:R-:W-:Y:S05]  /*2cd80*/  @!P1 BRA `(.L_x_26) ;  /* 0xfffffffc00f09947 */ /* 0x004fea000383ffff */
[----:B------:R-:W-:Y:S05]  /*2cd90*/  BRA `(.L_x_25) ;  /* 0xfffffdb800c07947 */ /* 0x000fea000383ffff */
.L_x_801:
[----:B------:R-:W-:Y:S01]  /*2cda0*/  BSSY B1, `(.L_x_818) ;  /* 0x0000006000017945 */ /* 0x000fe20003800000 */
[----:B------:R-:W-:-:S07]  /*2cdb0*/  MOV R15, 0xffffffff ;  /* 0xffffffff000f7802 */ /* 0x000fce0000000f00 */
[----:B------:R-:W-:Y:S05]  /*2cdc0*/  WARPSYNC.COLLECTIVE R15, `(.L_x_819) ;  /* 0x000000000f0c7348 */ /* 0x000fea0003c00000 */
[----:B------:R-:W-:Y:S02]  /*2cdd0*/  ELECT P6, UR62, PT ;  /* 0x00000000003e782f */ /* 0x000fe400038c0000 */
[----:B------:R-:W-:Y:S01]  /*2cde0*/  MOV R14, UR62 ;  /* 0x0000003e000e7c02 */ /* 0x000fe20008000f00 */
[----:B------:R-:W-:Y:S10]  /*2cdf0*/  ENDCOLLECTIVE ;  /* 0x000000000000791b */ /* 0x000ff40003800000 */
.L_x_819:
[----:B------:R-:W-:Y:S05]  /*2ce00*/  BSYNC B1 ;  /* 0x0000000000017941 */ /* 0x000fea0003800000 */
.L_x_818:
[----:B------:R-:W-:Y:S05]  /*2ce10*/  BRA `(.L_x_820) ;  /* 0xfffffff0004c7947 */ /* 0x000fea000383ffff */
.L_x_804:
[----:B0-----:R0:W1:Y:S02]  /*2ce20*/  SYNCS.PHASECHK.TRANS64.TRYWAIT P0, [R15+URZ+0x10], R14 ;  /* 0x0000100e0f0075a7 */ /* 0x001064000800017f */
[----:B-1----:R-:W-:Y:S05]  /*2ce30*/  @!P0 NANOSLEEP.SYNCS 0x989680 ;  /* 0x009896800000895d */ /* 0x002fea0003900000 */
[----:B------:R-:W1:Y:S02]  /*2ce40*/  @!P0 SYNCS.PHASECHK.TRANS64 P0, [R15+URZ+0x10], R14 ;  /* 0x0000100e0f0085a7 */ /* 0x000e64000800007f */
[----:B-1----:R-:W-:Y:S05]  /*2ce50*/  @!P0 BRA `(.L_x_804) ;  /* 0xfffffffc00f08947 */ /* 0x002fea000383ffff */
[----:B------:R-:W-:Y:S05]  /*2ce60*/  BRA `(.L_x_821) ;  /* 0xfffffff000807947 */ /* 0x000fea000383ffff */
.L_x_812:
[----:B------:R-:W-:Y:S01]  /*2ce70*/  BSSY B0, `(.L_x_822) ;  /* 0x0000006000007945 */ /* 0x000fe20003800000 */
[----:B------:R-:W-:-:S07]  /*2ce80*/  IMAD.MOV.U32 R15, RZ, RZ, -0x1 ;  /* 0xffffffffff0f7424 */ /* 0x000fce00078e00ff */
[----:B------:R-:W-:Y:S05]  /*2ce90*/  WARPSYNC.COLLECTIVE R15, `(.L_x_823) ;  /* 0x000000000f0c7348 */ /* 0x000fea0003c00000 */
[----:B------:R-:W-:Y:S02]  /*2cea0*/  ELECT P6, UR62, PT ;  /* 0x00000000003e782f */ /* 0x000fe400038c0000 */
[----:B------:R-:W-:Y:S01]  /*2ceb0*/  MOV R14, UR62 ;  /* 0x0000003e000e7c02 */ /* 0x000fe20008000f00 */
[----:B------:R-:W-:Y:S10]  /*2cec0*/  ENDCOLLECTIVE ;  /* 0x000000000000791b */ /* 0x000ff40003800000 */
.L_x_823:
[----:B------:R-:W-:Y:S05]  /*2ced0*/  BSYNC B0 ;  /* 0x0000000000007941 */ /* 0x000fea0003800000 */
.L_x_822:
[----:B------:R-:W-:Y:S05]  /*2cee0*/  BRA `(.L_x_824) ;  /* 0xfffffffc00147947 */ /* 0x000fea000383ffff */
.L_x_816:
[----:B0-----:R0:W1:Y:S02]  /*2cef0*/  SYNCS.PHASECHK.TRANS64.TRYWAIT P0, [R5+URZ], R2 ;  /* 0x00000002050075a7 */ /* 0x001064000800017f */
[----:B-1----:R-:W-:Y:S05]  /*2cf00*/  @!P0 NANOSLEEP.SYNCS 0x989680 ;  /* 0x009896800000895d */ /* 0x002fea0003900000 */
[----:B------:R-:W1:Y:S02]  /*2cf10*/  @!P0 SYNCS.PHASECHK.TRANS64 P0, [R5+URZ], R2 ;  /* 0x00000002050085a7 */ /* 0x000e64000800007f */
[----:B-1----:R-:W-:Y:S05]  /*2cf20*/  @!P0 BRA `(.L_x_816) ;  /* 0xfffffffc00f08947 */ /* 0x002fea000383ffff */
[----:B------:R-:W-:Y:S05]  /*2cf30*/  BRA `(.L_x_825) ;  /* 0xfffffffc003c7947 */ /* 0x000fea000383ffff */
.L_x_826:
[----:B------:R-:W-:-:S00]  /*2cf40*/  BRA `(.L_x_826) ;  /* 0xfffffffc00fc7947 */ /* 0x000fc0000383ffff */
[----:B------:R-:W-:-:S00]  /*2cf50*/  NOP ;  /* 0x0000000000007918 */ /* 0x000fc00000000000 */
        /* <DEDUP_REMOVED lines=10> */
.L_x_827:


//--------------------- .nv.global.init           --------------------------
	.section	.nv.global.init,"aw",@progbits
.nv.global.init:
	.type		$str$22,@object
	.size		$str$22,($str$23 - $str$22)
$str$22:
        /*0000*/ 	.byte	0x6b, 0x5f, 0x74, 0x69, 0x6c, 0x65, 0x5f, 0x63, 0x6f, 0x75, 0x6e, 0x74, 0x20, 0x3e, 0x3d, 0x20
        /*0010*/ 	.byte	0x31, 0x00
	.type		$str$23,@object
	.size		$str$23,(__unnamed_1 - $str$23)
$str$23:
        /*0012*/ 	.byte	0x2f, 0x74, 0x6d, 0x70, 0x2f, 0x63, 0x75, 0x74, 0x6c, 0x61, 0x73, 0x73, 0x5f, 0x73, 0x77, 0x65
        /*0022*/ 	.byte	0x65, 0x70, 0x5f, 0x73, 0x72, 0x63, 0x2f, 0x69, 0x6e, 0x63, 0x6c, 0x75, 0x64, 0x65, 0x2f, 0x63
        /*0032*/ 	.byte	0x75, 0x74, 0x6c, 0x61, 0x73, 0x73, 0x2f, 0x67, 0x65, 0x6d, 0x6d, 0x2f, 0x63, 0x6f, 0x6c, 0x6c
        /*0042*/ 	.byte	0x65, 0x63, 0x74, 0x69, 0x76, 0x65, 0x2f, 0x73, 0x6d, 0x39, 0x30, 0x5f, 0x6d, 0x6d, 0x61, 0x5f
        /*0052*/ 	.byte	0x74, 0x6d, 0x61, 0x5f, 0x67, 0x6d, 0x6d, 0x61, 0x5f, 0x73, 0x73, 0x5f, 0x77, 0x61, 0x72, 0x70
        /*0062*/ 	.byte	0x73, 0x70, 0x65, 0x63, 0x69, 0x61, 0x6c, 0x69, 0x7a, 0x65, 0x64, 0x2e, 0x68, 0x70, 0x70, 0x00
	.type		__unnamed_1,@object
	.size		__unnamed_1,(.L_0 - __unnamed_1)
__unnamed_1:
        /* <DEDUP_REMOVED lines=182> */
        /*0bd2*/ 	.byte	0x00
.L_0:


//--------------------- .nv.shared._ZN7cutlass13device_kernelINS_4gemm6kernel13GemmUniversalIN4cute5tupleIJiiiiEEENS1_10collective13CollectiveMmaINS1_34MainloopSm90TmaGmmaWarpSpecializedILi2ENS5_IJNS4_1CILi2EEENSA_ILi1EEESC_EEENS1_35KernelTmaWarpSpecializedCooperativeEEENS5_IJNSA_ILi512EEENSA_ILi192EEENSA_ILi64EEEEEENS_10bfloat16_tENS5_IJlSC_lEEESK_SL_NS4_8TiledMMAINS4_8MMA_AtomIJNS4_4SM904GMMA28MMA_64x192x16_F32BF16BF16_SSILNSP_5MajorE0ELSR_0ELNSP_7ScaleInE1ELSS_1EEEEEENS4_6LayoutISD_NS5_IJSC_NSA_ILi0EEESW_EEEEENS5_IJNS4_10UnderscoreESZ_SZ_EEEEENS4_13SM90_TMA_LOADENS4_14ComposedLayoutINS4_7SwizzleILi3ELi4ELi3EEENS4_18smem_ptr_flag_bitsILi16EEENSV_INS5_IJNSA_ILi8EEESI_EEENS5_IJSI_SC_EEEEEEEvNS4_8identityENS4_23SM90_TMA_LOAD_MULTICASTES1C_vS1D_EENS_8epilogue10collective6detail29Sm90TmaWarpSpecializedAdapterINS1H_15DefaultEpilogueISK_SL_SL_NS1G_6thread17LinearCombinationISK_Li1EffLNS1L_9ScaleType4KindE0ELNS_15FloatRoundStyleE2ESK_EENS1_15EpilogueDefaultEEEEEvvEEEEvNT_6ParamsE --------------------------
	.section	.nv.shared._ZN7cutlass13device_kernelINS_4gemm6kernel13GemmUniversalIN4cute5tupleIJiiiiEEENS1_10collective13CollectiveMmaINS1_34MainloopSm90TmaGmmaWarpSpecializedILi2ENS5_IJNS4_1CILi2EEENSA_ILi1EEESC_EEENS1_35KernelTmaWarpSpecializedCooperativeEEENS5_IJNSA_ILi512EEENSA_ILi192EEENSA_ILi64EEEEEENS_10bfloat16_tENS5_IJlSC_lEEESK_SL_NS4_8TiledMMAINS4_8MMA_AtomIJNS4_4SM904GMMA28MMA_64x192x16_F32BF16BF16_SSILNSP_5MajorE0ELSR_0ELNSP_7ScaleInE1ELSS_1EEEEEENS4_6LayoutISD_NS5_IJSC_NSA_ILi0EEESW_EEEEENS5_IJNS4_10UnderscoreESZ_SZ_EEEEENS4_13SM90_TMA_LOADENS4_14ComposedLayoutINS4_7SwizzleILi3ELi4ELi3EEENS4_18smem_ptr_flag_bitsILi16EEENSV_INS5_IJNSA_ILi8EEESI_EEENS5_IJSI_SC_EEEEEEEvNS4_8identityENS4_23SM90_TMA_LOAD_MULTICASTES1C_vS1D_EENS_8epilogue10collective6detail29Sm90TmaWarpSpecializedAdapterINS1H_15DefaultEpilogueISK_SL_SL_NS1G_6thread17LinearCombinationISK_Li1EffLNS1L_9ScaleType4KindE0ELNS_15FloatRoundStyleE2ESK_EENS1_15EpilogueDefaultEEEEEvvEEEEvNT_6ParamsE,"aw",@nobits
	.sectionflags	@""
	.align	16
	.zero		1024


//--------------------- .nv.shared.reserved.0     --------------------------
	.section	.nv.shared.reserved.0,"aw",@nobits
	.weak		__nv_reservedSMEM_offset_0_alias
	.size		__nv_reservedSMEM_offset_0_alias, 0, 0
	.other		__nv_reservedSMEM_offset_0_alias,@"STO_CUDA_RESERVED_SHARED STV_DEFAULT"
__nv_reservedSMEM_offset_0_alias:
	.zero		0


//--------------------- .nv.global                --------------------------
	.section	.nv.global,"aw",@nobits
.nv.global:
	.type		_ZN40_INTERNAL_cfa4e094_4_k_cu_2a3115b2_107014cute1_E,@object
	.size		_ZN40_INTERNAL_cfa4e094_4_k_cu_2a3115b2_107014cute1_E,(_ZN40_INTERNAL_cfa4e094_4_k_cu_2a3115b2_107014cuda3std3__45__cpo6cbeginE - _ZN40_INTERNAL_cfa4e094_4_k_cu_2a3115b2_107014cute1_E)
_ZN40_INTERNAL_cfa4e094_4_k_cu_2a3115b2_107014cute1_E:
	.zero		1
	.type		_ZN40_INTERNAL_cfa4e094_4_k_cu_2a3115b2_107014cuda3std3__45__cpo6cbeginE,@object
	.size		_ZN40_INTERNAL_cfa4e094_4_k_cu_2a3115b2_107014cuda3std3__45__cpo6cbeginE,(_ZN40_INTERNAL_cfa4e094_4_k_cu_2a3115b2_107014cuda3std3__48in_placeE - _ZN40_INTERNAL_cfa4e094_4_k_cu_2a3115b2_107014cuda3std3__45__cpo6cbeginE)
_ZN40_INTERNAL_cfa4e094_4_k_cu_2a3115b2_107014cuda3std3__45__cpo6cbeginE:
	.zero		1
	.type		_ZN40_INTERNAL_cfa4e094_4_k_cu_2a3115b2_107014cuda3std3__48in_placeE,@object
	.size		_ZN40_INTERNAL_cfa4e094_4_k_cu_2a3115b2_107014cuda3std3__48in_placeE,(_ZN40_INTERNAL_cfa4e094_4_k_cu_2a3115b2_107014cuda3std6ranges3__45__cpo9iter_moveE - _ZN40_INTERNAL_cfa4e094_4_k_cu_2a3115b2_107014cuda3std3__48in_placeE)
_ZN40_INTERNAL_cfa4e094_4_k_cu_2a3115b2_107014cuda3std3__48in_placeE:
	.zero		1
	.type		_ZN40_INTERNAL_cfa4e094_4_k_cu_2a3115b2_107014cuda3std6ranges3__45__cpo9iter_moveE,@object
	.size		_ZN40_INTERNAL_cfa4e094_4_k_cu_2a3115b2_107014cuda3std6ranges3__45__cpo9iter_moveE,(_ZN40_INTERNAL_cfa4e094_4_k_cu_2a3115b2_107014cuda3std3__45__cpo5beginE - _ZN40_INTERNAL_cfa4e094_4_k_cu_2a3115b2_107014cuda3std6ranges3__45__cpo9iter_moveE)
_ZN40_INTERNAL_cfa4e094_4_k_cu_2a3115b2_107014cuda3std6ranges3__45__cpo9iter_moveE:
	.zero		1
	.type		_ZN40_INTERNAL_cfa4e094_4_k_cu_2a3115b2_107014cuda3std3__45__cpo5beginE,@object
	.size		_ZN40_INTERNAL_cfa4e094_4_k_cu_2a3115b2_107014cuda3std3__45__cpo5beginE,(_ZN40_INTERNAL_cfa4e094_4_k_cu_2a3115b2_107014cuda3std3__442_GLOBAL__N__cfa4e094_4_k_cu_2a3115b2_107016ignoreE - _ZN40_INTERNAL_cfa4e094_4_k_cu_2a3115b2_107014cuda3std3__45__cpo5beginE)
_ZN40_INTERNAL_cfa4e094_4_k_cu_2a3115b2_107014cuda3std3__45__cpo5beginE:
	.zero		1
	.type		_ZN40_INTERNAL_cfa4e094_4_k_cu_2a3115b2_107014cuda3std3__442_GLOBAL__N__cfa4e094_4_k_cu_2a3115b2_107016ignoreE,@object
	.size		_ZN40_INTERNAL_cfa4e094_4_k_cu_2a3115b2_107014cuda3std3__442_GLOBAL__N__cfa4e094_4_k_cu_2a3115b2_107016ignoreE,(_ZN40_INTERNAL_cfa4e094_4_k_cu_2a3115b2_107014cute7productE - _ZN40_INTERNAL_cfa4e094_4_k_cu_2a3115b2_107014cuda3std3__442_GLOBAL__N__cfa4e094_4_k_cu_2a3115b2_107016ignoreE)
_ZN40_INTERNAL_cfa4e094_4_k_cu_2a3115b2_107014cuda3std3__442_GLOBAL__N__cfa4e094_4_k_cu_2a3115b2_107016ignoreE:
	.zero		1
	.type		_ZN40_INTERNAL_cfa4e094_4_k_cu_2a3115b2_107014cute7productE,@object
	.size		_ZN40_INTERNAL_cfa4e094_4_k_cu_2a3115b2_107014cute7productE,(_ZN40_INTERNAL_cfa4e094_4_k_cu_2a3115b2_107014cuda3std3__45__cpo3endE - _ZN40_INTERNAL_cfa4e094_4_k_cu_2a3115b2_107014cute7productE)
_ZN40_INTERNAL_cfa4e094_4_k_cu_2a3115b2_107014cute7productE:
	.zero		1
	.type		_ZN40_INTERNAL_cfa4e094_4_k_cu_2a3115b2_107014cuda3std3__45__cpo3endE,@object
	.size		_ZN40_INTERNAL_cfa4e094_4_k_cu_2a3115b2_107014cuda3std3__45__cpo3endE,(_ZN40_INTERNAL_cfa4e094_4_k_cu_2a3115b2_107014cuda3std3__419piecewise_constructE - _ZN40_INTERNAL_cfa4e094_4_k_cu_2a3115b2_107014cuda3std3__45__cpo3endE)
_ZN40_INTERNAL_cfa4e094_4_k_cu_2a3115b2_107014cuda3std3__45__cpo3endE:
	.zero		1
	.type		_ZN40_INTERNAL_cfa4e094_4_k_cu_2a3115b2_107014cuda3std3__419piecewise_constructE,@object
	.size		_ZN40_INTERNAL_cfa4e094_4_k_cu_2a3115b2_107014cuda3std3__419piecewise_constructE,(_ZN40_INTERNAL_cfa4e094_4_k_cu_2a3115b2_107014cuda3std3__45__cpo4cendE - _ZN40_INTERNAL_cfa4e094_4_k_cu_2a3115b2_107014cuda3std3__419piecewise_constructE)
_ZN40_INTERNAL_cfa4e094_4_k_cu_2a3115b2_107014cuda3std3__419piecewise_constructE:
	.zero		1
	.type		_ZN40_INTERNAL_cfa4e094_4_k_cu_2a3115b2_107014cuda3std3__45__cpo4cendE,@object
	.size		_ZN40_INTERNAL_cfa4e094_4_k_cu_2a3115b2_107014cuda3std3__45__cpo4cendE,(_ZN40_INTERNAL_cfa4e094_4_k_cu_2a3115b2_107014cuda3std6ranges3__45__cpo4swapE - _ZN40_INTERNAL_cfa4e094_4_k_cu_2a3115b2_107014cuda3std3__45__cpo4cendE)
_ZN40_INTERNAL_cfa4e094_4_k_cu_2a3115b2_107014cuda3std3__45__cpo4cendE:
	.zero		1
	.type		_ZN40_INTERNAL_cfa4e094_4_k_cu_2a3115b2_107014cuda3std6ranges3__45__cpo4swapE,@object
	.size		_ZN40_INTERNAL_cfa4e094_4_k_cu_2a3115b2_107014cuda3std6ranges3__45__cpo4swapE,(.L_8 - _ZN40_INTERNAL_cfa4e094_4_k_cu_2a3115b2_107014cuda3std6ranges3__45__cpo4swapE)
_ZN40_INTERNAL_cfa4e094_4_k_cu_2a3115b2_107014cuda3std6ranges3__45__cpo4swapE:
	.zero		1
.L_8:


//--------------------- .nv.constant0._ZN7cutlass13device_kernelINS_4gemm6kernel13GemmUniversalIN4cute5tupleIJiiiiEEENS1_10collective13CollectiveMmaINS1_34MainloopSm90TmaGmmaWarpSpecializedILi2ENS5_IJNS4_1CILi2EEENSA_ILi1EEESC_EEENS1_35KernelTmaWarpSpecializedCooperativeEEENS5_IJNSA_ILi512EEENSA_ILi192EEENSA_ILi64EEEEEENS_10bfloat16_tENS5_IJlSC_lEEESK_SL_NS4_8TiledMMAINS4_8MMA_AtomIJNS4_4SM904GMMA28MMA_64x192x16_F32BF16BF16_SSILNSP_5MajorE0ELSR_0ELNSP_7ScaleInE1ELSS_1EEEEEENS4_6LayoutISD_NS5_IJSC_NSA_ILi0EEESW_EEEEENS5_IJNS4_10UnderscoreESZ_SZ_EEEEENS4_13SM90_TMA_LOADENS4_14ComposedLayoutINS4_7SwizzleILi3ELi4ELi3EEENS4_18smem_ptr_flag_bitsILi16EEENSV_INS5_IJNSA_ILi8EEESI_EEENS5_IJSI_SC_EEEEEEEvNS4_8identityENS4_23SM90_TMA_LOAD_MULTICASTES1C_vS1D_EENS_8epilogue10collective6detail29Sm90TmaWarpSpecializedAdapterINS1H_15DefaultEpilogueISK_SL_SL_NS1G_6thread17LinearCombinationISK_Li1EffLNS1L_9ScaleType4KindE0ELNS_15FloatRoundStyleE2ESK_EENS1_15EpilogueDefaultEEEEEvvEEEEvNT_6ParamsE --------------------------
	.section	.nv.constant0._ZN7cutlass13device_kernelINS_4gemm6kernel13GemmUniversalIN4cute5tupleIJiiiiEEENS1_10collective13CollectiveMmaINS1_34MainloopSm90TmaGmmaWarpSpecializedILi2ENS5_IJNS4_1CILi2EEENSA_ILi1EEESC_EEENS1_35KernelTmaWarpSpecializedCooperativeEEENS5_IJNSA_ILi512EEENSA_ILi192EEENSA_ILi64EEEEEENS_10bfloat16_tENS5_IJlSC_lEEESK_SL_NS4_8TiledMMAINS4_8MMA_AtomIJNS4_4SM904GMMA28MMA_64x192x16_F32BF16BF16_SSILNSP_5MajorE0ELSR_0ELNSP_7ScaleInE1ELSS_1EEEEEENS4_6LayoutISD_NS5_IJSC_NSA_ILi0EEESW_EEEEENS5_IJNS4_10UnderscoreESZ_SZ_EEEEENS4_13SM90_TMA_LOADENS4_14ComposedLayoutINS4_7SwizzleILi3ELi4ELi3EEENS4_18smem_ptr_flag_bitsILi16EEENSV_INS5_IJNSA_ILi8EEESI_EEENS5_IJSI_SC_EEEEEEEvNS4_8identityENS4_23SM90_TMA_LOAD_MULTICASTES1C_vS1D_EENS_8epilogue10collective6detail29Sm90TmaWarpSpecializedAdapterINS1H_15DefaultEpilogueISK_SL_SL_NS1G_6thread17LinearCombinationISK_Li1EffLNS1L_9ScaleType4KindE0ELNS_15FloatRoundStyleE2ESK_EENS1_15EpilogueDefaultEEEEEvvEEEEvNT_6ParamsE,"a",@progbits
	.sectionflags	@""
	.align	4
.nv.constant0._ZN7cutlass13device_kernelINS_4gemm6kernel13GemmUniversalIN4cute5tupleIJiiiiEEENS1_10collective13CollectiveMmaINS1_34MainloopSm90TmaGmmaWarpSpecializedILi2ENS5_IJNS4_1CILi2EEENSA_ILi1EEESC_EEENS1_35KernelTmaWarpSpecializedCooperativeEEENS5_IJNSA_ILi512EEENSA_ILi192EEENSA_ILi64EEEEEENS_10bfloat16_tENS5_IJlSC_lEEESK_SL_NS4_8TiledMMAINS4_8MMA_AtomIJNS4_4SM904GMMA28MMA_64x192x16_F32BF16BF16_SSILNSP_5MajorE0ELSR_0ELNSP_7ScaleInE1ELSS_1EEEEEENS4_6LayoutISD_NS5_IJSC_NSA_ILi0EEESW_EEEEENS5_IJNS4_10UnderscoreESZ_SZ_EEEEENS4_13SM90_TMA_LOADENS4_14ComposedLayoutINS4_7SwizzleILi3ELi4ELi3EEENS4_18smem_ptr_flag_bitsILi16EEENSV_INS5_IJNSA_ILi8EEESI_EEENS5_IJSI_SC_EEEEEEEvNS4_8identityENS4_23SM90_TMA_LOAD_MULTICASTES1C_vS1D_EENS_8epilogue10collective6detail29Sm90TmaWarpSpecializedAdapterINS1H_15DefaultEpilogueISK_SL_SL_NS1G_6thread17LinearCombinationISK_Li1EffLNS1L_9ScaleType4KindE0ELNS_15FloatRoundStyleE2ESK_EENS1_15EpilogueDefaultEEEEEvvEEEEvNT_6ParamsE:
	.zero		1664


//--------------------- SYMBOLS --------------------------

	.type		.nv.reservedSmem.offset0,@object
	.size		.nv.reservedSmem.offset0,0x4
	.type		__assertfail,@function
